	.target	sm_90a

	.elftype	@"ET_EXEC"


//--------------------- .note.nv.tkinfo           --------------------------
	.section	.note.nv.tkinfo,"",@"SHT_NOTE"
	.sectionflags	@"SHF_NOTE_NV_TKINFO"
	.tkinfo
        /*0018*/ 	.word	0x00000002
        /*0030*/ 	.string	""
        /*0030*/ 	.string	"ptxas"
        /*0030*/ 	.string	"Cuda compilation tools, release 13.0, V13.0.88"
        /*0030*/ 	.string	"Build cuda_13.0.r13.0/compiler.36424714_0"
        /*0030*/ 	.string	"-arch sm_90a -m 64 "



//--------------------- .note.nv.cuinfo           --------------------------
	.section	.note.nv.cuinfo,"",@"SHT_NOTE"
	.sectionflags	@"SHF_NOTE_NV_CUINFO"
        /*0018*/ 	.short	0x0002
        /*001a*/ 	.short	0x005a
        /*001c*/ 	.short	0x0082
	.zero		2


//--------------------- .nv.info                  --------------------------
	.section	.nv.info,"",@"SHT_CUDA_INFO"
	.align	4


	//----- nvinfo : EIATTR_REGCOUNT
	.align		4
        /*0000*/ 	.byte	0x04, 0x2f
        /*0002*/ 	.short	(.L_12 - .L_11)
	.align		4
.L_11:
        /*0004*/ 	.word	index@(_ZN7cutlass13device_kernelINS_4gemm6kernel13GemmUniversalIN4cute5tupleIJiiiiEEENS1_10collective13CollectiveMmaINS1_43MainloopSm90TmaGmmaWarpSpecializedSparseFP8ILi4ENS5_IJNS4_1CILi1EEENSA_ILi2EEESB_EEENS1_35KernelTmaWarpSpecializedCooperativeEEENS5_IJNSA_ILi256EEESG_NSA_ILi128EEEEEENS_12float_e4m3_tENS5_IJNS4_6LayoutINS5_IJiNS5_IJSC_iEEEiEEENS5_IJlNS5_IJSB_SC_EEElEEEEENSK_INS5_IJNS5_IJNSA_ILi64EEEiEEENS5_IJSH_iEEEiEEENS5_IJNS5_IJSH_NSA_ILi8192EEEEEENS5_IJSB_lEEElEEEEEEEESJ_NS5_IJlSB_lEEENS4_8TiledMMAINS4_8MMA_AtomIJNS4_4SM904GMMA6SPARSE32GMMA_64x256x64_F32E4M3E4M3_SS_TNILNS14_7ScaleInE1ELS17_1ELNS14_9SparseSelE0EEEEEENSK_INS5_IJSC_SB_SB_EEENS5_IJSB_NSA_ILi0EEES1C_EEEEENS5_IJNS4_10UnderscoreES1F_S1F_EEEEENS4_23SM90_TMA_LOAD_MULTICASTENS4_14ComposedLayoutINS4_7SwizzleILi2ELi4ELi3EEENS4_25smem_sparse_ptr_flag_bitsILi2ELi8EEENSK_INS5_IJNS5_IJSB_NSA_ILi8EEEEEENS5_IJSC_SQ_EEEEEENS5_IJNS5_IJS1C_SH_EEESN_EEEEEEEvNS4_8identityENS4_13SM90_TMA_LOADENS1J_INS1K_ILi3ELi4ELi3EEENS4_18smem_ptr_flag_bitsILi8EEENSK_INS5_IJS1O_SH_EEENS5_IJSH_SB_EEEEEEEvS1W_EENS_8epilogue10collective6detail29Sm90TmaWarpSpecializedAdapterINS27_15DefaultEpilogueIfNS5_IJSB_llEEES2B_NS26_6thread17LinearCombinationIfLi1EffLNS2C_9ScaleType4KindE0ELNS_15FloatRoundStyleE2EfEENS1_15EpilogueDefaultEEEEEvvEEEEvNT_6ParamsE)
        /*0008*/ 	.word	0x000000a8


	//----- nvinfo : EIATTR_FRAME_SIZE
	.align		4
.L_12:
        /*000c*/ 	.byte	0x04, 0x11
        /*000e*/ 	.short	(.L_14 - .L_13)
	.align		4
.L_13:
        /*0010*/ 	.word	index@(_ZN7cutlass13device_kernelINS_4gemm6kernel13GemmUniversalIN4cute5tupleIJiiiiEEENS1_10collective13CollectiveMmaINS1_43MainloopSm90TmaGmmaWarpSpecializedSparseFP8ILi4ENS5_IJNS4_1CILi1EEENSA_ILi2EEESB_EEENS1_35KernelTmaWarpSpecializedCooperativeEEENS5_IJNSA_ILi256EEESG_NSA_ILi128EEEEEENS_12float_e4m3_tENS5_IJNS4_6LayoutINS5_IJiNS5_IJSC_iEEEiEEENS5_IJlNS5_IJSB_SC_EEElEEEEENSK_INS5_IJNS5_IJNSA_ILi64EEEiEEENS5_IJSH_iEEEiEEENS5_IJNS5_IJSH_NSA_ILi8192EEEEEENS5_IJSB_lEEElEEEEEEEESJ_NS5_IJlSB_lEEENS4_8TiledMMAINS4_8MMA_AtomIJNS4_4SM904GMMA6SPARSE32GMMA_64x256x64_F32E4M3E4M3_SS_TNILNS14_7ScaleInE1ELS17_1ELNS14_9SparseSelE0EEEEEENSK_INS5_IJSC_SB_SB_EEENS5_IJSB_NSA_ILi0EEES1C_EEEEENS5_IJNS4_10UnderscoreES1F_S1F_EEEEENS4_23SM90_TMA_LOAD_MULTICASTENS4_14ComposedLayoutINS4_7SwizzleILi2ELi4ELi3EEENS4_25smem_sparse_ptr_flag_bitsILi2ELi8EEENSK_INS5_IJNS5_IJSB_NSA_ILi8EEEEEENS5_IJSC_SQ_EEEEEENS5_IJNS5_IJS1C_SH_EEESN_EEEEEEEvNS4_8identityENS4_13SM90_TMA_LOADENS1J_INS1K_ILi3ELi4ELi3EEENS4_18smem_ptr_flag_bitsILi8EEENSK_INS5_IJS1O_SH_EEENS5_IJSH_SB_EEEEEEEvS1W_EENS_8epilogue10collective6detail29Sm90TmaWarpSpecializedAdapterINS27_15DefaultEpilogueIfNS5_IJSB_llEEES2B_NS26_6thread17LinearCombinationIfLi1EffLNS2C_9ScaleType4KindE0ELNS_15FloatRoundStyleE2EfEENS1_15EpilogueDefaultEEEEEvvEEEEvNT_6ParamsE)
        /*0014*/ 	.word	0x00000880


	//----- nvinfo : EIATTR_MIN_STACK_SIZE
	.align		4
.L_14:
        /*0018*/ 	.byte	0x04, 0x12
        /*001a*/ 	.short	(.L_16 - .L_15)
	.align		4
.L_15:
        /*001c*/ 	.word	index@(_ZN7cutlass13device_kernelINS_4gemm6kernel13GemmUniversalIN4cute5tupleIJiiiiEEENS1_10collective13CollectiveMmaINS1_43MainloopSm90TmaGmmaWarpSpecializedSparseFP8ILi4ENS5_IJNS4_1CILi1EEENSA_ILi2EEESB_EEENS1_35KernelTmaWarpSpecializedCooperativeEEENS5_IJNSA_ILi256EEESG_NSA_ILi128EEEEEENS_12float_e4m3_tENS5_IJNS4_6LayoutINS5_IJiNS5_IJSC_iEEEiEEENS5_IJlNS5_IJSB_SC_EEElEEEEENSK_INS5_IJNS5_IJNSA_ILi64EEEiEEENS5_IJSH_iEEEiEEENS5_IJNS5_IJSH_NSA_ILi8192EEEEEENS5_IJSB_lEEElEEEEEEEESJ_NS5_IJlSB_lEEENS4_8TiledMMAINS4_8MMA_AtomIJNS4_4SM904GMMA6SPARSE32GMMA_64x256x64_F32E4M3E4M3_SS_TNILNS14_7ScaleInE1ELS17_1ELNS14_9SparseSelE0EEEEEENSK_INS5_IJSC_SB_SB_EEENS5_IJSB_NSA_ILi0EEES1C_EEEEENS5_IJNS4_10UnderscoreES1F_S1F_EEEEENS4_23SM90_TMA_LOAD_MULTICASTENS4_14ComposedLayoutINS4_7SwizzleILi2ELi4ELi3EEENS4_25smem_sparse_ptr_flag_bitsILi2ELi8EEENSK_INS5_IJNS5_IJSB_NSA_ILi8EEEEEENS5_IJSC_SQ_EEEEEENS5_IJNS5_IJS1C_SH_EEESN_EEEEEEEvNS4_8identityENS4_13SM90_TMA_LOADENS1J_INS1K_ILi3ELi4ELi3EEENS4_18smem_ptr_flag_bitsILi8EEENSK_INS5_IJS1O_SH_EEENS5_IJSH_SB_EEEEEEEvS1W_EENS_8epilogue10collective6detail29Sm90TmaWarpSpecializedAdapterINS27_15DefaultEpilogueIfNS5_IJSB_llEEES2B_NS26_6thread17LinearCombinationIfLi1EffLNS2C_9ScaleType4KindE0ELNS_15FloatRoundStyleE2EfEENS1_15EpilogueDefaultEEEEEvvEEEEvNT_6ParamsE)
        /*0020*/ 	.word	0x00000880
.L_16:


//--------------------- .nv.compat                --------------------------
	.section	.nv.compat,"",@"SHT_CUDA_COMPAT_INFO"
	.align	4
        /*0000*/ 	.byte	0x02, 0x09, 0x01, 0x00, 0x02, 0x02, 0x04, 0x00, 0x02, 0x05, 0x05, 0x00, 0x03, 0x07, 0x01, 0x01
        /*0010*/ 	.byte	0x02, 0x03, 0x01, 0x00, 0x02, 0x06, 0x01, 0x00, 0x04, 0x0b, 0x08, 0x00, 0x00, 0x00, 0x00, 0x00
        /*0020*/ 	.byte	0x00, 0x00, 0x00, 0x00


//--------------------- .nv.info._ZN7cutlass13device_kernelINS_4gemm6kernel13GemmUniversalIN4cute5tupleIJiiiiEEENS1_10collective13CollectiveMmaINS1_43MainloopSm90TmaGmmaWarpSpecializedSparseFP8ILi4ENS5_IJNS4_1CILi1EEENSA_ILi2EEESB_EEENS1_35KernelTmaWarpSpecializedCooperativeEEENS5_IJNSA_ILi256EEESG_NSA_ILi128EEEEEENS_12float_e4m3_tENS5_IJNS4_6LayoutINS5_IJiNS5_IJSC_iEEEiEEENS5_IJlNS5_IJSB_SC_EEElEEEEENSK_INS5_IJNS5_IJNSA_ILi64EEEiEEENS5_IJSH_iEEEiEEENS5_IJNS5_IJSH_NSA_ILi8192EEEEEENS5_IJSB_lEEElEEEEEEEESJ_NS5_IJlSB_lEEENS4_8TiledMMAINS4_8MMA_AtomIJNS4_4SM904GMMA6SPARSE32GMMA_64x256x64_F32E4M3E4M3_SS_TNILNS14_7ScaleInE1ELS17_1ELNS14_9SparseSelE0EEEEEENSK_INS5_IJSC_SB_SB_EEENS5_IJSB_NSA_ILi0EEES1C_EEEEENS5_IJNS4_10UnderscoreES1F_S1F_EEEEENS4_23SM90_TMA_LOAD_MULTICASTENS4_14ComposedLayoutINS4_7SwizzleILi2ELi4ELi3EEENS4_25smem_sparse_ptr_flag_bitsILi2ELi8EEENSK_INS5_IJNS5_IJSB_NSA_ILi8EEEEEENS5_IJSC_SQ_EEEEEENS5_IJNS5_IJS1C_SH_EEESN_EEEEEEEvNS4_8identityENS4_13SM90_TMA_LOADENS1J_INS1K_ILi3ELi4ELi3EEENS4_18smem_ptr_flag_bitsILi8EEENSK_INS5_IJS1O_SH_EEENS5_IJSH_SB_EEEEEEEvS1W_EENS_8epilogue10collective6detail29Sm90TmaWarpSpecializedAdapterINS27_15DefaultEpilogueIfNS5_IJSB_llEEES2B_NS26_6thread17LinearCombinationIfLi1EffLNS2C_9ScaleType4KindE0ELNS_15FloatRoundStyleE2EfEENS1_15EpilogueDefaultEEEEEvvEEEEvNT_6ParamsE --------------------------
	.section	.nv.info._ZN7cutlass13device_kernelINS_4gemm6kernel13GemmUniversalIN4cute5tupleIJiiiiEEENS1_10collective13CollectiveMmaINS1_43MainloopSm90TmaGmmaWarpSpecializedSparseFP8ILi4ENS5_IJNS4_1CILi1EEENSA_ILi2EEESB_EEENS1_35KernelTmaWarpSpecializedCooperativeEEENS5_IJNSA_ILi256EEESG_NSA_ILi128EEEEEENS_12float_e4m3_tENS5_IJNS4_6LayoutINS5_IJiNS5_IJSC_iEEEiEEENS5_IJlNS5_IJSB_SC_EEElEEEEENSK_INS5_IJNS5_IJNSA_ILi64EEEiEEENS5_IJSH_iEEEiEEENS5_IJNS5_IJSH_NSA_ILi8192EEEEEENS5_IJSB_lEEElEEEEEEEESJ_NS5_IJlSB_lEEENS4_8TiledMMAINS4_8MMA_AtomIJNS4_4SM904GMMA6SPARSE32GMMA_64x256x64_F32E4M3E4M3_SS_TNILNS14_7ScaleInE1ELS17_1ELNS14_9SparseSelE0EEEEEENSK_INS5_IJSC_SB_SB_EEENS5_IJSB_NSA_ILi0EEES1C_EEEEENS5_IJNS4_10UnderscoreES1F_S1F_EEEEENS4_23SM90_TMA_LOAD_MULTICASTENS4_14ComposedLayoutINS4_7SwizzleILi2ELi4ELi3EEENS4_25smem_sparse_ptr_flag_bitsILi2ELi8EEENSK_INS5_IJNS5_IJSB_NSA_ILi8EEEEEENS5_IJSC_SQ_EEEEEENS5_IJNS5_IJS1C_SH_EEESN_EEEEEEEvNS4_8identityENS4_13SM90_TMA_LOADENS1J_INS1K_ILi3ELi4ELi3EEENS4_18smem_ptr_flag_bitsILi8EEENSK_INS5_IJS1O_SH_EEENS5_IJSH_SB_EEEEEEEvS1W_EENS_8epilogue10collective6detail29Sm90TmaWarpSpecializedAdapterINS27_15DefaultEpilogueIfNS5_IJSB_llEEES2B_NS26_6thread17LinearCombinationIfLi1EffLNS2C_9ScaleType4KindE0ELNS_15FloatRoundStyleE2EfEENS1_15EpilogueDefaultEEEEEvvEEEEvNT_6ParamsE,"",@"SHT_CUDA_INFO"
	.sectionflags	@""
	.align	4


	//----- nvinfo : EIATTR_CUDA_API_VERSION
	.align		4
        /*0000*/ 	.byte	0x04, 0x37
        /*0002*/ 	.short	(.L_18 - .L_17)
.L_17:
        /*0004*/ 	.word	0x00000082


	//----- nvinfo : EIATTR_KPARAM_INFO
	.align		4
.L_18:
        /*0008*/ 	.byte	0x04, 0x17
        /*000a*/ 	.short	(.L_20 - .L_19)
.L_19:
        /*000c*/ 	.word	0x00000000
        /*0010*/ 	.short	0x0000
        /*0012*/ 	.short	0x0070
        /*0014*/ 	.byte	0x00, 0xf0, 0x01, 0x14


	//----- nvinfo : EIATTR_SPARSE_MMA_MASK
	.align		4
.L_20:
        /*0018*/ 	.byte	0x03, 0x50
        /*001a*/ 	.short	0x0001


	//----- nvinfo : EIATTR_MAXREG_COUNT
	.align		4
        /*001c*/ 	.byte	0x03, 0x1b
        /*001e*/ 	.short	0x00a8


	//----- nvinfo : EIATTR_NUM_BARRIERS
	.align		4
        /*0020*/ 	.byte	0x02, 0x4c
        /*0022*/ 	.byte	0x01
	.zero		1


	//----- nvinfo : EIATTR_ANNOTATIONS
	.align		4
        /*0024*/ 	.byte	0x04, 0x55
        /*0026*/ 	.short	(.L_22 - .L_21)


	//   ....[0]....
.L_21:
        /*0028*/ 	.word	0x00000001
        /*002c*/ 	.byte	0xa0, 0x06, 0x00, 0x00, 0x01, 0x00, 0x00, 0x00, 0xd0, 0x08, 0x00, 0x00, 0x01, 0x00, 0x00, 0x00
        /* <DEDUP_REMOVED lines=1369> */
        /*55cc*/ 	.byte	0x00, 0x19, 0x02, 0x00


	//----- nvinfo : EIATTR_MERCURY_ISA_VERSION
	.align		4
.L_22:
        /*55d0*/ 	.byte	0x03, 0x5f
        /*55d2*/ 	.short	0x0101


	//----- nvinfo : EIATTR_INT_WARP_WIDE_INSTR_OFFSETS
	.align		4
        /*55d4*/ 	.byte	0x04, 0x31
        /*55d6*/ 	.short	(.L_24 - .L_23)


	//   ....[0]....
.L_23:
        /*55d8*/ 	.word	0x00000560


	//   ....[1]....
        /*55dc*/ 	.word	0x00000580


	//   ....[2]....
        /*55e0*/ 	.word	0x000006d0


	//----- nvinfo : EIATTR_COOP_GROUP_MASK_REGIDS
	.align		4
.L_24:
        /*55e4*/ 	.byte	0x04, 0x29
        /*55e6*/ 	.short	(.L_26 - .L_25)


	//   ....[0]....
.L_25:
        /*55e8*/ 	.word	0xffffffff


	//   ....[1]....
        /*55ec*/ 	.word	0xffffffff


	//   ....[2]....
        /*55f0*/ 	.word	0xffffffff


	//   ....[3]....
        /*55f4*/ 	.word	0xffffffff


	//   ....[4]....
        /*55f8*/ 	.word	0xffffffff


	//   ....[5]....
        /*55fc*/ 	.word	0xffffffff


	//----- nvinfo : EIATTR_COOP_GROUP_INSTR_OFFSETS
	.align		4
.L_26:
        /*5600*/ 	.byte	0x04, 0x28
        /*5602*/ 	.short	(.L_28 - .L_27)


	//   ....[0]....
.L_27:
        /*5604*/ 	.word	0x00000070


	//   ....[1]....
        /*5608*/ 	.word	0x00000080


	//   ....[2]....
        /*560c*/ 	.word	0x000001d0


	//   ....[3]....
        /*5610*/ 	.word	0x000003f0


	//   ....[4]....
        /*5614*/ 	.word	0x000007e0


	//   ....[5]....
        /*5618*/ 	.word	0x00002b60


	//----- nvinfo : EIATTR_REG_RECONFIG
	.align		4
.L_28:
        /*561c*/ 	.byte	0x01, 0x54
	.zero		2


	//----- nvinfo : EIATTR_MBARRIER_INSTR_OFFSETS
	.align		4
        /*5620*/ 	.byte	0x04, 0x39
        /*5622*/ 	.short	(.L_30 - .L_29)


	//   ....[0]....
.L_29:
        /*5624*/ 	.word	0x00000350
        /*5628*/ 	.word	0x000000ff
        /*562c*/ 	.word	0x00000000
        /*5630*/ 	.short	0x0100
        /*5632*/ 	.byte	0x09
	.zero		1


	//   ....[1]....
        /*5634*/ 	.word	0x00000360
        /*5638*/ 	.word	0x000000ff
        /*563c*/ 	.word	0x00000020
        /*5640*/ 	.short	0x0100
        /*5642*/ 	.byte	0x09
	.zero		1


	//   ....[2]....
        /*5644*/ 	.word	0x00000370
        /*5648*/ 	.word	0x000000ff
        /*564c*/ 	.word	0x00000008
        /*5650*/ 	.short	0x0100
        /*5652*/ 	.byte	0x09
	.zero		1


	//   ....[3]....
        /*5654*/ 	.word	0x00000380
        /*5658*/ 	.word	0x000000ff
        /*565c*/ 	.word	0x00000028
        /*5660*/ 	.short	0x0100
        /*5662*/ 	.byte	0x09
	.zero		1


	//   ....[4]....
        /*5664*/ 	.word	0x00000390
        /*5668*/ 	.word	0x000000ff
        /*566c*/ 	.word	0x00000010
        /*5670*/ 	.short	0x0100
        /*5672*/ 	.byte	0x09
	.zero		1


	//   ....[5]....
        /*5674*/ 	.word	0x000003a0
        /*5678*/ 	.word	0x000000ff
        /*567c*/ 	.word	0x00000030
        /*5680*/ 	.short	0x0100
        /*5682*/ 	.byte	0x09
	.zero		1


	//   ....[6]....
        /*5684*/ 	.word	0x000003b0
        /*5688*/ 	.word	0x000000ff
        /*568c*/ 	.word	0x00000018
        /*5690*/ 	.short	0x0100
        /*5692*/ 	.byte	0x09
	.zero		1


	//   ....[7]....
        /*5694*/ 	.word	0x000003c0
        /*5698*/ 	.word	0x000000ff
        /*569c*/ 	.word	0x00000038
        /*56a0*/ 	.short	0x0100
        /*56a2*/ 	.byte	0x09
	.zero		1


	//   ....[8]....
        /*56a4*/ 	.word	0x00000750
        /*56a8*/ 	.word	0x000000ff
        /*56ac*/ 	.word	0x00000050
        /*56b0*/ 	.short	0x0100
        /*56b2*/ 	.byte	0x06
	.zero		1


	//   ....[9]....
        /*56b4*/ 	.word	0x00000790
        /*56b8*/ 	.word	0x000000ff
        /*56bc*/ 	.word	0x00000058
        /*56c0*/ 	.short	0x0100
        /*56c2*/ 	.byte	0x06
	.zero		1


	//   ....[10]....
        /*56c4*/ 	.word	0x00002dd0
        /*56c8*/ 	.word	0x000000ff
        /*56cc*/ 	.word	0x00000000
        /*56d0*/ 	.short	0x010a
        /*56d2*/ 	.byte	0x08
	.zero		1


	//   ....[11]....
        /*56d4*/ 	.word	0x00002f10
        /*56d8*/ 	.word	0x000000ff
        /*56dc*/ 	.word	0x00000000
        /*56e0*/ 	.short	0x010a
        /*56e2*/ 	.byte	0x08
	.zero		1


	//   ....[12]....
        /*56e4*/ 	.word	0x00008cb0
        /*56e8*/ 	.word	0x00000000
        /*56ec*/ 	.word	0x00000000
        /*56f0*/ 	.short	0x0101
        /*56f2*/ 	.byte	0x3f
	.zero		1


	//   ....[13]....
        /*56f4*/ 	.word	0x00020a90
        /*56f8*/ 	.word	0x00000012
        /*56fc*/ 	.word	0x00000020
        /*5700*/ 	.short	0x010a
        /*5702*/ 	.byte	0x3f
	.zero		1


	//   ....[14]....
        /*5704*/ 	.word	0x00020f80
        /*5708*/ 	.word	0x00000002
        /*570c*/ 	.word	0x00000058
        /*5710*/ 	.short	0x0101
        /*5712*/ 	.byte	0x3f
	.zero		1


	//   ....[15]....
        /*5714*/ 	.word	0x000216a0
        /*5718*/ 	.word	0x00000005
        /*571c*/ 	.word	0x00000000
        /*5720*/ 	.short	0x010a
        /*5722*/ 	.byte	0x3f
	.zero		1


	//   ....[16]....
        /*5724*/ 	.word	0x00021730
        /*5728*/ 	.word	0x00000007
        /*572c*/ 	.word	0x00000000
        /*5730*/ 	.short	0x010a
        /*5732*/ 	.byte	0x3f
	.zero		1


	//   ....[17]....
        /*5734*/ 	.word	0x000217c0
        /*5738*/ 	.word	0x00000007
        /*573c*/ 	.word	0x00000000
        /*5740*/ 	.short	0x010a
        /*5742*/ 	.byte	0x3f
	.zero		1


	//   ....[18]....
        /*5744*/ 	.word	0x00021850
        /*5748*/ 	.word	0x00000003
        /*574c*/ 	.word	0x00000000
        /*5750*/ 	.short	0x010a
        /*5752*/ 	.byte	0x3f
	.zero		1


	//   ....[19]....
        /*5754*/ 	.word	0x000218d0
        /*5758*/ 	.word	0x00000000
        /*575c*/ 	.word	0x00000000
        /*5760*/ 	.short	0x010a
        /*5762*/ 	.byte	0x3f
	.zero		1


	//   ....[20]....
        /*5764*/ 	.word	0x000219b0
        /*5768*/ 	.word	0x00000012
        /*576c*/ 	.word	0x00000020
        /*5770*/ 	.short	0x010a
        /*5772*/ 	.byte	0x3f
	.zero		1


	//   ....[21]....
        /*5774*/ 	.word	0x00021a80
        /*5778*/ 	.word	0x00000005
        /*577c*/ 	.word	0x00000000
        /*5780*/ 	.short	0x010a
        /*5782*/ 	.byte	0x3f
	.zero		1


	//   ....[22]....
        /*5784*/ 	.word	0x00021ad0
        /*5788*/ 	.word	0x00000007
        /*578c*/ 	.word	0x00000000
        /*5790*/ 	.short	0x010a
        /*5792*/ 	.byte	0x3f
	.zero		1


	//   ....[23]....
        /*5794*/ 	.word	0x00021b20
        /*5798*/ 	.word	0x00000007
        /*579c*/ 	.word	0x00000000
        /*57a0*/ 	.short	0x010a
        /*57a2*/ 	.byte	0x3f
	.zero		1


	//----- nvinfo : EIATTR_NUM_MBARRIERS
	.align		4
.L_30:
        /*57a4*/ 	.byte	0x03, 0x38
        /*57a6*/ 	.short	0x000a


	//----- nvinfo : EIATTR_EXIT_INSTR_OFFSETS
	.align		4
        /*57a8*/ 	.byte	0x04, 0x1c
        /*57aa*/ 	.short	(.L_32 - .L_31)


	//   ....[0]....
.L_31:
        /*57ac*/ 	.word	0x00000970


	//   ....[1]....
        /*57b0*/ 	.word	0x00001210


	//   ....[2]....
        /*57b4*/ 	.word	0x00020110


	//   ....[3]....
        /*57b8*/ 	.word	0x000206b0


	//   ....[4]....
        /*57bc*/ 	.word	0x000218a0


	//----- nvinfo : EIATTR_MAX_THREADS
	.align		4
.L_32:
        /*57c0*/ 	.byte	0x04, 0x05
        /*57c2*/ 	.short	(.L_34 - .L_33)
.L_33:
        /*57c4*/ 	.word	0x00000180
        /*57c8*/ 	.word	0x00000001
        /*57cc*/ 	.word	0x00000001


	//----- nvinfo : EIATTR_CRS_STACK_SIZE
	.align		4
.L_34:
        /*57d0*/ 	.byte	0x04, 0x1e
        /*57d2*/ 	.short	(.L_36 - .L_35)
.L_35:
        /*57d4*/ 	.word	0x00000000


	//----- nvinfo : EIATTR_CBANK_PARAM_SIZE
	.align		4
.L_36:
        /*57d8*/ 	.byte	0x03, 0x19
        /*57da*/ 	.short	0x0570


	//----- nvinfo : EIATTR_PARAM_CBANK
	.align		4
        /*57dc*/ 	.byte	0x04, 0x0a
        /*57de*/ 	.short	(.L_38 - .L_37)
	.align		4
.L_37:
        /*57e0*/ 	.word	index@(.nv.constant0._ZN7cutlass13device_kernelINS_4gemm6kernel13GemmUniversalIN4cute5tupleIJiiiiEEENS1_10collective13CollectiveMmaINS1_43MainloopSm90TmaGmmaWarpSpecializedSparseFP8ILi4ENS5_IJNS4_1CILi1EEENSA_ILi2EEESB_EEENS1_35KernelTmaWarpSpecializedCooperativeEEENS5_IJNSA_ILi256EEESG_NSA_ILi128EEEEEENS_12float_e4m3_tENS5_IJNS4_6LayoutINS5_IJiNS5_IJSC_iEEEiEEENS5_IJlNS5_IJSB_SC_EEElEEEEENSK_INS5_IJNS5_IJNSA_ILi64EEEiEEENS5_IJSH_iEEEiEEENS5_IJNS5_IJSH_NSA_ILi8192EEEEEENS5_IJSB_lEEElEEEEEEEESJ_NS5_IJlSB_lEEENS4_8TiledMMAINS4_8MMA_AtomIJNS4_4SM904GMMA6SPARSE32GMMA_64x256x64_F32E4M3E4M3_SS_TNILNS14_7ScaleInE1ELS17_1ELNS14_9SparseSelE0EEEEEENSK_INS5_IJSC_SB_SB_EEENS5_IJSB_NSA_ILi0EEES1C_EEEEENS5_IJNS4_10UnderscoreES1F_S1F_EEEEENS4_23SM90_TMA_LOAD_MULTICASTENS4_14ComposedLayoutINS4_7SwizzleILi2ELi4ELi3EEENS4_25smem_sparse_ptr_flag_bitsILi2ELi8EEENSK_INS5_IJNS5_IJSB_NSA_ILi8EEEEEENS5_IJSC_SQ_EEEEEENS5_IJNS5_IJS1C_SH_EEESN_EEEEEEEvNS4_8identityENS4_13SM90_TMA_LOADENS1J_INS1K_ILi3ELi4ELi3EEENS4_18smem_ptr_flag_bitsILi8EEENSK_INS5_IJS1O_SH_EEENS5_IJSH_SB_EEEEEEEvS1W_EENS_8epilogue10collective6detail29Sm90TmaWarpSpecializedAdapterINS27_15DefaultEpilogueIfNS5_IJSB_llEEES2B_NS26_6thread17LinearCombinationIfLi1EffLNS2C_9ScaleType4KindE0ELNS_15FloatRoundStyleE2EfEENS1_15EpilogueDefaultEEEEEvvEEEEvNT_6ParamsE)
        /*57e4*/ 	.short	0x0210
        /*57e6*/ 	.short	0x0570


	//----- nvinfo : EIATTR_SW_WAR
	.align		4
.L_38:
        /*57e8*/ 	.byte	0x04, 0x36
        /*57ea*/ 	.short	(.L_40 - .L_39)
.L_39:
        /*57ec*/ 	.word	0x00000008
.L_40:


//--------------------- .nv.callgraph             --------------------------
	.section	.nv.callgraph,"",@"SHT_CUDA_CALLGRAPH"
	.align	4
	.sectionentsize	8
	.align		4
        /*0000*/ 	.word	0x00000000
	.align		4
        /*0004*/ 	.word	0xffffffff
	.align		4
        /*0008*/ 	.word	0x00000000
	.align		4
        /*000c*/ 	.word	0xfffffffe
	.align		4
        /*0010*/ 	.word	0x00000000
	.align		4
        /*0014*/ 	.word	0xfffffffd
	.align		4
        /*0018*/ 	.word	0x00000000
	.align		4
        /*001c*/ 	.word	0xfffffffc


//--------------------- .nv.constant4             --------------------------
	.section	.nv.constant4,"a",@progbits
	.align	8
	.align		8
.nv.constant4:
        /*0000*/ 	.dword	_ZN39_INTERNAL_1f39160b_4_k_cu_881e2f8e_28334cuda3std3__45__cpo5beginE
	.align		8
        /*0008*/ 	.dword	_ZN39_INTERNAL_1f39160b_4_k_cu_881e2f8e_28334cuda3std3__45__cpo3endE
	.align		8
        /*0010*/ 	.dword	_ZN39_INTERNAL_1f39160b_4_k_cu_881e2f8e_28334cuda3std3__45__cpo6cbeginE
	.align		8
        /*0018*/ 	.dword	_ZN39_INTERNAL_1f39160b_4_k_cu_881e2f8e_28334cuda3std3__45__cpo4cendE
	.align		8
        /*0020*/ 	.dword	_ZN39_INTERNAL_1f39160b_4_k_cu_881e2f8e_28334cuda3std3__441_GLOBAL__N__1f39160b_4_k_cu_881e2f8e_28336ignoreE
	.align		8
        /*0028*/ 	.dword	_ZN39_INTERNAL_1f39160b_4_k_cu_881e2f8e_28334cuda3std3__419piecewise_constructE
	.align		8
        /*0030*/ 	.dword	_ZN39_INTERNAL_1f39160b_4_k_cu_881e2f8e_28334cuda3std3__48in_placeE
	.align		8
        /*0038*/ 	.dword	_ZN39_INTERNAL_1f39160b_4_k_cu_881e2f8e_28334cuda3std6ranges3__45__cpo4swapE
	.align		8
        /*0040*/ 	.dword	_ZN39_INTERNAL_1f39160b_4_k_cu_881e2f8e_28334cuda3std6ranges3__45__cpo9iter_moveE
	.align		8
        /*0048*/ 	.dword	_ZN39_INTERNAL_1f39160b_4_k_cu_881e2f8e_28334cute7productE
	.align		8
        /*0050*/ 	.dword	_ZN39_INTERNAL_1f39160b_4_k_cu_881e2f8e_28334cute1_E


//--------------------- .text._ZN7cutlass13device_kernelINS_4gemm6kernel13GemmUniversalIN4cute5tupleIJiiiiEEENS1_10collective13CollectiveMmaINS1_43MainloopSm90TmaGmmaWarpSpecializedSparseFP8ILi4ENS5_IJNS4_1CILi1EEENSA_ILi2EEESB_EEENS1_35KernelTmaWarpSpecializedCooperativeEEENS5_IJNSA_ILi256EEESG_NSA_ILi128EEEEEENS_12float_e4m3_tENS5_IJNS4_6LayoutINS5_IJiNS5_IJSC_iEEEiEEENS5_IJlNS5_IJSB_SC_EEElEEEEENSK_INS5_IJNS5_IJNSA_ILi64EEEiEEENS5_IJSH_iEEEiEEENS5_IJNS5_IJSH_NSA_ILi8192EEEEEENS5_IJSB_lEEElEEEEEEEESJ_NS5_IJlSB_lEEENS4_8TiledMMAINS4_8MMA_AtomIJNS4_4SM904GMMA6SPARSE32GMMA_64x256x64_F32E4M3E4M3_SS_TNILNS14_7ScaleInE1ELS17_1ELNS14_9SparseSelE0EEEEEENSK_INS5_IJSC_SB_SB_EEENS5_IJSB_NSA_ILi0EEES1C_EEEEENS5_IJNS4_10UnderscoreES1F_S1F_EEEEENS4_23SM90_TMA_LOAD_MULTICASTENS4_14ComposedLayoutINS4_7SwizzleILi2ELi4ELi3EEENS4_25smem_sparse_ptr_flag_bitsILi2ELi8EEENSK_INS5_IJNS5_IJSB_NSA_ILi8EEEEEENS5_IJSC_SQ_EEEEEENS5_IJNS5_IJS1C_SH_EEESN_EEEEEEEvNS4_8identityENS4_13SM90_TMA_LOADENS1J_INS1K_ILi3ELi4ELi3EEENS4_18smem_ptr_flag_bitsILi8EEENSK_INS5_IJS1O_SH_EEENS5_IJSH_SB_EEEEEEEvS1W_EENS_8epilogue10collective6detail29Sm90TmaWarpSpecializedAdapterINS27_15DefaultEpilogueIfNS5_IJSB_llEEES2B_NS26_6thread17LinearCombinationIfLi1EffLNS2C_9ScaleType4KindE0ELNS_15FloatRoundStyleE2EfEENS1_15EpilogueDefaultEEEEEvvEEEEvNT_6ParamsE --------------------------
	.section	.text._ZN7cutlass13device_kernelINS_4gemm6kernel13GemmUniversalIN4cute5tupleIJiiiiEEENS1_10collective13CollectiveMmaINS1_43MainloopSm90TmaGmmaWarpSpecializedSparseFP8ILi4ENS5_IJNS4_1CILi1EEENSA_ILi2EEESB_EEENS1_35KernelTmaWarpSpecializedCooperativeEEENS5_IJNSA_ILi256EEESG_NSA_ILi128EEEEEENS_12float_e4m3_tENS5_IJNS4_6LayoutINS5_IJiNS5_IJSC_iEEEiEEENS5_IJlNS5_IJSB_SC_EEElEEEEENSK_INS5_IJNS5_IJNSA_ILi64EEEiEEENS5_IJSH_iEEEiEEENS5_IJNS5_IJSH_NSA_ILi8192EEEEEENS5_IJSB_lEEElEEEEEEEESJ_NS5_IJlSB_lEEENS4_8TiledMMAINS4_8MMA_AtomIJNS4_4SM904GMMA6SPARSE32GMMA_64x256x64_F32E4M3E4M3_SS_TNILNS14_7ScaleInE1ELS17_1ELNS14_9SparseSelE0EEEEEENSK_INS5_IJSC_SB_SB_EEENS5_IJSB_NSA_ILi0EEES1C_EEEEENS5_IJNS4_10UnderscoreES1F_S1F_EEEEENS4_23SM90_TMA_LOAD_MULTICASTENS4_14ComposedLayoutINS4_7SwizzleILi2ELi4ELi3EEENS4_25smem_sparse_ptr_flag_bitsILi2ELi8EEENSK_INS5_IJNS5_IJSB_NSA_ILi8EEEEEENS5_IJSC_SQ_EEEEEENS5_IJNS5_IJS1C_SH_EEESN_EEEEEEEvNS4_8identityENS4_13SM90_TMA_LOADENS1J_INS1K_ILi3ELi4ELi3EEENS4_18smem_ptr_flag_bitsILi8EEENSK_INS5_IJS1O_SH_EEENS5_IJSH_SB_EEEEEEEvS1W_EENS_8epilogue10collective6detail29Sm90TmaWarpSpecializedAdapterINS27_15DefaultEpilogueIfNS5_IJSB_llEEES2B_NS26_6thread17LinearCombinationIfLi1EffLNS2C_9ScaleType4KindE0ELNS_15FloatRoundStyleE2EfEENS1_15EpilogueDefaultEEEEEvvEEEEvNT_6ParamsE,"ax",@progbits
	.align	128
.text._ZN7cutlass13device_kernelINS_4gemm6kernel13GemmUniversalIN4cute5tupleIJiiiiEEENS1_10collective13CollectiveMmaINS1_43MainloopSm90TmaGmmaWarpSpecializedSparseFP8ILi4ENS5_IJNS4_1CILi1EEENSA_ILi2EEESB_EEENS1_35KernelTmaWarpSpecializedCooperativeEEENS5_IJNSA_ILi256EEESG_NSA_ILi128EEEEEENS_12float_e4m3_tENS5_IJNS4_6LayoutINS5_IJiNS5_IJSC_iEEEiEEENS5_IJlNS5_IJSB_SC_EEElEEEEENSK_INS5_IJNS5_IJNSA_ILi64EEEiEEENS5_IJSH_iEEEiEEENS5_IJNS5_IJSH_NSA_ILi8192EEEEEENS5_IJSB_lEEElEEEEEEEESJ_NS5_IJlSB_lEEENS4_8TiledMMAINS4_8MMA_AtomIJNS4_4SM904GMMA6SPARSE32GMMA_64x256x64_F32E4M3E4M3_SS_TNILNS14_7ScaleInE1ELS17_1ELNS14_9SparseSelE0EEEEEENSK_INS5_IJSC_SB_SB_EEENS5_IJSB_NSA_ILi0EEES1C_EEEEENS5_IJNS4_10UnderscoreES1F_S1F_EEEEENS4_23SM90_TMA_LOAD_MULTICASTENS4_14ComposedLayoutINS4_7SwizzleILi2ELi4ELi3EEENS4_25smem_sparse_ptr_flag_bitsILi2ELi8EEENSK_INS5_IJNS5_IJSB_NSA_ILi8EEEEEENS5_IJSC_SQ_EEEEEENS5_IJNS5_IJS1C_SH_EEESN_EEEEEEEvNS4_8identityENS4_13SM90_TMA_LOADENS1J_INS1K_ILi3ELi4ELi3EEENS4_18smem_ptr_flag_bitsILi8EEENSK_INS5_IJS1O_SH_EEENS5_IJSH_SB_EEEEEEEvS1W_EENS_8epilogue10collective6detail29Sm90TmaWarpSpecializedAdapterINS27_15DefaultEpilogueIfNS5_IJSB_llEEES2B_NS26_6thread17LinearCombinationIfLi1EffLNS2C_9ScaleType4KindE0ELNS_15FloatRoundStyleE2EfEENS1_15EpilogueDefaultEEEEEvvEEEEvNT_6ParamsE:
        .type           _ZN7cutlass13device_kernelINS_4gemm6kernel13GemmUniversalIN4cute5tupleIJiiiiEEENS1_10collective13CollectiveMmaINS1_43MainloopSm90TmaGmmaWarpSpecializedSparseFP8ILi4ENS5_IJNS4_1CILi1EEENSA_ILi2EEESB_EEENS1_35KernelTmaWarpSpecializedCooperativeEEENS5_IJNSA_ILi256EEESG_NSA_ILi128EEEEEENS_12float_e4m3_tENS5_IJNS4_6LayoutINS5_IJiNS5_IJSC_iEEEiEEENS5_IJlNS5_IJSB_SC_EEElEEEEENSK_INS5_IJNS5_IJNSA_ILi64EEEiEEENS5_IJSH_iEEEiEEENS5_IJNS5_IJSH_NSA_ILi8192EEEEEENS5_IJSB_lEEElEEEEEEEESJ_NS5_IJlSB_lEEENS4_8TiledMMAINS4_8MMA_AtomIJNS4_4SM904GMMA6SPARSE32GMMA_64x256x64_F32E4M3E4M3_SS_TNILNS14_7ScaleInE1ELS17_1ELNS14_9SparseSelE0EEEEEENSK_INS5_IJSC_SB_SB_EEENS5_IJSB_NSA_ILi0EEES1C_EEEEENS5_IJNS4_10UnderscoreES1F_S1F_EEEEENS4_23SM90_TMA_LOAD_MULTICASTENS4_14ComposedLayoutINS4_7SwizzleILi2ELi4ELi3EEENS4_25smem_sparse_ptr_flag_bitsILi2ELi8EEENSK_INS5_IJNS5_IJSB_NSA_ILi8EEEEEENS5_IJSC_SQ_EEEEEENS5_IJNS5_IJS1C_SH_EEESN_EEEEEEEvNS4_8identityENS4_13SM90_TMA_LOADENS1J_INS1K_ILi3ELi4ELi3EEENS4_18smem_ptr_flag_bitsILi8EEENSK_INS5_IJS1O_SH_EEENS5_IJSH_SB_EEEEEEEvS1W_EENS_8epilogue10collective6detail29Sm90TmaWarpSpecializedAdapterINS27_15DefaultEpilogueIfNS5_IJSB_llEEES2B_NS26_6thread17LinearCombinationIfLi1EffLNS2C_9ScaleType4KindE0ELNS_15FloatRoundStyleE2EfEENS1_15EpilogueDefaultEEEEEvvEEEEvNT_6ParamsE,@function
        .size           _ZN7cutlass13device_kernelINS_4gemm6kernel13GemmUniversalIN4cute5tupleIJiiiiEEENS1_10collective13CollectiveMmaINS1_43MainloopSm90TmaGmmaWarpSpecializedSparseFP8ILi4ENS5_IJNS4_1CILi1EEENSA_ILi2EEESB_EEENS1_35KernelTmaWarpSpecializedCooperativeEEENS5_IJNSA_ILi256EEESG_NSA_ILi128EEEEEENS_12float_e4m3_tENS5_IJNS4_6LayoutINS5_IJiNS5_IJSC_iEEEiEEENS5_IJlNS5_IJSB_SC_EEElEEEEENSK_INS5_IJNS5_IJNSA_ILi64EEEiEEENS5_IJSH_iEEEiEEENS5_IJNS5_IJSH_NSA_ILi8192EEEEEENS5_IJSB_lEEElEEEEEEEESJ_NS5_IJlSB_lEEENS4_8TiledMMAINS4_8MMA_AtomIJNS4_4SM904GMMA6SPARSE32GMMA_64x256x64_F32E4M3E4M3_SS_TNILNS14_7ScaleInE1ELS17_1ELNS14_9SparseSelE0EEEEEENSK_INS5_IJSC_SB_SB_EEENS5_IJSB_NSA_ILi0EEES1C_EEEEENS5_IJNS4_10UnderscoreES1F_S1F_EEEEENS4_23SM90_TMA_LOAD_MULTICASTENS4_14ComposedLayoutINS4_7SwizzleILi2ELi4ELi3EEENS4_25smem_sparse_ptr_flag_bitsILi2ELi8EEENSK_INS5_IJNS5_IJSB_NSA_ILi8EEEEEENS5_IJSC_SQ_EEEEEENS5_IJNS5_IJS1C_SH_EEESN_EEEEEEEvNS4_8identityENS4_13SM90_TMA_LOADENS1J_INS1K_ILi3ELi4ELi3EEENS4_18smem_ptr_flag_bitsILi8EEENSK_INS5_IJS1O_SH_EEENS5_IJSH_SB_EEEEEEEvS1W_EENS_8epilogue10collective6detail29Sm90TmaWarpSpecializedAdapterINS27_15DefaultEpilogueIfNS5_IJSB_llEEES2B_NS26_6thread17LinearCombinationIfLi1EffLNS2C_9ScaleType4KindE0ELNS_15FloatRoundStyleE2EfEENS1_15EpilogueDefaultEEEEEvvEEEEvNT_6ParamsE,(.L_x_450 - _ZN7cutlass13device_kernelINS_4gemm6kernel13GemmUniversalIN4cute5tupleIJiiiiEEENS1_10collective13CollectiveMmaINS1_43MainloopSm90TmaGmmaWarpSpecializedSparseFP8ILi4ENS5_IJNS4_1CILi1EEENSA_ILi2EEESB_EEENS1_35KernelTmaWarpSpecializedCooperativeEEENS5_IJNSA_ILi256EEESG_NSA_ILi128EEEEEENS_12float_e4m3_tENS5_IJNS4_6LayoutINS5_IJiNS5_IJSC_iEEEiEEENS5_IJlNS5_IJSB_SC_EEElEEEEENSK_INS5_IJNS5_IJNSA_ILi64EEEiEEENS5_IJSH_iEEEiEEENS5_IJNS5_IJSH_NSA_ILi8192EEEEEENS5_IJSB_lEEElEEEEEEEESJ_NS5_IJlSB_lEEENS4_8TiledMMAINS4_8MMA_AtomIJNS4_4SM904GMMA6SPARSE32GMMA_64x256x64_F32E4M3E4M3_SS_TNILNS14_7ScaleInE1ELS17_1ELNS14_9SparseSelE0EEEEEENSK_INS5_IJSC_SB_SB_EEENS5_IJSB_NSA_ILi0EEES1C_EEEEENS5_IJNS4_10UnderscoreES1F_S1F_EEEEENS4_23SM90_TMA_LOAD_MULTICASTENS4_14ComposedLayoutINS4_7SwizzleILi2ELi4ELi3EEENS4_25smem_sparse_ptr_flag_bitsILi2ELi8EEENSK_INS5_IJNS5_IJSB_NSA_ILi8EEEEEENS5_IJSC_SQ_EEEEEENS5_IJNS5_IJS1C_SH_EEESN_EEEEEEEvNS4_8identityENS4_13SM90_TMA_LOADENS1J_INS1K_ILi3ELi4ELi3EEENS4_18smem_ptr_flag_bitsILi8EEENSK_INS5_IJS1O_SH_EEENS5_IJSH_SB_EEEEEEEvS1W_EENS_8epilogue10collective6detail29Sm90TmaWarpSpecializedAdapterINS27_15DefaultEpilogueIfNS5_IJSB_llEEES2B_NS26_6thread17LinearCombinationIfLi1EffLNS2C_9ScaleType4KindE0ELNS_15FloatRoundStyleE2EfEENS1_15EpilogueDefaultEEEEEvvEEEEvNT_6ParamsE)
        .other          _ZN7cutlass13device_kernelINS_4gemm6kernel13GemmUniversalIN4cute5tupleIJiiiiEEENS1_10collective13CollectiveMmaINS1_43MainloopSm90TmaGmmaWarpSpecializedSparseFP8ILi4ENS5_IJNS4_1CILi1EEENSA_ILi2EEESB_EEENS1_35KernelTmaWarpSpecializedCooperativeEEENS5_IJNSA_ILi256EEESG_NSA_ILi128EEEEEENS_12float_e4m3_tENS5_IJNS4_6LayoutINS5_IJiNS5_IJSC_iEEEiEEENS5_IJlNS5_IJSB_SC_EEElEEEEENSK_INS5_IJNS5_IJNSA_ILi64EEEiEEENS5_IJSH_iEEEiEEENS5_IJNS5_IJSH_NSA_ILi8192EEEEEENS5_IJSB_lEEElEEEEEEEESJ_NS5_IJlSB_lEEENS4_8TiledMMAINS4_8MMA_AtomIJNS4_4SM904GMMA6SPARSE32GMMA_64x256x64_F32E4M3E4M3_SS_TNILNS14_7ScaleInE1ELS17_1ELNS14_9SparseSelE0EEEEEENSK_INS5_IJSC_SB_SB_EEENS5_IJSB_NSA_ILi0EEES1C_EEEEENS5_IJNS4_10UnderscoreES1F_S1F_EEEEENS4_23SM90_TMA_LOAD_MULTICASTENS4_14ComposedLayoutINS4_7SwizzleILi2ELi4ELi3EEENS4_25smem_sparse_ptr_flag_bitsILi2ELi8EEENSK_INS5_IJNS5_IJSB_NSA_ILi8EEEEEENS5_IJSC_SQ_EEEEEENS5_IJNS5_IJS1C_SH_EEESN_EEEEEEEvNS4_8identityENS4_13SM90_TMA_LOADENS1J_INS1K_ILi3ELi4ELi3EEENS4_18smem_ptr_flag_bitsILi8EEENSK_INS5_IJS1O_SH_EEENS5_IJSH_SB_EEEEEEEvS1W_EENS_8epilogue10collective6detail29Sm90TmaWarpSpecializedAdapterINS27_15DefaultEpilogueIfNS5_IJSB_llEEES2B_NS26_6thread17LinearCombinationIfLi1EffLNS2C_9ScaleType4KindE0ELNS_15FloatRoundStyleE2EfEENS1_15EpilogueDefaultEEEEEvvEEEEvNT_6ParamsE,@"STO_CUDA_ENTRY STV_DEFAULT"
_ZN7cutlass13device_kernelINS_4gemm6kernel13GemmUniversalIN4cute5tupleIJiiiiEEENS1_10collective13CollectiveMmaINS1_43MainloopSm90TmaGmmaWarpSpecializedSparseFP8ILi4ENS5_IJNS4_1CILi1EEENSA_ILi2EEESB_EEENS1_35KernelTmaWarpSpecializedCooperativeEEENS5_IJNSA_ILi256EEESG_NSA_ILi128EEEEEENS_12float_e4m3_tENS5_IJNS4_6LayoutINS5_IJiNS5_IJSC_iEEEiEEENS5_IJlNS5_IJSB_SC_EEElEEEEENSK_INS5_IJNS5_IJNSA_ILi64EEEiEEENS5_IJSH_iEEEiEEENS5_IJNS5_IJSH_NSA_ILi8192EEEEEENS5_IJSB_lEEElEEEEEEEESJ_NS5_IJlSB_lEEENS4_8TiledMMAINS4_8MMA_AtomIJNS4_4SM904GMMA6SPARSE32GMMA_64x256x64_F32E4M3E4M3_SS_TNILNS14_7ScaleInE1ELS17_1ELNS14_9SparseSelE0EEEEEENSK_INS5_IJSC_SB_SB_EEENS5_IJSB_NSA_ILi0EEES1C_EEEEENS5_IJNS4_10UnderscoreES1F_S1F_EEEEENS4_23SM90_TMA_LOAD_MULTICASTENS4_14ComposedLayoutINS4_7SwizzleILi2ELi4ELi3EEENS4_25smem_sparse_ptr_flag_bitsILi2ELi8EEENSK_INS5_IJNS5_IJSB_NSA_ILi8EEEEEENS5_IJSC_SQ_EEEEEENS5_IJNS5_IJS1C_SH_EEESN_EEEEEEEvNS4_8identityENS4_13SM90_TMA_LOADENS1J_INS1K_ILi3ELi4ELi3EEENS4_18smem_ptr_flag_bitsILi8EEENSK_INS5_IJS1O_SH_EEENS5_IJSH_SB_EEEEEEEvS1W_EENS_8epilogue10collective6detail29Sm90TmaWarpSpecializedAdapterINS27_15DefaultEpilogueIfNS5_IJSB_llEEES2B_NS26_6thread17LinearCombinationIfLi1EffLNS2C_9ScaleType4KindE0ELNS_15FloatRoundStyleE2EfEENS1_15EpilogueDefaultEEEEEvvEEEEvNT_6ParamsE:
[----:B------:R-:W0:Y:S02]  /*0000*/  LDC R1, c[0x0][0x28] ;  /* 0x00000a00ff017b82 */ /* 0x000e240000000800 */
[----:B0-----:R-:W-:Y:S01]  /*0010*/  IADD3 R1, R1, -0x880, RZ ;  /* 0xfffff78001017810 */ /* 0x001fe20007ffe0ff */
[----:B------:R-:W0:Y:S01]  /*0020*/  S2R R5, SR_TID.X ;  /* 0x0000000000057919 */ /* 0x000e220000002100 */
[----:B------:R-:W-:Y:S01]  /*0030*/  ELECT P0, URZ, PT ;  /* 0x00000000003f782f */ /* 0x000fe20003800000 */
[----:B------:R-:W-:Y:S01]  /*0040*/  BSSY B0, `(.L_x_0) ;  /* 0x0000018000007945 */ /* 0x000fe20003800000 */
[--C-:B0-----:R-:W-:Y:S02]  /*0050*/  SHF.R.U32.HI R0, RZ, 0x5, R5.reuse ;  /* 0x00000005ff007819 */ /* 0x101fe40000011605 */
[----:B------:R-:W-:-:S03]  /*0060*/  SHF.R.U32.HI R2, RZ, 0x7, R5 ;  /* 0x00000007ff027819 */ /* 0x000fc60000011605 */
[----:B------:R-:W0:Y:S04]  /*0070*/  SHFL.IDX PT, R3, R0, RZ, 0x1f ;  /* 0x00001fff00037589 */ /* 0x000e2800000e0000 */
[----:B------:R-:W1:Y:S01]  /*0080*/  SHFL.IDX PT, R2, R2, RZ, 0x1f ;  /* 0x00001fff02027589 */ /* 0x000e6200000e0000 */
[----:B0-----:R-:W-:Y:S02]  /*0090*/  R2UR UR4, R3 ;  /* 0x00000000030472ca */ /* 0x001fe400000e0000 */
[----:B-1----:R-:W-:-:S11]  /*00a0*/  R2UR UR6, R2 ;  /* 0x00000000020672ca */ /* 0x002fd600000e0000 */
[----:B------:R-:W-:Y:S02]  /*00b0*/  USHF.R.S32.HI UR5, URZ, 0x1f, UR4 ;  /* 0x0000001f3f057899 */ /* 0x000fe40008011404 */
[----:B------:R-:W-:Y:S02]  /*00c0*/  ISETP.NE.OR P0, PT, RZ, UR4, !P0 ;  /* 0x00000004ff007c0c */ /* 0x000fe4000c705670 */
[----:B------:R-:W-:-:S04]  /*00d0*/  ULEA.HI UR5, UR5, UR4, URZ, 0x2 ;  /* 0x0000000405057291 */ /* 0x000fc8000f8f103f */
[----:B------:R-:W-:-:S04]  /*00e0*/  ULOP3.LUT UR5, UR5, 0xfffffffc, URZ, 0xc0, !UPT ;  /* 0xfffffffc05057892 */ /* 0x000fc8000f8ec03f */
[----:B------:R-:W-:-:S03]  /*00f0*/  UIADD3 UR8, UR4, -UR5, URZ ;  /* 0x8000000504087290 */ /* 0x000fc6000fffe03f */
[----:B------:R-:W-:Y:S09]  /*0100*/  @P0 BRA `(.L_x_1) ;  /* 0x00000000002c0947 */ /* 0x000ff20003800000 */
[----:B------:R-:W-:Y:S02]  /*0110*/  ULDC.64 UR4, c[0x0][0x198] ;  /* 0x0000660000047ab9 */ /* 0x000fe40000000a00 */
[----:B------:R-:W-:Y:S02]  /*0120*/  UIADD3 UR10, UP0, UR4, 0xf0, URZ ;  /* 0x000000f0040a7890 */ /* 0x000fe4000ff1e03f */
[----:B------:R-:W-:Y:S02]  /*0130*/  UIADD3 UR12, UP1, UR4, 0x1f0, URZ ;  /* 0x000001f0040c7890 */ /* 0x000fe4000ff3e03f */
[----:B------:R-:W-:Y:S02]  /*0140*/  UIADD3 UR4, UP2, UR4, 0x2f0, URZ ;  /* 0x000002f004047890 */ /* 0x000fe4000ff5e03f */
[----:B------:R-:W-:Y:S02]  /*0150*/  UIADD3.X UR11, URZ, UR5, URZ, UP0, !UPT ;  /* 0x000000053f0b7290 */ /* 0x000fe400087fe43f */
[----:B------:R-:W-:-:S02]  /*0160*/  UIADD3.X UR13, URZ, UR5, URZ, UP1, !UPT ;  /* 0x000000053f0d7290 */ /* 0x000fc40008ffe43f */
[----:B------:R-:W-:-:S05]  /*0170*/  UIADD3.X UR5, URZ, UR5, URZ, UP2, !UPT ;  /* 0x000000053f057290 */ /* 0x000fca00097fe43f */
[----:B------:R0:W-:Y:S02]  /*0180*/  UTMACCTL.PF [UR10] ;  /* 0x000000000a0079b9 */ /* 0x0001e40008040000 */
[----:B------:R0:W-:Y:S02]  /*0190*/  UTMACCTL.PF [UR12] ;  /* 0x000000000c0079b9 */ /* 0x0001e40008040000 */
[----:B------:R0:W-:Y:S02]  /*01a0*/  UTMACCTL.PF [UR4] ;  /* 0x00000000040079b9 */ /* 0x0001e40008040000 */
[----:B0-----:R-:W-:Y:S01]  /*01b0*/  NOP ;  /* 0x0000000000007918 */ /* 0x001fe20000000000 */
.L_x_1:
[----:B------:R-:W-:Y:S05]  /*01c0*/  BSYNC B0 ;  /* 0x0000000000007941 */ /* 0x000fea0003800000 */
.L_x_0:
[----:B------:R-:W0:Y:S01]  /*01d0*/  SHFL.IDX PT, R3, R0, RZ, 0x1f ;  /* 0x00001fff00037589 */ /* 0x000e2200000e0000 */
[----:B------:R-:W-:Y:S01]  /*01e0*/  UISETP.NE.AND UP0, UPT, UR8, 0x3, UPT ;  /* 0x000000030800788c */ /* 0x000fe2000bf05270 */
[----:B------:R-:W-:Y:S01]  /*01f0*/  ISETP.NE.AND P2, PT, RZ, UR6, PT ;  /* 0x00000006ff007c0c */ /* 0x000fe2000bf45270 */
[----:B------:R-:W-:Y:S02]  /*0200*/  UIADD3 UR10, UR6, -0x1, URZ ;  /* 0xffffffff060a7890 */ /* 0x000fe4000fffe03f */
[----:B------:R-:W-:Y:S02]  /*0210*/  UISETP.EQ.OR UP0, UPT, UR8, URZ, !UP0 ;  /* 0x0000003f0800728c */ /* 0x000fe4000c702670 */
[----:B------:R-:W-:Y:S02]  /*0220*/  UISETP.GE.U32.AND UP1, UPT, UR10, 0x2, UPT ;  /* 0x000000020a00788c */ /* 0x000fe4000bf26070 */
[----:B------:R-:W-:-:S04]  /*0230*/  UISETP.EQ.AND UP0, UPT, UR6, URZ, UP0 ;  /* 0x0000003f0600728c */ /* 0x000fc80008702270 */
[----:B------:R-:W-:-:S04]  /*0240*/  USEL UR14, URZ, 0x1, !UP0 ;  /* 0x000000013f0e7887 */ /* 0x000fc8000c000000 */
[----:B------:R-:W-:Y:S01]  /*0250*/  USEL UR14, UR14, 0x2, UP1 ;  /* 0x000000020e0e7887 */ /* 0x000fe20008800000 */
[----:B0-----:R-:W-:-:S13]  /*0260*/  ISETP.NE.AND P0, PT, R3, RZ, PT ;  /* 0x000000ff0300720c */ /* 0x001fda0003f05270 */
[----:B------:R-:W-:Y:S05]  /*0270*/  @P0 BRA `(.L_x_2) ;  /* 0x0000000000580947 */ /* 0x000fea0003800000 */
[----:B------:R-:W0:Y:S01]  /*0280*/  S2UR UR9, SR_CgaCtaId ;  /* 0x00000000000979c3 */ /* 0x000e220000008800 */
[----:B------:R-:W-:Y:S01]  /*0290*/  UMOV UR4, 0x400 ;  /* 0x0000040000047882 */ /* 0x000fe20000000000 */
[----:B------:R-:W-:Y:S01]  /*02a0*/  UMOV UR5, 0x1 ;  /* 0x0000000100057882 */ /* 0x000fe20000000000 */
[----:B------:R-:W-:Y:S01]  /*02b0*/  UMOV UR6, 0x4 ;  /* 0x0000000400067882 */ /* 0x000fe20000000000 */
[----:B------:R-:W-:Y:S01]  /*02c0*/  ELECT P0, URZ, PT ;  /* 0x00000000003f782f */ /* 0x000fe20003800000 */
[----:B------:R-:W-:-:S04]  /*02d0*/  UIADD3 UR6, -UR6, 0x100000, URZ ;  /* 0x0010000006067890 */ /* 0x000fc8000fffe13f */
[----:B------:R-:W-:Y:S02]  /*02e0*/  USHF.L.U32 UR7, UR6, 0xb, URZ ;  /* 0x0000000b06077899 */ /* 0x000fe4000800063f */
[----:B------:R-:W-:Y:S02]  /*02f0*/  USHF.L.U32 UR6, UR6, 0x1, URZ ;  /* 0x0000000106067899 */ /* 0x000fe4000800063f */
[----:B0-----:R-:W-:Y:S02]  /*0300*/  ULEA UR9, UR9, UR4, 0x18 ;  /* 0x0000000409097291 */ /* 0x001fe4000f8ec03f */
[----:B------:R-:W-:-:S04]  /*0310*/  UIADD3 UR4, -UR5, 0x100000, URZ ;  /* 0x0010000005047890 */ /* 0x000fc8000fffe13f */
[----:B------:R-:W-:Y:S02]  /*0320*/  USHF.L.U32 UR5, UR4, 0xb, URZ ;  /* 0x0000000b04057899 */ /* 0x000fe4000800063f */
[----:B------:R-:W-:Y:S01]  /*0330*/  USHF.L.U32 UR4, UR4, 0x1, URZ ;  /* 0x0000000104047899 */ /* 0x000fe2000800063f */
[----:B------:R-:W0:Y:S11]  /*0340*/  FENCE.VIEW.ASYNC.S ;  /* 0x00000000000073c6 */ /* 0x000e360000000000 */
[----:B0-----:R0:W1:Y:S01]  /*0350*/  SYNCS.EXCH.64 URZ, [UR9], UR4 ;  /* 0x00000004093f75b2 */ /* 0x0010620008000100 */
[----:B------:R0:W2:Y:S01]  /*0360*/  SYNCS.EXCH.64 URZ, [UR9+0x20], UR6 ;  /* 0x00002006093f75b2 */ /* 0x0000a20008000100 */
[----:B------:R0:W3:Y:S01]  /*0370*/  SYNCS.EXCH.64 URZ, [UR9+0x8], UR4 ;  /* 0x00000804093f75b2 */ /* 0x0000e20008000100 */
[----:B------:R0:W4:Y:S01]  /*0380*/  SYNCS.EXCH.64 URZ, [UR9+0x28], UR6 ;  /* 0x00002806093f75b2 */ /* 0x0001220008000100 */
[----:B------:R0:W0:Y:S01]  /*0390*/  SYNCS.EXCH.64 URZ, [UR9+0x10], UR4 ;  /* 0x00001004093f75b2 */ /* 0x0000220008000100 */
[----:B------:R0:W0:Y:S01]  /*03a0*/  SYNCS.EXCH.64 URZ, [UR9+0x30], UR6 ;  /* 0x00003006093f75b2 */ /* 0x0000220008000100 */
[----:B------:R0:W0:Y:S01]  /*03b0*/  SYNCS.EXCH.64 URZ, [UR9+0x18], UR4 ;  /* 0x00001804093f75b2 */ /* 0x0000220008000100 */
[----:B------:R0:W0:Y:S01]  /*03c0*/  SYNCS.EXCH.64 URZ, [UR9+0x38], UR6 ;  /* 0x00003806093f75b2 */ /* 0x0000220008000100 */
[----:B------:R-:W-:Y:S01]  /*03d0*/  NOP ;  /* 0x0000000000007918 */ /* 0x000fe20000000000 */
.L_x_2:
[----:B------:R-:W-:Y:S01]  /*03e0*/  SHF.R.S32.HI R4, RZ, 0x1f, R5 ;  /* 0x0000001fff047819 */ /* 0x000fe20000011405 */
[----:B------:R-:W5:Y:S01]  /*03f0*/  SHFL.IDX PT, R0, R0, RZ, 0x1f ;  /* 0x00001fff00007589 */ /* 0x000f6200000e0000 */
[----:B0-----:R-:W0:Y:S01]  /*0400*/  S2UR UR9, SR_CTAID.X ;  /* 0x00000000000979c3 */ /* 0x001e220000002500 */
[----:B------:R-:W-:Y:S02]  /*0410*/  ELECT P0, URZ, PT ;  /* 0x00000000003f782f */ /* 0x000fe40003800000 */
[----:B------:R-:W-:Y:S01]  /*0420*/  LEA.HI R4, R4, R5, RZ, 0x7 ;  /* 0x0000000504047211 */ /* 0x000fe200078f38ff */
[----:B------:R-:W1:Y:S01]  /*0430*/  S2R R2, SR_CTAID.Y ;  /* 0x0000000000027919 */ /* 0x000e620000002600 */
[----:B------:R-:W-:Y:S01]  /*0440*/  SHF.R.S32.HI R6, RZ, 0x1f, R3 ;  /* 0x0000001fff067819 */ /* 0x000fe20000011403 */
[----:B------:R-:W-:Y:S01]  /*0450*/  ULDC UR4, c[0x0][0x154] ;  /* 0x0000550000047ab9 */ /* 0x000fe20000000800 */
[----:B------:R-:W-:Y:S01]  /*0460*/  LOP3.LUT R4, R4, 0xffffff80, RZ, 0xc0, !PT ;  /* 0xffffff8004047812 */ /* 0x000fe200078ec0ff */
[----:B------:R-:W-:Y:S01]  /*0470*/  NOP ;  /* 0x0000000000007918 */ /* 0x000fe20000000000 */
[----:B------:R-:W-:Y:S01]  /*0480*/  LEA.HI R6, R6, R3, RZ, 0x2 ;  /* 0x0000000306067211 */ /* 0x000fe200078f10ff */
[----:B------:R-:W2:Y:S01]  /*0490*/  LDC R13, c[0x0][0x148] ;  /* 0x00005200ff0d7b82 */ /* 0x000ea20000000800 */
[----:B------:R-:W-:Y:S01]  /*04a0*/  NOP ;  /* 0x0000000000007918 */ /* 0x000fe20000000000 */
[----:B------:R-:W-:Y:S01]  /*04b0*/  IMAD.IADD R4, R5, 0x1, -R4 ;  /* 0x0000000105047824 */ /* 0x000fe200078e0a04 */
[----:B------:R-:W-:-:S04]  /*04c0*/  LOP3.LUT R6, R6, 0x3ffffffc, RZ, 0xc0, !PT ;  /* 0x3ffffffc06067812 */ /* 0x000fc800078ec0ff */
[----:B------:R-:W-:Y:S01]  /*04d0*/  SHF.R.S32.HI R5, RZ, 0x1f, R4 ;  /* 0x0000001fff057819 */ /* 0x000fe20000011404 */
[----:B------:R-:W-:Y:S01]  /*04e0*/  IMAD.IADD R6, R3, 0x1, -R6 ;  /* 0x0000000103067824 */ /* 0x000fe200078e0a06 */
[----:B------:R-:W3:Y:S02]  /*04f0*/  LDC R8, c[0x0][0x144] ;  /* 0x00005100ff087b82 */ /* 0x000ee40000000800 */
[----:B------:R-:W-:Y:S02]  /*0500*/  LEA.HI R5, R5, R4, RZ, 0x3 ;  /* 0x0000000405057211 */ /* 0x000fe400078f18ff */
[----:B-----5:R-:W-:Y:S02]  /*0510*/  ISETP.NE.OR P0, PT, R0, RZ, !P0 ;  /* 0x000000ff0000720c */ /* 0x020fe40004705670 */
[--C-:B------:R-:W-:Y:S02]  /*0520*/  SHF.R.S32.HI R0, RZ, 0x3, R5.reuse ;  /* 0x00000003ff007819 */ /* 0x100fe40000011405 */
[----:B------:R-:W-:-:S04]  /*0530*/  SHF.R.S32.HI R5, RZ, 0x1f, R5 ;  /* 0x0000001fff057819 */ /* 0x000fc80000011405 */
[----:B------:R-:W-:-:S04]  /*0540*/  LEA.HI R5, R5, R0, RZ, 0x2 ;  /* 0x0000000005057211 */ /* 0x000fc800078f10ff */
[----:B------:R-:W-:Y:S01]  /*0550*/  LOP3.LUT R5, R5, 0xfffffffc, RZ, 0xc0, !PT ;  /* 0xfffffffc05057812 */ /* 0x000fe200078ec0ff */
[----:B------:R-:W-:Y:S01]  /*0560*/  VOTEU.ALL UP0, P0 ;  /* 0x00000000003f7886 */ /* 0x000fe20000000000 */
[----:B-1----:R-:W-:Y:S01]  /*0570*/  I2FP.F32.U32 R7, R2 ;  /* 0x0000000200077245 */ /* 0x002fe20000201000 */
[----:B------:R-:W-:Y:S01]  /*0580*/  VOTEU.ALL UP1, P0 ;  /* 0x00000000003f7886 */ /* 0x000fe20000020000 */
[----:B------:R-:W-:Y:S02]  /*0590*/  IADD3 R5, R0, -R5, RZ ;  /* 0x8000000500057210 */ /* 0x000fe40007ffe0ff */
[----:B------:R-:W1:Y:S01]  /*05a0*/  @!UP0 S2UR UR7, SR_CgaCtaId ;  /* 0x00000000000789c3 */ /* 0x000e620000008800 */
[----:B------:R-:W-:Y:S01]  /*05b0*/  FMUL R9, R7, UR4 ;  /* 0x0000000407097c20 */ /* 0x000fe20008400000 */
[----:B------:R-:W-:Y:S01]  /*05c0*/  LEA R5, R6, R5, 0x2 ;  /* 0x0000000506057211 */ /* 0x000fe200078e10ff */
[----:B------:R-:W-:Y:S01]  /*05d0*/  ULDC UR4, c[0x0][0x150] ;  /* 0x0000540000047ab9 */ /* 0x000fe20000000800 */
[----:B0-----:R-:W-:Y:S01]  /*05e0*/  I2FP.F32.U32 R0, UR9 ;  /* 0x0000000900007c45 */ /* 0x001fe20008201000 */
[----:B------:R-:W-:-:S02]  /*05f0*/  @!UP0 UMOV UR6, 0x400 ;  /* 0x0000040000068882 */ /* 0x000fc40000000000 */
[----:B------:R-:W0:Y:S01]  /*0600*/  F2I.U32.TRUNC.NTZ R9, R9 ;  /* 0x0000000900097305 */ /* 0x000e22000020f000 */
[----:B------:R-:W5:Y:S01]  /*0610*/  LDC R6, c[0x0][0x140] ;  /* 0x00005000ff067b82 */ /* 0x000f620000000800 */
[----:B------:R-:W-:Y:S01]  /*0620*/  FMUL R7, R0, UR4 ;  /* 0x0000000400077c20 */ /* 0x000fe20008400000 */
[----:B------:R-:W-:Y:S01]  /*0630*/  IMAD.SHL.U32 R0, R5, 0x4, RZ ;  /* 0x0000000405007824 */ /* 0x000fe200078e00ff */
[----:B------:R-:W-:Y:S02]  /*0640*/  UMOV UR4, 0x20 ;  /* 0x0000002000047882 */ /* 0x000fe40000000000 */
[----:B------:R-:W-:-:S04]  /*0650*/  @!UP0 UIADD3 UR4, -UR4, 0x100000, URZ ;  /* 0x0010000004048890 */ /* 0x000fc8000fffe13f */
[----:B------:R-:W-:Y:S02]  /*0660*/  @!UP0 USHF.L.U32 UR5, UR4, 0xb, URZ ;  /* 0x0000000b04058899 */ /* 0x000fe4000800063f */
[----:B------:R-:W-:Y:S01]  /*0670*/  @!UP0 USHF.L.U32 UR4, UR4, 0x1, URZ ;  /* 0x0000000104048899 */ /* 0x000fe2000800063f */
[----:B------:R-:W4:Y:S01]  /*0680*/  F2I.U32.TRUNC.NTZ R7, R7 ;  /* 0x0000000700077305 */ /* 0x000f22000020f000 */
[----:B------:R-:W-:-:S05]  /*0690*/  LOP3.LUT R11, R5, 0xc, R0, 0x78, !PT ;  /* 0x0000000c050b7812 */ /* 0x000fca00078e7800 */
[----:B------:R3:W-:Y:S01]  /*06a0*/  STL [R1+0x460], R11 ;  /* 0x0004600b01007387 */ /* 0x0007e20000100800 */
[----:B0-----:R-:W-:Y:S01]  /*06b0*/  IADD3 R14, -R9, RZ, RZ ;  /* 0x000000ff090e7210 */ /* 0x001fe20007ffe1ff */
[----:B-1----:R-:W-:Y:S01]  /*06c0*/  @!UP0 ULEA UR6, UR7, UR6, 0x18 ;  /* 0x0000000607068291 */ /* 0x002fe2000f8ec03f */
[----:B------:R-:W-:-:S03]  /*06d0*/  VOTEU.ALL UP0, P0 ;  /* 0x00000000003f7886 */ /* 0x000fc60000000000 */
[----:B--2---:R-:W-:Y:S01]  /*06e0*/  IMAD R0, R13, R14, R2 ;  /* 0x0000000e0d007224 */ /* 0x004fe200078e0202 */
[----:B------:R-:W-:Y:S01]  /*06f0*/  LOP3.LUT P0, RZ, R4, 0x7, RZ, 0xc0, !PT ;  /* 0x0000000704ff7812 */ /* 0x000fe2000780c0ff */
[----:B----4-:R-:W-:Y:S01]  /*0700*/  IMAD.MOV R7, RZ, RZ, -R7 ;  /* 0x000000ffff077224 */ /* 0x010fe200078e0a07 */
[----:B-----5:R-:W-:-:S03]  /*0710*/  ISETP.EQ.U32.AND P3, PT, R6, 0x1, PT ;  /* 0x000000010600780c */ /* 0x020fc60003f62070 */
[----:B---3--:R-:W-:Y:S01]  /*0720*/  IMAD R10, R8, R7, UR9 ;  /* 0x00000009080a7e24 */ /* 0x008fe2000f8e0207 */
[----:B------:R-:W-:Y:S01]  /*0730*/  ISETP.NE.AND P1, PT, R0, R11, PT ;  /* 0x0000000b0000720c */ /* 0x000fe20003f25270 */
[----:B------:R-:W0:Y:S02]  /*0740*/  FENCE.VIEW.ASYNC.S ;  /* 0x00000000000073c6 */ /* 0x000e240000000000 */
[----:B0-----:R0:W1:Y:S01]  /*0750*/  @!UP0 SYNCS.EXCH.64 URZ, [UR6+0x50], UR4 ;  /* 0x00005004063f85b2 */ /* 0x0010620008000100 */
[----:B------:R-:W-:Y:S02]  /*0760*/  ISETP.LT.U32.AND P0, PT, R11, 0x2, !P0 ;  /* 0x000000020b00780c */ /* 0x000fe40004701070 */
[----:B------:R-:W-:-:S04]  /*0770*/  ISETP.EQ.OR P1, PT, R10, RZ, !P1 ;  /* 0x000000ff0a00720c */ /* 0x000fc80004f22670 */
[----:B------:R-:W-:Y:S01]  /*0780*/  PLOP3.LUT P0, PT, P0, P1, PT, 0x80, 0x0 ;  /* 0x000000000000781c */ /* 0x000fe20000703070 */
[----:B------:R0:W2:Y:S01]  /*0790*/  @!UP1 SYNCS.EXCH.64 URZ, [UR6+0x58], UR4 ;  /* 0x00005804063f95b2 */ /* 0x0000a20008000100 */
[----:B------:R-:W-:Y:S01]  /*07a0*/  NOP ;  /* 0x0000000000007918 */ /* 0x000fe20000000000 */
[----:B------:R-:W-:Y:S10]  /*07b0*/  @!P3 BRA `(.L_x_3) ;  /* 0x000000000008b947 */ /* 0x000ff40003800000 */
[----:B-12---:R-:W-:Y:S01]  /*07c0*/  UCGABAR_ARV ;  /* 0x00000000000079c7 */ /* 0x006fe20008000000 */
[----:B------:R-:W-:Y:S05]  /*07d0*/  BRA `(.L_x_4) ;  /* 0x0000000000047947 */ /* 0x000fea0003800000 */
.L_x_3:
[----:B-12---:R-:W-:Y:S01]  /*07e0*/  NOP ;  /* 0x0000000000007918 */ /* 0x006fe20000000000 */
.L_x_4:
[----:B------:R-:W1:Y:S01]  /*07f0*/  LDC R0, c[0x0][0x75c] ;  /* 0x0001d700ff007b82 */ /* 0x000e620000000800 */
[----:B------:R-:W-:Y:S01]  /*0800*/  MOV R4, UR9 ;  /* 0x0000000900047c02 */ /* 0x000fe20008000f00 */
[----:B------:R-:W-:Y:S01]  /*0810*/  IMAD.MOV.U32 R5, RZ, RZ, RZ ;  /* 0x000000ffff057224 */ /* 0x000fe200078e00ff */
[----:B-1----:R-:W-:-:S13]  /*0820*/  ISETP.NE.AND P4, PT, R0, 0x1, PT ;  /* 0x000000010000780c */ /* 0x002fda0003f85270 */
[----:B------:R-:W1:Y:S01]  /*0830*/  @P4 LDC R7, c[0x0][0x10] ;  /* 0x00000400ff074b82 */ /* 0x000e620000000800 */
[----:B------:R-:W-:Y:S01]  /*0840*/  @P4 IMAD.MOV.U32 R3, RZ, RZ, RZ ;  /* 0x000000ffff034224 */ /* 0x000fe200078e00ff */
[----:B------:R-:W-:-:S06]  /*0850*/  @P4 MOV R11, RZ ;  /* 0x000000ff000b4202 */ /* 0x000fcc0000000f00 */
[----:B------:R-:W2:Y:S01]  /*0860*/  @!P4 LDC R9, c[0x0][0xc] ;  /* 0x00000300ff09cb82 */ /* 0x000ea20000000800 */
[----:B-1----:R-:W-:-:S04]  /*0870*/  @P4 IMAD.WIDE.U32 R6, R7, UR9, R2 ;  /* 0x0000000907064c25 */ /* 0x002fc8000f8e0002 */
[----:B------:R-:W-:Y:S01]  /*0880*/  @P4 IMAD.IADD R15, R7, 0x1, R11 ;  /* 0x00000001070f4824 */ /* 0x000fe200078e020b */
[----:B------:R-:W-:Y:S01]  /*0890*/  @P4 MOV R8, R6 ;  /* 0x0000000600084202 */ /* 0x000fe20000000f00 */
[----:B--2---:R-:W-:-:S04]  /*08a0*/  @!P4 IMAD.WIDE.U32 R4, R2, R9, R4 ;  /* 0x000000090204c225 */ /* 0x004fc800078e0004 */
[----:B------:R-:W-:Y:S01]  /*08b0*/  @!P4 IMAD.MOV.U32 R15, RZ, RZ, R5 ;  /* 0x000000ffff0fc224 */ /* 0x000fe200078e0005 */
[----:B------:R-:W-:-:S05]  /*08c0*/  @!P4 MOV R8, R4 ;  /* 0x000000040008c202 */ /* 0x000fca0000000f00 */
[----:B------:R1:W-:Y:S04]  /*08d0*/  STL [R1+0x468], R8 ;  /* 0x0004680801007387 */ /* 0x0003e80000100800 */
[----:B------:R1:W-:Y:S01]  /*08e0*/  STL [R1+0x464], R15 ;  /* 0x0004640f01007387 */ /* 0x0003e20000100800 */
[----:B------:R-:W-:Y:S05]  /*08f0*/  @!P3 BRA `(.L_x_5) ;  /* 0x00000000000cb947 */ /* 0x000fea0003800000 */
[----:B------:R-:W-:Y:S01]  /*0900*/  UCGABAR_WAIT ;  /* 0x0000000000007dc7 */ /* 0x000fe20008000000 */
[----:B------:R-:W-:Y:S01]  /*0910*/  CCTL.IVALL ;  /* 0x00000000ff00798f */ /* 0x000fe20002000000 */
[----:B------:R-:W-:Y:S05]  /*0920*/  BRA `(.L_x_6) ;  /* 0x0000000000047947 */ /* 0x000fea0003800000 */
.L_x_5:
[----:B------:R-:W-:Y:S06]  /*0930*/  BAR.SYNC.DEFER_BLOCKING 0x0 ;  /* 0x0000000000007b1d */ /* 0x000fec0000010000 */
.L_x_6:
[----:B------:R-:W-:Y:S05]  /*0940*/  @!P2 BRA `(.L_x_7) ;  /* 0x000001f400f4a947 */ /* 0x000fea0003800000 */
[----:B------:R-:W-:-:S06]  /*0950*/  UISETP.GT.U32.AND UP0, UPT, UR10, 0x1, UPT ;  /* 0x000000010a00788c */ /* 0x000fcc000bf04070 */
[----:B------:R-:W-:-:S13]  /*0960*/  PLOP3.LUT P1, PT, PT, PT, UP0, 0x80, 0x0 ;  /* 0x000000000000781c */ /* 0x000fda0003f2f008 */
[----:B0-----:R-:W-:Y:S05]  /*0970*/  @P1 EXIT ;  /* 0x000000000000194d */ /* 0x001fea0003800000 */
[----:B------:R-:W-:Y:S01]  /*0980*/  MOV R5, 0xffffffff ;  /* 0xffffffff00057802 */ /* 0x000fe20000000f00 */
[----:B------:R-:W-:Y:S01]  /*0990*/  IMAD.MOV.U32 R4, RZ, RZ, -0x1 ;  /* 0xffffffffff047424 */ /* 0x000fe200078e00ff */
[----:B------:R-:W-:Y:S01]  /*09a0*/  ULDC.64 UR4, c[0x0][0x750] ;  /* 0x0001d40000047ab9 */ /* 0x000fe20000000a00 */
[----:B------:R-:W-:Y:S01]  /*09b0*/  UMOV UR13, 0xffffffff ;  /* 0xffffffff000d7882 */ /* 0x000fe20000000000 */
[----:B------:R-:W-:Y:S01]  /*09c0*/  ISETP.GE.U32.AND P1, PT, R8, UR4, PT ;  /* 0x0000000408007c0c */ /* 0x000fe2000bf26070 */
[----:B------:R0:W-:Y:S01]  /*09d0*/  STL [R1+0x470], R5 ;  /* 0x0004700501007387 */ /* 0x0001e20000100800 */
[----:B------:R-:W-:Y:S02]  /*09e0*/  PRMT R0, RZ, 0x7610, R0 ;  /* 0x00007610ff007816 */ /* 0x000fe40000000000 */
[----:B------:R-:W-:Y:S01]  /*09f0*/  ISETP.GE.U32.AND.EX P1, PT, R15, UR5, PT, P1 ;  /* 0x000000050f007c0c */ /* 0x000fe2000bf26110 */
[----:B------:R0:W-:-:S12]  /*0a00*/  STL [R1+0x46c], R4 ;  /* 0x00046c0401007387 */ /* 0x0001d80000100800 */
[----:B0-----:R-:W-:Y:S05]  /*0a10*/  @P1 BRA `(.L_x_8) ;  /* 0x00000004003c1947 */ /* 0x001fea0003800000 */
[----:B------:R-:W-:Y:S01]  /*0a20*/  ULDC.64 UR12, c[0x0][0x728] ;  /* 0x0001ca00000c7ab9 */ /* 0x000fe20000000a00 */
[----:B------:R-:W0:Y:S01]  /*0a30*/  LDC.64 R6, c[0x0][0x720] ;  /* 0x0001c800ff067b82 */ /* 0x000e220000000a00 */
[----:B------:R-:W-:Y:S01]  /*0a40*/  ISETP.NE.U32.AND P1, PT, RZ, UR12, PT ;  /* 0x0000000cff007c0c */ /* 0x000fe2000bf25070 */
[----:B------:R-:W-:Y:S01]  /*0a50*/  ULDC UR11, c[0x0][0x730] ;  /* 0x0001cc00000b7ab9 */ /* 0x000fe20000000800 */
[----:B------:R-:W-:Y:S02]  /*0a60*/  R2UR UR4, R8 ;  /* 0x00000000080472ca */ /* 0x000fe400000e0000 */
[----:B------:R-:W-:Y:S02]  /*0a70*/  ISETP.NE.AND.EX P1, PT, RZ, UR13, PT, P1 ;  /* 0x0000000dff007c0c */ /* 0x000fe4000bf25310 */
[----:B------:R-:W-:-:S11]  /*0a80*/  R2UR UR5, R15 ;  /* 0x000000000f0572ca */ /* 0x000fd600000e0000 */
[----:B------:R-:W-:Y:S05]  /*0a90*/  @!P1 BRA `(.L_x_9) ;  /* 0x0000000000309947 */ /* 0x000fea0003800000 */
[----:B------:R-:W-:Y:S01]  /*0aa0*/  R2UR UR4, R8 ;  /* 0x00000000080472ca */ /* 0x000fe200000e0000 */
[----:B------:R-:W-:Y:S01]  /*0ab0*/  ULDC UR8, c[0x0][0x734] ;  /* 0x0001cd0000087ab9 */ /* 0x000fe20000000800 */
[----:B------:R-:W-:-:S11]  /*0ac0*/  R2UR UR10, R15 ;  /* 0x000000000f0a72ca */ /* 0x000fd600000e0000 */
[----:B------:R-:W-:-:S04]  /*0ad0*/  UIADD3 UR8, UP0, UR4, UR8, URZ ;  /* 0x0000000804087290 */ /* 0x000fc8000ff1e03f */
[----:B------:R-:W-:-:S04]  /*0ae0*/  UIADD3.X UR10, URZ, UR10, URZ, UP0, !UPT ;  /* 0x0000000a3f0a7290 */ /* 0x000fc800087fe43f */
[----:B------:R-:W-:-:S04]  /*0af0*/  UIMAD.WIDE.U32 UR4, UR10, UR12, URZ ;  /* 0x0000000c0a0472a5 */ /* 0x000fc8000f8e003f */
[----:B------:R-:W-:Y:S02]  /*0b00*/  UIMAD.WIDE.U32 UR6, UP0, UR8, UR13, UR4 ;  /* 0x0000000d080672a5 */ /* 0x000fe4000f800004 */
[----:B------:R-:W-:Y:S02]  /*0b10*/  UIMAD.WIDE.U32 UR4, UR8, UR12, URZ ;  /* 0x0000000c080472a5 */ /* 0x000fe4000f8e003f */
[----:B------:R-:W-:Y:S02]  /*0b20*/  UIADD3.X UR9, URZ, URZ, URZ, UP0, !UPT ;  /* 0x0000003f3f097290 */ /* 0x000fe400087fe43f */
[----:B------:R-:W-:Y:S01]  /*0b30*/  UIADD3 URZ, UP0, UR5, UR6, URZ ;  /* 0x00000006053f7290 */ /* 0x000fe2000ff1e03f */
[----:B------:R-:W-:-:S03]  /*0b40*/  UMOV UR8, UR7 ;  /* 0x0000000700087c82 */ /* 0x000fc60008000000 */
[----:B------:R-:W-:-:S12]  /*0b50*/  UIMAD.WIDE.U32.X UR4, UR10, UR13, UR8, UP0 ;  /* 0x0000000d0a0472a5 */ /* 0x000fd800080e0408 */
.L_x_9:
[----:B------:R-:W-:Y:S01]  /*0b60*/  USHF.R.U64 UR13, UR4, UR11, UR5 ;  /* 0x0000000b040d7299 */ /* 0x000fe20008001205 */
[----:B------:R-:W2:Y:S01]  /*0b70*/  LDC.64 R22, c[0x0][0x740] ;  /* 0x0001d000ff167b82 */ /* 0x000ea20000000a00 */
[----:B------:R-:W-:Y:S01]  /*0b80*/  USHF.R.U32.HI UR4, URZ, UR11, UR5 ;  /* 0x0000000b3f047299 */ /* 0x000fe20008011605 */
[----:B------:R-:W-:Y:S02]  /*0b90*/  IMAD.MOV.U32 R4, RZ, RZ, R8 ;  /* 0x000000ffff047224 */ /* 0x000fe400078e0008 */
[----:B------:R-:W-:Y:S01]  /*0ba0*/  IMAD R21, R13, R14, R2 ;  /* 0x0000000e0d157224 */ /* 0x000fe200078e0202 */
[----:B------:R-:W-:Y:S01]  /*0bb0*/  IADD3 R3, P1, RZ, -UR13, RZ ;  /* 0x8000000dff037c10 */ /* 0x000fe2000ff3e0ff */
[----:B------:R-:W-:Y:S02]  /*0bc0*/  IMAD.MOV.U32 R13, RZ, RZ, 0x1 ;  /* 0x00000001ff0d7424 */ /* 0x000fe400078e00ff */
[----:B------:R-:W1:Y:S01]  /*0bd0*/  LDC R12, c[0x0][0x718] ;  /* 0x0001c600ff0c7b82 */ /* 0x000e620000000800 */
[----:B------:R-:W-:-:S05]  /*0be0*/  IADD3.X R5, RZ, ~UR4, RZ, P1, !PT ;  /* 0x80000004ff057c10 */ /* 0x000fca0008ffe4ff */
[-C--:B0-----:R-:W-:Y:S01]  /*0bf0*/  IMAD R0, R5, R6.reuse, RZ ;  /* 0x0000000605007224 */ /* 0x081fe200078e02ff */
[----:B------:R-:W-:Y:S01]  /*0c00*/  MOV R5, R15 ;  /* 0x0000000f00057202 */ /* 0x000fe20000000f00 */
[----:B------:R-:W0:Y:S02]  /*0c10*/  LDC R16, c[0x0][0x708] ;  /* 0x0001c200ff107b82 */ /* 0x000e240000000800 */
[----:B------:R-:W-:-:S06]  /*0c20*/  IMAD.WIDE.U32 R4, R3, R6, R4 ;  /* 0x0000000603047225 */ /* 0x000fcc00078e0004 */
[----:B------:R-:W3:Y:S01]  /*0c30*/  LDC R20, c[0x0][0x758] ;  /* 0x0001d600ff147b82 */ /* 0x000ee20000000800 */
[----:B------:R-:W-:Y:S01]  /*0c40*/  IMAD R3, R3, R7, R0 ;  /* 0x0000000703037224 */ /* 0x000fe200078e0200 */
[----:B--2---:R-:W-:-:S03]  /*0c50*/  ISETP.NE.U32.AND P1, PT, R22, RZ, PT ;  /* 0x000000ff1600720c */ /* 0x004fc60003f25070 */
[----:B------:R-:W-:Y:S01]  /*0c60*/  IMAD.IADD R3, R5, 0x1, R3 ;  /* 0x0000000105037824 */ /* 0x000fe200078e0203 */
[----:B------:R-:W-:Y:S02]  /*0c70*/  ISETP.NE.AND.EX P1, PT, R23, RZ, PT, P1 ;  /* 0x000000ff1700720c */ /* 0x000fe40003f25310 */
[----:B------:R-:W2:Y:S01]  /*0c80*/  LDC R18, c[0x0][0x700] ;  /* 0x0001c000ff127b82 */ /* 0x000ea20000000800 */
[----:B------:R-:W-:Y:S02]  /*0c90*/  MOV R5, 0xffffffff ;  /* 0xffffffff00057802 */ /* 0x000fe40000000f00 */
[-CC-:B-1----:R-:W-:Y:S02]  /*0ca0*/  SHF.R.U64 R8, R4, R12.reuse, R3.reuse ;  /* 0x0000000c04087219 */ /* 0x182fe40000001203 */
[----:B------:R-:W-:-:S03]  /*0cb0*/  SHF.R.U32.HI R3, RZ, R12, R3 ;  /* 0x0000000cff037219 */ /* 0x000fc60000011603 */
[----:B------:R-:W1:Y:S01]  /*0cc0*/  LDC R11, c[0x0][0x748] ;  /* 0x0001d200ff0b7b82 */ /* 0x000e620000000800 */
[-CC-:B0-----:R-:W-:Y:S02]  /*0cd0*/  SHF.R.U64 R19, R8, R16.reuse, R3.reuse ;  /* 0x0000001008137219 */ /* 0x181fe40000001203 */
[----:B------:R-:W-:-:S05]  /*0ce0*/  SHF.R.U32.HI R3, RZ, R16, R3 ;  /* 0x00000010ff037219 */ /* 0x000fca0000011603 */
[----:B------:R-:W0:Y:S01]  /*0cf0*/  LDC R15, c[0x0][0x738] ;  /* 0x0001ce00ff0f7b82 */ /* 0x000e220000000800 */
[-C--:B---3--:R-:W-:Y:S02]  /*0d00*/  SHF.L.U32 R0, R5, R20.reuse, RZ ;  /* 0x0000001405007219 */ /* 0x088fe400000006ff */
[-CC-:B------:R-:W-:Y:S02]  /*0d10*/  SHF.R.U64 R12, R19, R20.reuse, R3.reuse ;  /* 0x00000014130c7219 */ /* 0x180fe40000001203 */
[----:B------:R-:W-:Y:S02]  /*0d20*/  SHF.R.U32.HI R3, RZ, R20, R3 ;  /* 0x00000014ff037219 */ /* 0x000fe40000011603 */
[----:B------:R-:W-:Y:S01]  /*0d30*/  LOP3.LUT R0, RZ, R0, RZ, 0x33, !PT ;  /* 0x00000000ff007212 */ /* 0x000fe200078e33ff */
[----:B------:R-:W3:Y:S01]  /*0d40*/  LDC R17, c[0x0][0x710] ;  /* 0x0001c400ff117b82 */ /* 0x000ee20000000800 */
[----:B------:R-:W-:Y:S01]  /*0d50*/  MOV R2, R12 ;  /* 0x0000000c00027202 */ /* 0x000fe20000000f00 */
[----:B------:R-:W-:Y:S06]  /*0d60*/  @!P1 BRA `(.L_x_10) ;  /* 0x0000000000289947 */ /* 0x000fec0003800000 */
[----:B------:R-:W4:Y:S02]  /*0d70*/  LDC R7, c[0x0][0x74c] ;  /* 0x0001d300ff077b82 */ /* 0x000f240000000800 */
[----:B----4-:R-:W-:-:S05]  /*0d80*/  IADD3 R7, P1, R12, R7, RZ ;  /* 0x000000070c077210 */ /* 0x010fca0007f3e0ff */
[----:B------:R-:W-:-:S04]  /*0d90*/  IMAD.X R9, RZ, RZ, R3, P1 ;  /* 0x000000ffff097224 */ /* 0x000fc800008e0603 */
[----:B------:R-:W-:-:S04]  /*0da0*/  IMAD.WIDE.U32 R2, R9, R22, RZ ;  /* 0x0000001609027225 */ /* 0x000fc800078e00ff */
[----:B------:R-:W-:-:S04]  /*0db0*/  IMAD.WIDE.U32 R4, P1, R7, R23, R2 ;  /* 0x0000001707047225 */ /* 0x000fc80007820002 */
[----:B------:R-:W-:Y:S01]  /*0dc0*/  IMAD.WIDE.U32 R2, R7, R22, RZ ;  /* 0x0000001607027225 */ /* 0x000fe200078e00ff */
[----:B------:R-:W-:-:S03]  /*0dd0*/  IADD3.X R7, RZ, RZ, RZ, P1, !PT ;  /* 0x000000ffff077210 */ /* 0x000fc60000ffe4ff */
[----:B------:R-:W-:Y:S01]  /*0de0*/  IMAD.MOV.U32 R6, RZ, RZ, R5 ;  /* 0x000000ffff067224 */ /* 0x000fe200078e0005 */
[----:B------:R-:W-:-:S05]  /*0df0*/  IADD3 RZ, P1, R3, R4, RZ ;  /* 0x0000000403ff7210 */ /* 0x000fca0007f3e0ff */
[----:B------:R-:W-:-:S08]  /*0e00*/  IMAD.WIDE.U32.X R2, R9, R23, R6, P1 ;  /* 0x0000001709027225 */ /* 0x000fd000008e0406 */
.L_x_10:
[----:B-1----:R-:W-:Y:S02]  /*0e10*/  SHF.R.U64 R4, R2, R11, R3 ;  /* 0x0000000b02047219 */ /* 0x002fe40000001203 */
[----:B------:R-:W-:Y:S02]  /*0e20*/  SHF.L.U32 R2, R13, R20, RZ ;  /* 0x000000140d027219 */ /* 0x000fe400000006ff */
[----:B------:R-:W-:Y:S01]  /*0e30*/  LOP3.LUT R3, R19, R0, RZ, 0xc0, !PT ;  /* 0x0000000013037212 */ /* 0x000fe200078ec0ff */
[----:B------:R-:W-:Y:S01]  /*0e40*/  IMAD.MOV R6, RZ, RZ, -R4 ;  /* 0x000000ffff067224 */ /* 0x000fe200078e0a04 */
[----:B--2---:R-:W-:Y:S02]  /*0e50*/  IADD3 R5, R18, -0x1, RZ ;  /* 0xffffffff12057810 */ /* 0x004fe40007ffe0ff */
[----:B------:R-:W-:Y:S01]  /*0e60*/  SEL R0, R10, R21, !P4 ;  /* 0x000000150a007207 */ /* 0x000fe20006000000 */
[----:B------:R-:W-:Y:S01]  /*0e70*/  IMAD R7, R2, R4, R3 ;  /* 0x0000000402077224 */ /* 0x000fe200078e0203 */
[----:B------:R-:W-:Y:S01]  /*0e80*/  LOP3.LUT R5, R8, R5, RZ, 0xc0, !PT ;  /* 0x0000000508057212 */ /* 0x000fe200078ec0ff */
[----:B0-----:R-:W-:-:S02]  /*0e90*/  IMAD R3, R6, R15, R12 ;  /* 0x0000000f06037224 */ /* 0x001fc400078e020c */
[----:B---3--:R-:W-:Y:S01]  /*0ea0*/  IMAD R2, R7, R17, R0 ;  /* 0x0000001107027224 */ /* 0x008fe200078e0200 */
[----:B------:R-:W-:Y:S01]  /*0eb0*/  MOV R0, 0x1 ;  /* 0x0000000100007802 */ /* 0x000fe20000000f00 */
[----:B------:R-:W-:-:S05]  /*0ec0*/  IMAD R3, R3, R18, R5 ;  /* 0x0000001203037224 */ /* 0x000fca00078e0205 */
[----:B------:R-:W-:Y:S02]  /*0ed0*/  SEL R4, R3, R2, !P4 ;  /* 0x0000000203047207 */ /* 0x000fe40006000000 */
[----:B------:R-:W-:-:S03]  /*0ee0*/  SEL R2, R2, R3, !P4 ;  /* 0x0000000302027207 */ /* 0x000fc60006000000 */
[----:B------:R0:W-:Y:S04]  /*0ef0*/  STL [R1+0x46c], R4 ;  /* 0x00046c0401007387 */ /* 0x0001e80000100800 */
[----:B------:R0:W-:Y:S02]  /*0f00*/  STL [R1+0x470], R2 ;  /* 0x0004700201007387 */ /* 0x0001e40000100800 */
.L_x_8:
[----:B------:R-:W-:-:S08]  /*0f10*/  NOP ;  /* 0x0000000000007918 */ /* 0x000fd00000000000 */
[----:B------:R-:W2:Y:S02]  /*0f20*/  USETMAXREG.TRY_ALLOC.CTAPOOL UP0, 0xf0 ;  /* 0x000000f0000079c8 */ /* 0x000ea40008000600 */
[----:B--2---:R-:W-:-:S13]  /*0f30*/  PLOP3.LUT P1, PT, PT, PT, UP0, 0x80, 0x0 ;  /* 0x000000000000781c */ /* 0x004fda0003f2f008 */
[----:B------:R-:W-:Y:S05]  /*0f40*/  @!P1 BRA `(.L_x_8) ;  /* 0xfffffffc00f09947 */ /* 0x000fea000383ffff */
[----:B------:R-:W-:Y:S01]  /*0f50*/  ULDC.64 UR4, c[0x0][0x698] ;  /* 0x0001a60000047ab9 */ /* 0x000fe20000000a00 */
[----:B------:R-:W-:Y:S01]  /*0f60*/  ULDC.64 UR16, c[0x0][0x208] ;  /* 0x0000820000107ab9 */ /* 0x000fe20000000a00 */
[----:B------:R-:W-:-:S04]  /*0f70*/  ISETP.NE.U32.AND P1, PT, RZ, UR4, PT ;  /* 0x00000004ff007c0c */ /* 0x000fc8000bf25070 */
[----:B------:R-:W-:-:S13]  /*0f80*/  ISETP.NE.AND.EX P1, PT, RZ, UR5, PT, P1 ;  /* 0x00000005ff007c0c */ /* 0x000fda000bf25310 */
[----:B------:R-:W-:Y:S05]  /*0f90*/  @!P1 BRA `(.L_x_11) ;  /* 0x0000000000209947 */ /* 0x000fea0003800000 */
[----:B0-----:R-:W0:Y:S02]  /*0fa0*/  LDC.64 R2, c[0x0][0x698] ;  /* 0x0001a600ff027b82 */ /* 0x001e240000000a00 */
[----:B0-----:R-:W2:Y:S02]  /*0fb0*/  LDG.E.64 R2, desc[UR16][R2.64] ;  /* 0x0000001002027981 */ /* 0x001ea4000c1e1b00 */
[----:B--2---:R-:W-:-:S04]  /*0fc0*/  ISETP.NE.U32.AND P1, PT, R2, RZ, PT ;  /* 0x000000ff0200720c */ /* 0x004fc80003f25070 */
[----:B------:R-:W-:-:S13]  /*0fd0*/  ISETP.NE.AND.EX P1, PT, R3, RZ, PT, P1 ;  /* 0x000000ff0300720c */ /* 0x000fda0003f25310 */
[----:B------:R-:W-:Y:S05]  /*0fe0*/  @!P1 BRA `(.L_x_11) ;  /* 0x00000000000c9947 */ /* 0x000fea0003800000 */
[----:B------:R-:W2:Y:S02]  /*0ff0*/  LD.E R2, desc[UR16][R2.64] ;  /* 0x0000001002027980 */ /* 0x000ea4000c101900 */
[----:B--2---:R-:W-:Y:S01]  /*1000*/  R2UR UR21, R2 ;  /* 0x00000000021572ca */ /* 0x004fe200000e0000 */
[----:B------:R-:W-:-:S14]  /*1010*/  BRA `(.L_x_12) ;  /* 0x0000000000247947 */ /* 0x000fdc0003800000 */
.L_x_11:
[----:B------:R-:W-:Y:S02]  /*1020*/  ULDC.64 UR4, c[0x0][0x688] ;  /* 0x0001a20000047ab9 */ /* 0x000fe40000000a00 */
[----:B------:R-:W-:-:S04]  /*1030*/  ISETP.NE.U32.AND P1, PT, RZ, UR4, PT ;  /* 0x00000004ff007c0c */ /* 0x000fc8000bf25070 */
[----:B------:R-:W-:-:S13]  /*1040*/  ISETP.NE.AND.EX P1, PT, RZ, UR5, PT, P1 ;  /* 0x00000005ff007c0c */ /* 0x000fda000bf25310 */
[----:B------:R-:W-:Y:S05]  /*1050*/  @!P1 BRA `(.L_x_13) ;  /* 0x0000000000109947 */ /* 0x000fea0003800000 */
[----:B0-----:R-:W0:Y:S02]  /*1060*/  LDC.64 R2, c[0x0][0x688] ;  /* 0x0001a200ff027b82 */ /* 0x001e240000000a00 */
[----:B0-----:R-:W2:Y:S02]  /*1070*/  LDG.E R2, desc[UR16][R2.64] ;  /* 0x0000001002027981 */ /* 0x001ea4000c1e1900 */
[----:B--2---:R-:W-:Y:S01]  /*1080*/  R2UR UR21, R2 ;  /* 0x00000000021572ca */ /* 0x004fe200000e0000 */
[----:B------:R-:W-:-:S14]  /*1090*/  BRA `(.L_x_12) ;  /* 0x0000000000047947 */ /* 0x000fdc0003800000 */
.L_x_13:
[----:B------:R-:W-:-:S05]  /*10a0*/  ULDC UR21, c[0x0][0x680] ;  /* 0x0001a00000157ab9 */ /* 0x000fca0000000800 */
.L_x_12:
[----:B------:R-:W-:Y:S02]  /*10b0*/  ULDC.64 UR4, c[0x0][0x6a0] ;  /* 0x0001a80000047ab9 */ /* 0x000fe40000000a00 */
        /* <DEDUP_REMOVED lines=11> */
.L_x_14:
        /* <DEDUP_REMOVED lines=8> */
.L_x_16:
[----:B------:R-:W-:-:S05]  /*11f0*/  ULDC UR22, c[0x0][0x684] ;  /* 0x0001a10000167ab9 */ /* 0x000fca0000000800 */
.L_x_15:
[----:B------:R-:W-:-:S13]  /*1200*/  LOP3.LUT P1, RZ, R0, 0xff, RZ, 0xc0, !PT ;  /* 0x000000ff00ff7812 */ /* 0x000fda000782c0ff */
[----:B------:R-:W-:Y:S05]  /*1210*/  @!P1 EXIT ;  /* 0x000000000000994d */ /* 0x000fea0003800000 */
[----:B------:R-:W-:Y:S01]  /*1220*/  ULDC UR4, c[0x0][0x28c] ;  /* 0x0000a30000047ab9 */ /* 0x000fe20000000800 */
[----:B------:R-:W-:Y:S02]  /*1230*/  ULOP3.LUT UR23, UR14, 0x1, URZ, 0xfc, !UPT ;  /* 0x000000010e177892 */ /* 0x000fe4000f8efc3f */
[----:B------:R-:W-:-:S04]  /*1240*/  UIADD3 UR4, UR4, 0x7f, URZ ;  /* 0x0000007f04047890 */ /* 0x000fc8000fffe03f */
[----:B------:R-:W-:-:S04]  /*1250*/  USHF.R.S32.HI UR5, URZ, 0x1f, UR4 ;  /* 0x0000001f3f057899 */ /* 0x000fc80008011404 */
[----:B------:R-:W-:-:S03]  /*1260*/  ULEA.HI UR5, UR5, UR4, URZ, 0x7 ;  /* 0x0000000405057291 */ /* 0x000fc6000f8f383f */
[----:B------:R-:W-:Y:S01]  /*1270*/  UMOV UR4, URZ ;  /* 0x0000003f00047c82 */ /* 0x000fe20008000000 */
[----:B------:R-:W-:-:S03]  /*1280*/  USHF.R.S32.HI UR12, URZ, 0x7, UR5 ;  /* 0x000000073f0c7899 */ /* 0x000fc60008011405 */
[----:B------:R-:W-:-:S09]  /*1290*/  UMOV UR5, URZ ;  /* 0x0000003f00057c82 */ /* 0x000fd20008000000 */
.L_x_415:
[----:B------:R-:W-:Y:S01]  /*12a0*/  STL [R1+0x454], RZ ;  /* 0x000454ff01007387 */ /* 0x000fe20000100800 */
[----:B------:R-:W-:Y:S01]  /*12b0*/  UISETP.LT.AND UP0, UPT, URZ, UR12, UPT ;  /* 0x0000000c3f00728c */ /* 0x000fe2000bf01270 */
[----:B0-2---:R-:W-:Y:S02]  /*12c0*/  CS2R R4, SRZ ;  /* 0x0000000000047805 */ /* 0x005fe4000001ff00 */
[----:B------:R-:W-:Y:S01]  /*12d0*/  CS2R R236, SRZ ;  /* 0x0000000000ec7805 */ /* 0x000fe2000001ff00 */
[----:B------:R-:W-:Y:S01]  /*12e0*/  STL [R1+0x450], RZ ;  /* 0x000450ff01007387 */ /* 0x000fe20000100800 */
[----:B------:R-:W-:Y:S01]  /*12f0*/  USEL UR6, URZ, UR12, UP0 ;  /* 0x0000000c3f067287 */ /* 0x000fe20008000000 */
[----:B------:R-:W-:Y:S02]  /*1300*/  CS2R R234, SRZ ;  /* 0x0000000000ea7805 */ /* 0x000fe4000001ff00 */
[----:B------:R-:W-:Y:S01]  /*1310*/  CS2R R232, SRZ ;  /* 0x0000000000e87805 */ /* 0x000fe2000001ff00 */
[----:B------:R-:W-:Y:S01]  /*1320*/  STL [R1+0x44c], RZ ;  /* 0x00044cff01007387 */ /* 0x000fe20000100800 */
[----:B------:R-:W-:Y:S01]  /*1330*/  UIADD3 UR7, UR12, -UR6, URZ ;  /* 0x800000060c077290 */ /* 0x000fe2000fffe03f */
[----:B------:R-:W-:-:S02]  /*1340*/  CS2R R230, SRZ ;  /* 0x0000000000e67805 */ /* 0x000fc4000001ff00 */
[----:B------:R-:W-:Y:S01]  /*1350*/  CS2R R228, SRZ ;  /* 0x0000000000e47805 */ /* 0x000fe2000001ff00 */
[----:B------:R-:W-:Y:S01]  /*1360*/  STL [R1+0x448], RZ ;  /* 0x000448ff01007387 */ /* 0x000fe20000100800 */
[----:B------:R-:W-:Y:S01]  /*1370*/  UISETP.GE.AND UP0, UPT, UR7, 0x1, UPT ;  /* 0x000000010700788c */ /* 0x000fe2000bf06270 */
[----:B------:R-:W-:Y:S01]  /*1380*/  CS2R R226, SRZ ;  /* 0x0000000000e27805 */ /* 0x000fe2000001ff00 */
[----:B------:R-:W-:Y:S01]  /*1390*/  UMOV UR6, URZ ;  /* 0x0000003f00067c82 */ /* 0x000fe20008000000 */
[----:B------:R-:W-:Y:S01]  /*13a0*/  STL [R1+0x444], RZ ;  /* 0x000444ff01007387 */ /* 0x000fe20000100800 */
[----:B------:R-:W-:Y:S02]  /*13b0*/  CS2R R224, SRZ ;  /* 0x0000000000e07805 */ /* 0x000fe4000001ff00 */
[----:B------:R-:W-:Y:S02]  /*13c0*/  CS2R R222, SRZ ;  /* 0x0000000000de7805 */ /* 0x000fe4000001ff00 */
[----:B------:R-:W-:Y:S01]  /*13d0*/  PLOP3.LUT P1, PT, PT, PT, UP0, 0x80, 0x0 ;  /* 0x000000000000781c */ /* 0x000fe20003f2f008 */
[----:B------:R-:W-:Y:S01]  /*13e0*/  STL [R1+0x440], RZ ;  /* 0x000440ff01007387 */ /* 0x000fe20000100800 */
[----:B------:R-:W-:-:S02]  /*13f0*/  CS2R R220, SRZ ;  /* 0x0000000000dc7805 */ /* 0x000fc4000001ff00 */
[----:B------:R-:W-:Y:S02]  /*1400*/  CS2R R218, SRZ ;  /* 0x0000000000da7805 */ /* 0x000fe4000001ff00 */
[----:B------:R-:W-:Y:S01]  /*1410*/  CS2R R216, SRZ ;  /* 0x0000000000d87805 */ /* 0x000fe2000001ff00 */
[----:B------:R-:W-:Y:S01]  /*1420*/  STL [R1+0x43c], RZ ;  /* 0x00043cff01007387 */ /* 0x000fe20000100800 */
[----:B------:R-:W-:Y:S02]  /*1430*/  CS2R R214, SRZ ;  /* 0x0000000000d67805 */ /* 0x000fe4000001ff00 */
[----:B------:R-:W-:Y:S02]  /*1440*/  CS2R R212, SRZ ;  /* 0x0000000000d47805 */ /* 0x000fe4000001ff00 */
[----:B------:R-:W-:Y:S01]  /*1450*/  CS2R R210, SRZ ;  /* 0x0000000000d27805 */ /* 0x000fe2000001ff00 */
        /* <DEDUP_REMOVED lines=39> */
[----:B-1----:R-:W-:Y:S01]  /*16d0*/  CS2R R22, SRZ ;  /* 0x0000000000167805 */ /* 0x002fe2000001ff00 */
[----:B------:R-:W-:Y:S01]  /*16e0*/  STL [R1+0x410], RZ ;  /* 0x000410ff01007387 */ /* 0x000fe20000100800 */
[----:B------:R-:W-:-:S02]  /*16f0*/  CS2R R20, SRZ ;  /* 0x0000000000147805 */ /* 0x000fc4000001ff00 */
[----:B------:R-:W-:Y:S02]  /*1700*/  CS2R R18, SRZ ;  /* 0x0000000000127805 */ /* 0x000fe4000001ff00 */
[----:B------:R-:W-:Y:S01]  /*1710*/  CS2R R16, SRZ ;  /* 0x0000000000107805 */ /* 0x000fe2000001ff00 */
[----:B------:R-:W-:Y:S01]  /*1720*/  STL [R1+0x40c], RZ ;  /* 0x00040cff01007387 */ /* 0x000fe20000100800 */
[----:B-1----:R-:W-:Y:S02]  /*1730*/  CS2R R14, SRZ ;  /* 0x00000000000e7805 */ /* 0x002fe4000001ff00 */
[----:B------:R-:W-:Y:S02]  /*1740*/  CS2R R12, SRZ ;  /* 0x00000000000c7805 */ /* 0x000fe4000001ff00 */
[----:B------:R-:W-:Y:S01]  /*1750*/  CS2R R10, SRZ ;  /* 0x00000000000a7805 */ /* 0x000fe2000001ff00 */
[----:B------:R-:W-:Y:S01]  /*1760*/  STL [R1+0x408], RZ ;  /* 0x000408ff01007387 */ /* 0x000fe20000100800 */
[----:B------:R-:W-:-:S02]  /*1770*/  CS2R R8, SRZ ;  /* 0x0000000000087805 */ /* 0x000fc4000001ff00 */
[----:B------:R-:W-:Y:S02]  /*1780*/  CS2R R6, SRZ ;  /* 0x0000000000067805 */ /* 0x000fe4000001ff00 */
[----:B------:R-:W-:Y:S01]  /*1790*/  CS2R R24, SRZ ;  /* 0x0000000000187805 */ /* 0x000fe2000001ff00 */
[----:B------:R-:W-:Y:S01]  /*17a0*/  STL [R1+0x404], RZ ;  /* 0x000404ff01007387 */ /* 0x000fe20000100800 */
[----:B----4-:R-:W-:Y:S02]  /*17b0*/  CS2R R26, SRZ ;  /* 0x00000000001a7805 */ /* 0x010fe4000001ff00 */
        /* <DEDUP_REMOVED lines=82> */
[----:B------:R-:W-:Y:S04]  /*1ce0*/  STL [R1+0x3b0], RZ ;  /* 0x0003b0ff01007387 */ /* 0x000fe80000100800 */
        /* <DEDUP_REMOVED lines=108> */
[----:B------:R-:W-:Y:S04]  /*23b0*/  STL [R1], RZ ;  /* 0x000000ff01007387 */ /* 0x000fe80000100800 */
        /* <DEDUP_REMOVED lines=76> */
[----:B------:R-:W-:Y:S01]  /*2880*/  STL [R1+0x134], RZ ;  /* 0x000134ff01007387 */ /* 0x000fe20000100800 */
[----:B---3--:R-:W0:Y:S03]  /*2890*/  S2R R0, SR_TID.X ;  /* 0x0000000000007919 */ /* 0x008e260000002100 */
        /* <DEDUP_REMOVED lines=8> */
[----:B0-----:R-:W-:-:S03]  /*2920*/  LOP3.LUT R0, R0, 0x80, RZ, 0xc0, !PT ;  /* 0x0000008000007812 */ /* 0x001fc600078ec0ff */
[----:B------:R-:W-:Y:S01]  /*2930*/  STL [R1+0x158], RZ ;  /* 0x000158ff01007387 */ /* 0x000fe20000100800 */
[----:B------:R-:W-:-:S03]  /*2940*/  SHF.R.U32.HI R0, RZ, 0x7, R0 ;  /* 0x00000007ff007819 */ /* 0x000fc60000011600 */
        /* <DEDUP_REMOVED lines=33> */
[----:B------:R-:W0:Y:S04]  /*2b60*/  SHFL.IDX PT, R0, R0, RZ, 0x1f ;  /* 0x00001fff00007589 */ /* 0x000e2800000e0000 */
[----:B------:R1:W-:Y:S04]  /*2b70*/  STL [R1+0x1e0], RZ ;  /* 0x0001e0ff01007387 */ /* 0x0003e80000100800 */
[----:B------:R1:W-:Y:S04]  /*2b80*/  STL [R1+0x1e4], RZ ;  /* 0x0001e4ff01007387 */ /* 0x0003e80000100800 */
[----:B------:R1:W-:Y:S04]  /*2b90*/  STL [R1+0x1e8], RZ ;  /* 0x0001e8ff01007387 */ /* 0x0003e80000100800 */
[----:B------:R1:W-:Y:S04]  /*2ba0*/  STL [R1+0x1ec], RZ ;  /* 0x0001ecff01007387 */ /* 0x0003e80000100800 */
[----:B------:R1:W-:Y:S04]  /*2bb0*/  STL [R1+0x1f0], RZ ;  /* 0x0001f0ff01007387 */ /* 0x0003e80000100800 */
[----:B------:R1:W-:Y:S01]  /*2bc0*/  STL [R1+0x1f4], RZ ;  /* 0x0001f4ff01007387 */ /* 0x0003e20000100800 */
[----:B0-----:R-:W-:-:S03]  /*2bd0*/  R2UR UR8, R0 ;  /* 0x00000000000872ca */ /* 0x001fc600000e0000 */
[----:B------:R1:W-:Y:S04]  /*2be0*/  STL [R1+0x1f8], RZ ;  /* 0x0001f8ff01007387 */ /* 0x0003e80000100800 */
[----:B------:R1:W-:Y:S01]  /*2bf0*/  STL [R1+0x1fc], RZ ;  /* 0x0001fcff01007387 */ /* 0x0003e20000100800 */
[----:B------:R-:W-:Y:S07]  /*2c00*/  @!P1 BRA `(.L_x_17) ;  /* 0x0000006000689947 */ /* 0x000fee0003800000 */
[----:B------:R-:W0:Y:S01]  /*2c10*/  S2UR UR10, SR_CgaCtaId ;  /* 0x00000000000a79c3 */ /* 0x000e220000008800 */
[----:B------:R-:W-:Y:S01]  /*2c20*/  ULEA.HI UR6, UR8, UR8, URZ, 0x1 ;  /* 0x0000000808067291 */ /* 0x000fe2000f8f083f */
[----:B------:R-:W-:Y:S01]  /*2c30*/  IMAD.MOV.U32 R4, RZ, RZ, RZ ;  /* 0x000000ffff047224 */ /* 0x000fe200078e00ff */
[----:B------:R-:W-:Y:S01]  /*2c40*/  UMOV UR9, 0x400 ;  /* 0x0000040000097882 */ /* 0x000fe20000000000 */
[----:B------:R-:W-:Y:S01]  /*2c50*/  MOV R2, UR4 ;  /* 0x0000000400027c02 */ /* 0x000fe20008000f00 */
[----:B------:R-:W-:Y:S01]  /*2c60*/  ULOP3.LUT UR6, UR6, 0xffffe, URZ, 0xc0, !UPT ;  /* 0x000ffffe06067892 */ /* 0x000fe2000f8ec03f */
[----:B------:R-:W-:Y:S01]  /*2c70*/  UMOV UR15, UR7 ;  /* 0x00000007000f7c82 */ /* 0x000fe20008000000 */
[----:B------:R-:W-:Y:S02]  /*2c80*/  UPLOP3.LUT UP0, UPT, UPT, UPT, UPT, 0x40, 0x0 ;  /* 0x000000000000789c */ /* 0x000fe40003f0e870 */
[----:B------:R-:W-:Y:S01]  /*2c90*/  UIADD3 UR6, UR8, -UR6, URZ ;  /* 0x8000000608067290 */ /* 0x000fe2000fffe03f */
[----:B------:R-:W-:Y:S01]  /*2ca0*/  UMOV UR19, UR5 ;  /* 0x0000000500137c82 */ /* 0x000fe20008000000 */
[----:B------:R-:W-:Y:S01]  /*2cb0*/  UMOV UR20, UR5 ;  /* 0x0000000500147c82 */ /* 0x000fe20008000000 */
[----:B------:R-:W-:Y:S01]  /*2cc0*/  UMOV UR7, URZ ;  /* 0x0000003f00077c82 */ /* 0x000fe20008000000 */
[----:B------:R-:W-:Y:S01]  /*2cd0*/  ULDC UR26, c[0x0][0x644] ;  /* 0x00019100001a7ab9 */ /* 0x000fe20000000800 */
[----:B0-----:R-:W-:-:S04]  /*2ce0*/  ULEA UR9, UR10, UR9, 0x18 ;  /* 0x000000090a097291 */ /* 0x001fc8000f8ec03f */
[----:B------:R-:W-:-:S04]  /*2cf0*/  ULEA UR6, UR6, UR9, 0xc ;  /* 0x0000000906067291 */ /* 0x000fc8000f8e603f */
[----:B------:R-:W-:-:S04]  /*2d00*/  UIADD3 UR6, UR6, 0x100, URZ ;  /* 0x0000010006067890 */ /* 0x000fc8000fffe03f */
[----:B------:R-:W-:-:S03]  /*2d10*/  USHF.R.U32.HI UR8, URZ, 0x4, UR6 ;  /* 0x000000043f087899 */ /* 0x000fc60008011606 */
[----:B------:R-:W-:Y:S01]  /*2d20*/  UMOV UR6, URZ ;  /* 0x0000003f00067c82 */ /* 0x000fe20008000000 */
[----:B------:R-:W-:-:S12]  /*2d30*/  ULOP3.LUT UR18, UR8, 0x3fff, URZ, 0xc0, !UPT ;  /* 0x00003fff08127892 */ /* 0x000fd8000f8ec03f */
.L_x_25:
[----:B------:R-:W-:-:S06]  /*2d40*/  UISETP.NE.AND UP1, UPT, UR23, 0x3, UPT ;  /* 0x000000031700788c */ /* 0x000fcc000bf25270 */
[----:B------:R-:W-:-:S13]  /*2d50*/  PLOP3.LUT P2, PT, PT, PT, UP1, 0x80, 0x0 ;  /* 0x000000000000781c */ /* 0x000fda0003f4f018 */
[----:B01----:R-:W-:Y:S05]  /*2d60*/  @!P2 BRA `(.L_x_18) ;  /* 0x000000000004a947 */ /* 0x003fea0003800000 */
[----:B------:R-:W-:Y:S01]  /*2d70*/  BPT.TRAP 0x1 ;  /* 0x000000040000795c */ /* 0x000fe20000300000 */
.L_x_18:
[----:B------:R-:W0:Y:S01]  /*2d80*/  S2UR UR9, SR_CgaCtaId ;  /* 0x00000000000979c3 */ /* 0x000e220000008800 */
[----:B------:R-:W-:Y:S01]  /*2d90*/  UMOV UR8, 0x400 ;  /* 0x0000040000087882 */ /* 0x000fe20000000000 */
[----:B------:R-:W-:Y:S01]  /*2da0*/  SHF.L.U32 R3, R2, 0x1f, RZ ;  /* 0x0000001f02037819 */ /* 0x000fe200000006ff */
[----:B0-----:R-:W-:-:S04]  /*2db0*/  ULEA UR25, UR9, UR8, 0x18 ;  /* 0x0000000809197291 */ /* 0x001fc8000f8ec03f */
[----:B------:R-:W-:-:S09]  /*2dc0*/  ULEA UR8, UR19, UR25, 0x3 ;  /* 0x0000001913087291 */ /* 0x000fd2000f8e183f */
[----:B------:R0:W2:Y:S01]  /*2dd0*/  SYNCS.PHASECHK.TRANS64.TRYWAIT P1, [UR8], R3 ;  /* 0x00000003ff0075a7 */ /* 0x0000a20008020148 */
[----:B------:R-:W-:Y:S05]  /*2de0*/  @!P2 BRA `(.L_x_19) ;  /* 0x000000000004a947 */ /* 0x000fea0003800000 */
[----:B------:R-:W-:Y:S01]  /*2df0*/  BPT.TRAP 0x1 ;  /* 0x000000040000795c */ /* 0x000fe20000300000 */
.L_x_19:
[----:B------:R-:W-:Y:S04]  /*2e00*/  STL [R1+0x478], R3 ;  /* 0x0004780301007387 */ /* 0x000fe80000100800 */
[----:B------:R3:W-:Y:S02]  /*2e10*/  STL [R1+0x474], R2 ;  /* 0x0004740201007387 */ /* 0x0007e40000100800 */
[----:B---3--:R-:W3:Y:S02]  /*2e20*/  S2R R2, SR_TID.X ;  /* 0x0000000000027919 */ /* 0x008ee40000002100 */
[C---:B---3--:R-:W-:Y:S01]  /*2e30*/  IMAD.SHL.U32 R0, R2.reuse, 0x40, RZ ;  /* 0x0000004002007824 */ /* 0x048fe200078e00ff */
[----:B0-----:R-:W-:-:S04]  /*2e40*/  SHF.L.U32 R3, R2, 0xa, RZ ;  /* 0x0000000a02037819 */ /* 0x001fc800000006ff */
[----:B------:R-:W-:-:S04]  /*2e50*/  LOP3.LUT R0, R0, 0x3800, RZ, 0xc0, !PT ;  /* 0x0000380000007812 */ /* 0x000fc800078ec0ff */
[----:B------:R-:W-:Y:S01]  /*2e60*/  LOP3.LUT R0, R0, 0x400, R3, 0xf8, !PT ;  /* 0x0000040000007812 */ /* 0x000fe200078ef803 */
[C---:B------:R-:W-:Y:S01]  /*2e70*/  IMAD.SHL.U32 R3, R2.reuse, 0x20, RZ ;  /* 0x0000002002037824 */ /* 0x040fe200078e00ff */
[----:B------:R-:W-:-:S04]  /*2e80*/  SHF.L.U32 R2, R2, 0x4, RZ ;  /* 0x0000000402027819 */ /* 0x000fc800000006ff */
[----:B------:R-:W-:Y:S02]  /*2e90*/  LOP3.LUT R0, R0, 0x380, R3, 0xf8, !PT ;  /* 0x0000038000007812 */ /* 0x000fe400078ef803 */
[----:B------:R0:W5:Y:S02]  /*2ea0*/  LDL.LU R3, [R1+0x478] ;  /* 0x0004780001037983 */ /* 0x0001640000300800 */
[----:B------:R-:W-:-:S04]  /*2eb0*/  LOP3.LUT R0, R0, 0x20, R2, 0xf8, !PT ;  /* 0x0000002000007812 */ /* 0x000fc800078ef802 */
[----:B------:R-:W-:Y:S01]  /*2ec0*/  SHF.R.U32.HI R2, RZ, 0x3, R0 ;  /* 0x00000003ff027819 */ /* 0x000fe20000011600 */
[----:B------:R-:W-:-:S05]  /*2ed0*/  IMAD.U32 R0, RZ, RZ, UR19 ;  /* 0x00000013ff007e24 */ /* 0x000fca000f8e00ff */
[----:B------:R-:W-:Y:S02]  /*2ee0*/  LEA R0, R0, R2, 0xc ;  /* 0x0000000200007211 */ /* 0x000fe400078e60ff */
[----:B------:R0:W5:Y:S01]  /*2ef0*/  LDL.LU R2, [R1+0x474] ;  /* 0x0004740001027983 */ /* 0x0001620000300800 */
[----:B--2---:R-:W-:Y:S05]  /*2f00*/  @P1 BRA `(.L_x_20) ;  /* 0x0000000000081947 */ /* 0x004fea0003800000 */
[----:B-----5:R-:W2:Y:S02]  /*2f10*/  SYNCS.PHASECHK.TRANS64.TRYWAIT P1, [UR8], R3 ;  /* 0x00000003ff0075a7 */ /* 0x020ea40008020148 */
[----:B--2---:R-:W-:Y:S05]  /*2f20*/  @!P1 BRA `(.L_x_21) ;  /* 0x000001e800609947 */ /* 0x004fea0003800000 */
.L_x_20:
[----:B------:R-:W-:Y:S04]  /*2f30*/  STL.64 [R1+0x878], R150 ;  /* 0x0008789601007387 */ /* 0x000fe80000100a00 */
        /* <DEDUP_REMOVED lines=62> */
[----:B------:R2:W-:Y:S04]  /*3320*/  STL.64 [R1+0x680], R24 ;  /* 0x0006801801007387 */ /* 0x0005e80000100a00 */
[----:B--2---:R-:W2:Y:S04]  /*3330*/  LDL.LU.64 R24, [R1] ;  /* 0x0000000001187983 */ /* 0x004ea80000300a00 */
[----:B------:R-:W2:Y:S04]  /*3340*/  LDL.LU.64 R26, [R1+0x8] ;  /* 0x00000800011a7983 */ /* 0x000ea80000300a00 */
        /* <DEDUP_REMOVED lines=61> */
[----:B------:R-:W2:Y:S01]  /*3720*/  LDL.LU.64 R150, [R1+0x1f8] ;  /* 0x0001f80001967983 */ /* 0x000ea20000300a00 */
[----:B------:R-:W-:-:S02]  /*3730*/  UIADD3 UR8, UR25, 0x10100, URZ ;  /* 0x0001010019087890 */ /* 0x000fc4000fffe03f */
[----:B------:R-:W-:Y:S01]  /*3740*/  USEL UR7, UR7, URZ, !UP0 ;  /* 0x0000003f07077287 */ /* 0x000fe2000c000000 */
[----:B------:R-:W-:Y:S01]  /*3750*/  STL [R1+0x678], R153 ;  /* 0x0006789901007387 */ /* 0x000fe20000100800 */
[----:B------:R-:W-:Y:S02]  /*3760*/  USHF.R.U32.HI UR8, URZ, 0x4, UR8 ;  /* 0x000000043f087899 */ /* 0x000fe40008011608 */
[----:B------:R-:W-:Y:S01]  /*3770*/  ULOP3.LUT UR9, UR18, 0x10000, URZ, 0xfc, !UPT ;  /* 0x0001000012097892 */ /* 0x000fe2000f8efc3f */
[----:B------:R-:W-:Y:S01]  /*3780*/  STL [R1+0x474], R152 ;  /* 0x0004749801007387 */ /* 0x000fe20000100800 */
[----:B------:R-:W-:Y:S02]  /*3790*/  ULOP3.LUT UR8, UR8, 0x3fff, URZ, 0xc0, !UPT ;  /* 0x00003fff08087892 */ /* 0x000fe4000f8ec03f */
[----:B------:R-:W-:Y:S01]  /*37a0*/  UISETP.NE.U32.AND UP0, UPT, UR7, URZ, UPT ;  /* 0x0000003f0700728c */ /* 0x000fe2000bf05070 */
[----:B-----5:R-:W2:Y:S01]  /*37b0*/  LDS R152, [R0+UR25+0x30100] ;  /* 0x0301001900987984 */ /* 0x020ea20008000800 */
[----:B------:R-:W-:-:S02]  /*37c0*/  ULOP3.LUT UR8, UR8, 0x10000, URZ, 0xfc, !UPT ;  /* 0x0001000008087892 */ /* 0x000fc4000f8efc3f */
[----:B------:R-:W-:Y:S01]  /*37d0*/  ULEA UR7, UR19, UR9, 0xa ;  /* 0x0000000913077291 */ /* 0x000fe2000f8e503f */
[----:B------:R-:W3:Y:S01]  /*37e0*/  LDS R153, [R0+UR25+0x30900] ;  /* 0x0309001900997984 */ /* 0x000ee20008000800 */
[----:B------:R-:W-:Y:S01]  /*37f0*/  ULEA UR24, UR19, UR8, 0xb ;  /* 0x0000000813187291 */ /* 0x000fe2000f8e583f */
[----:B------:R-:W-:Y:S01]  /*3800*/  UMOV UR9, 0x80000020 ;  /* 0x8000002000097882 */ /* 0x000fe20000000000 */
[----:B------:R-:W-:-:S03]  /*3810*/  UMOV UR11, 0x40000040 ;  /* 0x40000040000b7882 */ /* 0x000fc60000000000 */
[----:B------:R-:W-:Y:S02]  /*3820*/  UMOV UR8, UR7 ;  /* 0x0000000700087c82 */ /* 0x000fe40008000000 */
[----:B------:R-:W-:Y:S01]  /*3830*/  UMOV UR10, UR24 ;  /* 0x00000018000a7c82 */ /* 0x000fe20008000000 */
[----:B--2---:R-:W-:-:S06]  /*3840*/  WARPGROUP.ARRIVE ;  /* 0x00000000000079c5 */ /* 0x004fcc0000000000 */
[----:B------:R-:W-:Y:S03]  /*3850*/  QGMMA.SP.64x256x64.F32.E4M3.E4M3 R24, gdesc[UR8], R24, UP0, R152, gsb0 ;  /* 0x07e09800081879f3 */ /* 0x000fe6000b800a18 */
[----:B------:R-:W-:Y:S02]  /*3860*/  WARPGROUP.DEPBAR.LE gsb0, 0x0 ;  /* 0x00008000000079c5 */ /* 0x000fe40000010000 */
[----:B------:R-:W-:Y:S04]  /*3870*/  STL.64 [R1], R24 ;  /* 0x0000001801007387 */ /* 0x000fe80000100a00 */
        /* <DEDUP_REMOVED lines=63> */
[----:B--2---:R-:W3:Y:S04]  /*3c70*/  LDL.LU.64 R150, [R1+0x878] ;  /* 0x0008780001967983 */ /* 0x004ee80000300a00 */
[----:B------:R-:W3:Y:S04]  /*3c80*/  LDL.LU.64 R148, [R1+0x870] ;  /* 0x0008700001947983 */ /* 0x000ee80000300a00 */
        /* <DEDUP_REMOVED lines=61> */
[----:B------:R-:W3:Y:S01]  /*4060*/  LDL.LU.64 R24, [R1+0x680] ;  /* 0x0006800001187983 */ /* 0x000ee20000300a00 */
[----:B------:R-:W-:Y:S01]  /*4070*/  UIADD3 UR8, UR7, 0x200, URZ ;  /* 0x0000020007087890 */ /* 0x000fe2000fffe03f */
[----:B------:R-:W-:Y:S01]  /*4080*/  UMOV UR9, 0x80000020 ;  /* 0x8000002000097882 */ /* 0x000fe20000000000 */
[----:B---3--:R-:W-:-:S07]  /*4090*/  WARPGROUP.ARRIVE ;  /* 0x00000000000079c5 */ /* 0x008fce0000000000 */
[----:B------:R-:W-:Y:S03]  /*40a0*/  QGMMA.SP.64x256x64.F32.E4M3.E4M3 R24, gdesc[UR8], R24, UP0, R153, gsb0 ;  /* 0x07e09900081879f3 */ /* 0x000fe6000b800a18 */
[----:B------:R-:W-:Y:S02]  /*40b0*/  WARPGROUP.DEPBAR.LE gsb0, 0x0 ;  /* 0x00008000000079c5 */ /* 0x000fe40000010000 */
        /* <DEDUP_REMOVED lines=64> */
[----:B------:R-:W3:Y:S01]  /*44c0*/  LDS R153, [R0+UR25+0x30108] ;  /* 0x0301081900997984 */ /* 0x000ee20008000800 */
[----:B------:R-:W-:-:S02]  /*44d0*/  UIADD3 UR8, UR7, 0x2, URZ ;  /* 0x0000000207087890 */ /* 0x000fc4000fffe03f */
[----:B------:R-:W-:Y:S01]  /*44e0*/  UIADD3 UR10, UR24, 0x4, URZ ;  /* 0x00000004180a7890 */ /* 0x000fe2000fffe03f */
[----:B------:R4:W1:Y:S04]  /*44f0*/  LDS R152, [R0+UR25+0x30908] ;  /* 0x0309081900987984 */ /* 0x0008680008000800 */
[----:B--2---:R-:W3:Y:S04]  /*4500*/  LDL.LU.64 R4, [R1] ;  /* 0x0000000001047983 */ /* 0x004ee80000300a00 */
        /* <DEDUP_REMOVED lines=63> */
[----:B------:R-:W-:Y:S01]  /*4900*/  UMOV UR9, 0x80000020 ;  /* 0x8000002000097882 */ /* 0x000fe20000000000 */
[----:B------:R-:W-:Y:S01]  /*4910*/  UMOV UR11, 0x40000040 ;  /* 0x40000040000b7882 */ /* 0x000fe20000000000 */
[----:B---3--:R-:W-:-:S06]  /*4920*/  WARPGROUP.ARRIVE ;  /* 0x00000000000079c5 */ /* 0x008fcc0000000000 */
[----:B------:R-:W-:Y:S03]  /*4930*/  QGMMA.SP.64x256x64.F32.E4M3.E4M3 R4, gdesc[UR8], R4, R153, gsb0 ;  /* 0x07e09900080479f3 */ /* 0x000fe60008000a04 */
[----:B------:R-:W-:Y:S02]  /*4940*/  WARPGROUP.DEPBAR.LE gsb0, 0x0 ;  /* 0x00008000000079c5 */ /* 0x000fe40000010000 */
[----:B------:R2:W5:Y:S01]  /*4950*/  LDL.LU R153, [R1+0x678] ;  /* 0x0006780001997983 */ /* 0x0005620000300800 */
[----:B------:R-:W-:Y:S01]  /*4960*/  MOV R3, R122 ;  /* 0x0000007a00037202 */ /* 0x000fe20000000f00 */
[----:B------:R-:W-:Y:S01]  /*4970*/  UIADD3 UR8, UR7, 0x202, URZ ;  /* 0x0000020207087890 */ /* 0x000fe2000fffe03f */
[----:B----4-:R-:W-:Y:S01]  /*4980*/  IMAD.MOV.U32 R0, RZ, RZ, R4 ;  /* 0x000000ffff007224 */ /* 0x010fe200078e0004 */
        /* <DEDUP_REMOVED lines=64> */
[----:B---3--:R-:W1:Y:S04]  /*4d90*/  LDL.LU.64 R130, [R1+0x670] ;  /* 0x0006700001827983 */ /* 0x008e680000300a00 */
[----:B------:R-:W1:Y:S04]  /*4da0*/  LDL.LU.64 R128, [R1+0x668] ;  /* 0x0006680001807983 */ /* 0x000e680000300a00 */
        /* <DEDUP_REMOVED lines=51> */
[----:B------:R-:W1:Y:S01]  /*50e0*/  LDL.LU.64 R24, [R1+0x4c8] ;  /* 0x0004c80001187983 */ /* 0x000e620000300a00 */
[----:B------:R-:W-:-:S03]  /*50f0*/  UMOV UR9, 0x80000020 ;  /* 0x8000002000097882 */ /* 0x000fc60000000000 */
[----:B------:R2:W5:Y:S04]  /*5100*/  LDL.LU.64 R22, [R1+0x4c0] ;  /* 0x0004c00001167983 */ /* 0x0005680000300a00 */
        /* <DEDUP_REMOVED lines=8> */
[----:B------:R2:W5:Y:S01]  /*5190*/  LDL.LU.64 R4, [R1+0x478] ;  /* 0x0004780001047983 */ /* 0x0005620000300a00 */
[----:B-1----:R-:W-:-:S06]  /*51a0*/  WARPGROUP.ARRIVE ;  /* 0x00000000000079c5 */ /* 0x002fcc0000000000 */
[----:B------:R-:W-:Y:S03]  /*51b0*/  QGMMA.SP.64x256x64.F32.E4M3.E4M3 R24, gdesc[UR8], R24, R152, gsb0 ;  /* 0x07e09800081879f3 */ /* 0x000fe60008000a18 */
[----:B------:R-:W-:Y:S02]  /*51c0*/  WARPGROUP.DEPBAR.LE gsb0, 0x0 ;  /* 0x00008000000079c5 */ /* 0x000fe40000010000 */
[----:B------:R2:W5:Y:S01]  /*51d0*/  LDL.LU R152, [R1+0x474] ;  /* 0x0004740001987983 */ /* 0x0005620000300800 */
[----:B------:R-:W-:-:S04]  /*51e0*/  UIADD3 UR6, UR6, 0x2, URZ ;  /* 0x0000000206067890 */ /* 0x000fc8000fffe03f */
[----:B------:R-:W-:-:S04]  /*51f0*/  UISETP.NE.AND UP0, UPT, UR6, UR26, UPT ;  /* 0x0000001a0600728c */ /* 0x000fc8000bf05270 */
[----:B------:R-:W-:-:S04]  /*5200*/  USEL UR7, URZ, 0x1, UP0 ;  /* 0x000000013f077887 */ /* 0x000fc80008000000 */
[----:B------:R-:W-:-:S06]  /*5210*/  UISETP.NE.AND UP0, UPT, UR7, URZ, UPT ;  /* 0x0000003f0700728c */ /* 0x000fcc000bf05270 */
[----:B------:R-:W-:-:S13]  /*5220*/  PLOP3.LUT P1, PT, PT, PT, UP0, 0x80, 0x0 ;  /* 0x000000000000781c */ /* 0x000fda0003f2f008 */
[----:B--2---:R-:W-:Y:S05]  /*5230*/  @!P1 BRA `(.L_x_22) ;  /* 0x0000003800789947 */ /* 0x004fea0003800000 */
[----:B------:R1:W-:Y:S04]  /*5240*/  STL [R1+0x654], R33 ;  /* 0x0006542101007387 */ /* 0x0003e80000100800 */
[----:B------:R2:W-:Y:S01]  /*5250*/  STL [R1+0x650], R34 ;  /* 0x0006502201007387 */ /* 0x0005e20000100800 */
[----:B-1----:R-:W-:-:S03]  /*5260*/  IMAD.MOV.U32 R33, RZ, RZ, R0 ;  /* 0x000000ffff217224 */ /* 0x002fc600078e0000 */
[----:B--2---:R-:W2:Y:S04]  /*5270*/  LDL R34, [R1+0x4] ;  /* 0x0000040001227983 */ /* 0x004ea80000100800 */
[----:B------:R1:W-:Y:S04]  /*5280*/  STL [R1+0x64c], R35 ;  /* 0x00064c2301007387 */ /* 0x0003e80000100800 */
[----:B-1----:R-:W3:Y:S04]  /*5290*/  LDL R35, [R1+0x8] ;  /* 0x0000080001237983 */ /* 0x002ee80000100800 */
[----:B------:R1:W-:Y:S04]  /*52a0*/  STL [R1+0x648], R36 ;  /* 0x0006482401007387 */ /* 0x0003e80000100800 */
[----:B-1----:R-:W4:Y:S04]  /*52b0*/  LDL R36, [R1+0xc] ;  /* 0x00000c0001247983 */ /* 0x002f280000100800 */
        /* <DEDUP_REMOVED lines=171> */
[----:B-1----:R-:W4:Y:S04]  /*5d70*/  LDL.LU R122, [R1+0x200] ;  /* 0x00020000017a7983 */ /* 0x002f280000300800 */
        /* <DEDUP_REMOVED lines=14> */
[----:B------:R-:W4:Y:S04]  /*5e60*/  LDL.LU R0, [R1+0x234] ;  /* 0x0002340001007983 */ /* 0x000f280000300800 */
        /* <DEDUP_REMOVED lines=42> */
[----:B-----5:R1:W-:Y:S04]  /*6110*/  STL [R1+0x47c], R4 ;  /* 0x00047c0401007387 */ /* 0x0203e80000100800 */
[----:B-1----:R-:W4:Y:S04]  /*6120*/  LDL R4, [R1+0x168] ;  /* 0x0001680001047983 */ /* 0x002f280000100800 */
[----:B------:R1:W-:Y:S04]  /*6130*/  STL [R1+0x478], R151 ;  /* 0x0004789701007387 */ /* 0x0003e80000100800 */
[----:B-1----:R-:W4:Y:S04]  /*6140*/  LDL R151, [R1+0x164] ;  /* 0x0001640001977983 */ /* 0x002f280000100800 */
[----:B------:R1:W-:Y:S04]  /*6150*/  STL [R1+0x474], R2 ;  /* 0x0004740201007387 */ /* 0x0003e80000100800 */
[----:B-1----:R-:W4:Y:S01]  /*6160*/  LDL R2, [R1+0x160] ;  /* 0x0001600001027983 */ /* 0x002f220000100800 */
[----:B------:R-:W-:-:S01]  /*6170*/  FADD R5, R33, R5 ;  /* 0x0000000521057221 */ /* 0x000fc20000000000 */
[----:B--2---:R-:W-:Y:S01]  /*6180*/  FADD R6, R34, R6 ;  /* 0x0000000622067221 */ /* 0x004fe20000000000 */
[----:B---3--:R-:W-:-:S01]  /*6190*/  FADD R7, R35, R7 ;  /* 0x0000000723077221 */ /* 0x008fc20000000000 */
[----:B------:R-:W2:Y:S01]  /*61a0*/  LDL.LU R33, [R1+0x654] ;  /* 0x0006540001217983 */ /* 0x000ea20000300800 */
[----:B----4-:R-:W-:-:S01]  /*61b0*/  FADD R8, R36, R8 ;  /* 0x0000000824087221 */ /* 0x010fc20000000000 */
[----:B------:R-:W-:-:S02]  /*61c0*/  FADD R9, R37, R9 ;  /* 0x0000000925097221 */ /* 0x000fc40000000000 */
[----:B------:R-:W3:Y:S01]  /*61d0*/  LDL.LU R34, [R1+0x650] ;  /* 0x0006500001227983 */ /* 0x000ee20000300800 */
[----:B------:R-:W-:-:S03]  /*61e0*/  FADD R10, R38, R10 ;  /* 0x0000000a260a7221 */ /* 0x000fc60000000000 */
[----:B------:R-:W4:Y:S01]  /*61f0*/  LDL.LU R35, [R1+0x64c] ;  /* 0x00064c0001237983 */ /* 0x000f220000300800 */
        /* <DEDUP_REMOVED lines=156> */
[----:B------:R-:W-:-:S01]  /*6bc0*/  FADD R217, R117, R217 ;  /* 0x000000d975d97221 */ /* 0x000fc20000000000 */
[----:B------:R-:W-:Y:S02]  /*6bd0*/  FADD R122, R124, R122 ;  /* 0x0000007a7c7a7221 */ /* 0x000fe40000000000 */
[----:B------:R-:W4:Y:S01]  /*6be0*/  LDL.LU R114, [R1+0x510] ;  /* 0x0005100001727983 */ /* 0x000f220000300800 */
[----:B------:R-:W-:-:S03]  /*6bf0*/  FADD R218, R118, R218 ;  /* 0x000000da76da7221 */ /* 0x000fc60000000000 */
[----:B------:R-:W4:Y:S01]  /*6c00*/  LDL.LU R115, [R1+0x50c] ;  /* 0x00050c0001737983 */ /* 0x000f220000300800 */
[----:B------:R-:W-:-:S03]  /*6c10*/  FADD R219, R119, R219 ;  /* 0x000000db77db7221 */ /* 0x000fc60000000000 */
[----:B------:R-:W4:Y:S01]  /*6c20*/  LDL.LU R116, [R1+0x508] ;  /* 0x0005080001747983 */ /* 0x000f220000300800 */
[----:B------:R-:W-:-:S03]  /*6c30*/  FADD R220, R120, R220 ;  /* 0x000000dc78dc7221 */ /* 0x000fc60000000000 */
[----:B------:R-:W4:Y:S04]  /*6c40*/  LDL.LU R117, [R1+0x504] ;  /* 0x0005040001757983 */ /* 0x000f280000300800 */
[----:B------:R-:W4:Y:S04]  /*6c50*/  LDL.LU R118, [R1+0x500] ;  /* 0x0005000001767983 */ /* 0x000f280000300800 */
[----:B------:R-:W4:Y:S04]  /*6c60*/  LDL.LU R119, [R1+0x4fc] ;  /* 0x0004fc0001777983 */ /* 0x000f280000300800 */
[----:B------:R-:W4:Y:S01]  /*6c70*/  LDL.LU R120, [R1+0x4f8] ;  /* 0x0004f80001787983 */ /* 0x000f220000300800 */
[----:B------:R-:W-:-:S01]  /*6c80*/  FADD R237, R126, R237 ;  /* 0x000000ed7eed7221 */ /* 0x000fc20000000000 */
[----:B------:R-:W-:Y:S01]  /*6c90*/  FADD R236, R128, R236 ;  /* 0x000000ec80ec7221 */ /* 0x000fe20000000000 */
[----:B------:R-:W-:-:S01]  /*6ca0*/  FADD R222, R151, R222 ;  /* 0x000000de97de7221 */ /* 0x000fc20000000000 */
[----:B------:R1:W-:Y:S01]  /*6cb0*/  STL [R1+0x200], R122 ;  /* 0x0002007a01007387 */ /* 0x0003e20000100800 */
[----:B------:R-:W-:-:S01]  /*6cc0*/  FADD R226, R147, R226 ;  /* 0x000000e293e27221 */ /* 0x000fc20000000000 */
[----:B------:R-:W-:Y:S01]  /*6cd0*/  FADD R229, R143, R229 ;  /* 0x000000e58fe57221 */ /* 0x000fe20000000000 */
[----:B------:R-:W-:-:S01]  /*6ce0*/  FADD R230, R141, R230 ;  /* 0x000000e68de67221 */ /* 0x000fc20000000000 */
[----:B------:R-:W-:Y:S01]  /*6cf0*/  FADD R223, R4, R223 ;  /* 0x000000df04df7221 */ /* 0x000fe20000000000 */
[----:B------:R-:W-:-:S01]  /*6d00*/  FADD R221, R2, R221 ;  /* 0x000000dd02dd7221 */ /* 0x000fc20000000000 */
[----:B------:R-:W-:Y:S01]  /*6d10*/  FADD R224, R150, R224 ;  /* 0x000000e096e07221 */ /* 0x000fe20000000000 */
[----:B------:R-:W-:-:S01]  /*6d20*/  FADD R225, R148, R225 ;  /* 0x000000e194e17221 */ /* 0x000fc20000000000 */
[----:B------:R-:W-:Y:S01]  /*6d30*/  FADD R227, R146, R227 ;  /* 0x000000e392e37221 */ /* 0x000fe20000000000 */
[----:B------:R-:W-:-:S01]  /*6d40*/  FADD R228, R144, R228 ;  /* 0x000000e490e47221 */ /* 0x000fc20000000000 */
[----:B-1----:R-:W2:Y:S01]  /*6d50*/  LDL.LU R122, [R1+0x204] ;  /* 0x00020400017a7983 */ /* 0x002ea20000300800 */
[----:B------:R-:W-:-:S01]  /*6d60*/  FADD R231, R138, R231 ;  /* 0x000000e78ae77221 */ /* 0x000fc20000000000 */
[----:B------:R-:W-:Y:S01]  /*6d70*/  FADD R232, R136, R232 ;  /* 0x000000e888e87221 */ /* 0x000fe20000000000 */
[----:B------:R-:W-:-:S01]  /*6d80*/  FADD R233, R134, R233 ;  /* 0x000000e986e97221 */ /* 0x000fc20000000000 */
[----:B------:R-:W3:Y:S01]  /*6d90*/  LDL.LU R124, [R1+0x208] ;  /* 0x00020800017c7983 */ /* 0x000ee20000300800 */
[----:B------:R-:W-:-:S01]  /*6da0*/  FADD R234, R132, R234 ;  /* 0x000000ea84ea7221 */ /* 0x000fc20000000000 */
[----:B------:R-:W-:-:S02]  /*6db0*/  FADD R235, R130, R235 ;  /* 0x000000eb82eb7221 */ /* 0x000fc40000000000 */
[----:B------:R-:W4:Y:S04]  /*6dc0*/  LDL.LU R126, [R1+0x20c] ;  /* 0x00020c00017e7983 */ /* 0x000f280000300800 */
[----:B------:R-:W4:Y:S04]  /*6dd0*/  LDL.LU R128, [R1+0x210] ;  /* 0x0002100001807983 */ /* 0x000f280000300800 */
[----:B------:R-:W4:Y:S04]  /*6de0*/  LDL.LU R151, [R1+0x214] ;  /* 0x0002140001977983 */ /* 0x000f280000300800 */
[----:B------:R-:W4:Y:S04]  /*6df0*/  LDL.LU R147, [R1+0x218] ;  /* 0x0002180001937983 */ /* 0x000f280000300800 */
[----:B------:R-:W4:Y:S04]  /*6e00*/  LDL.LU R143, [R1+0x21c] ;  /* 0x00021c00018f7983 */ /* 0x000f280000300800 */
[----:B------:R-:W4:Y:S04]  /*6e10*/  LDL.LU R141, [R1+0x220] ;  /* 0x00022000018d7983 */ /* 0x000f280000300800 */
[----:B------:R-:W4:Y:S04]  /*6e20*/  LDL.LU R4, [R1+0x224] ;  /* 0x0002240001047983 */ /* 0x000f280000300800 */
[----:B------:R-:W4:Y:S04]  /*6e30*/  LDL.LU R2, [R1+0x228] ;  /* 0x0002280001027983 */ /* 0x000f280000300800 */
[----:B------:R-:W4:Y:S04]  /*6e40*/  LDL R130, [R1+0x1dc] ;  /* 0x0001dc0001827983 */ /* 0x000f280000100800 */
[----:B------:R-:W4:Y:S04]  /*6e50*/  LDL R132, [R1+0x1e0] ;  /* 0x0001e00001847983 */ /* 0x000f280000100800 */
[----:B------:R-:W4:Y:S04]  /*6e60*/  LDL R134, [R1+0x1e4] ;  /* 0x0001e40001867983 */ /* 0x000f280000100800 */
[----:B------:R-:W4:Y:S04]  /*6e70*/  LDL R136, [R1+0x1e8] ;  /* 0x0001e80001887983 */ /* 0x000f280000100800 */
[----:B------:R-:W4:Y:S04]  /*6e80*/  LDL R138, [R1+0x1ec] ;  /* 0x0001ec00018a7983 */ /* 0x000f280000100800 */
[----:B------:R-:W4:Y:S04]  /*6e90*/  LDL R150, [R1+0x1f0] ;  /* 0x0001f00001967983 */ /* 0x000f280000100800 */
[----:B------:R-:W4:Y:S04]  /*6ea0*/  LDL R148, [R1+0x1f4] ;  /* 0x0001f40001947983 */ /* 0x000f280000100800 */
[----:B------:R-:W4:Y:S04]  /*6eb0*/  LDL R146, [R1+0x1f8] ;  /* 0x0001f80001927983 */ /* 0x000f280000100800 */
[----:B------:R-:W4:Y:S01]  /*6ec0*/  LDL R144, [R1+0x1fc] ;  /* 0x0001fc0001907983 */ /* 0x000f220000100800 */
[----:B------:R-:W-:-:S01]  /*6ed0*/  FADD R131, R133, R131 ;  /* 0x0000008385837221 */ /* 0x000fc20000000000 */
[----:B------:R-:W-:Y:S01]  /*6ee0*/  FADD R135, R137, R135 ;  /* 0x0000008789877221 */ /* 0x000fe20000000000 */
[----:B------:R-:W-:-:S01]  /*6ef0*/  FADD R0, R3, R0 ;  /* 0x0000000003007221 */ /* 0x000fc20000000000 */
[----:B--2---:R-:W-:-:S02]  /*6f00*/  FADD R122, R121, R122 ;  /* 0x0000007a797a7221 */ /* 0x004fc40000000000 */
[----:B------:R-:W2:Y:S01]  /*6f10*/  LDL.LU R121, [R1+0x4f4] ;  /* 0x0004f40001797983 */ /* 0x000ea20000300800 */
[----:B---3--:R-:W-:-:S03]  /*6f20*/  FADD R124, R123, R124 ;  /* 0x0000007c7b7c7221 */ /* 0x008fc60000000000 */
[----:B------:R1:W-:Y:S01]  /*6f30*/  STL [R1+0x204], R122 ;  /* 0x0002047a01007387 */ /* 0x0003e20000100800 */
[----:B----4-:R-:W-:-:S01]  /*6f40*/  FADD R126, R125, R126 ;  /* 0x0000007e7d7e7221 */ /* 0x010fc20000000000 */
[----:B------:R-:W-:Y:S02]  /*6f50*/  FADD R128, R127, R128 ;  /* 0x000000807f807221 */ /* 0x000fe40000000000 */
[----:B-1----:R-:W3:Y:S04]  /*6f60*/  LDL.LU R122, [R1+0x4f0] ;  /* 0x0004f000017a7983 */ /* 0x002ee80000300800 */
[----:B------:R-:W4:Y:S04]  /*6f70*/  LDL.LU R123, [R1+0x4ec] ;  /* 0x0004ec00017b7983 */ /* 0x000f280000300800 */
[----:B------:R1:W-:Y:S01]  /*6f80*/  STL [R1+0x208], R124 ;  /* 0x0002087c01007387 */ /* 0x0003e20000100800 */
[----:B------:R-:W-:-:S01]  /*6f90*/  FADD R151, R129, R151 ;  /* 0x0000009781977221 */ /* 0x000fc20000000000 */
[----:B------:R-:W-:Y:S01]  /*6fa0*/  FADD R147, R149, R147 ;  /* 0x0000009395937221 */ /* 0x000fe20000000000 */
[----:B------:R-:W-:-:S01]  /*6fb0*/  FADD R143, R145, R143 ;  /* 0x0000008f918f7221 */ /* 0x000fc20000000000 */
[----:B------:R-:W-:Y:S01]  /*6fc0*/  FADD R141, R142, R141 ;  /* 0x0000008d8e8d7221 */ /* 0x000fe20000000000 */
[----:B-1----:R-:W4:Y:S04]  /*6fd0*/  LDL.LU R124, [R1+0x4e8] ;  /* 0x0004e800017c7983 */ /* 0x002f280000300800 */
[----:B------:R-:W4:Y:S04]  /*6fe0*/  LDL.LU R125, [R1+0x4e4] ;  /* 0x0004e400017d7983 */ /* 0x000f280000300800 */
[----:B------:R1:W-:Y:S01]  /*6ff0*/  STL [R1+0x20c], R126 ;  /* 0x00020c7e01007387 */ /* 0x0003e20000100800 */
[----:B------:R-:W-:-:S01]  /*7000*/  FADD R4, R140, R4 ;  /* 0x000000048c047221 */ /* 0x000fc20000000000 */
[----:B------:R-:W-:-:S02]  /*7010*/  FADD R2, R139, R2 ;  /* 0x000000028b027221 */ /* 0x000fc40000000000 */
[----:B-1----:R-:W4:Y:S04]  /*7020*/  LDL.LU R126, [R1+0x4e0] ;  /* 0x0004e000017e7983 */ /* 0x002f280000300800 */
[----:B------:R-:W4:Y:S04]  /*7030*/  LDL.LU R127, [R1+0x4dc] ;  /* 0x0004dc00017f7983 */ /* 0x000f280000300800 */
[----:B------:R1:W-:Y:S04]  /*7040*/  STL [R1+0x210], R128 ;  /* 0x0002108001007387 */ /* 0x0003e80000100800 */
[----:B-1----:R-:W4:Y:S04]  /*7050*/  LDL.LU R128, [R1+0x4d8] ;  /* 0x0004d80001807983 */ /* 0x002f280000300800 */
[----:B------:R-:W4:Y:S04]  /*7060*/  LDL.LU R129, [R1+0x4d4] ;  /* 0x0004d40001817983 */ /* 0x000f280000300800 */
[----:B------:R-:W-:Y:S04]  /*7070*/  STL [R1+0x214], R151 ;  /* 0x0002149701007387 */ /* 0x000fe80000100800 */
[----:B------:R-:W-:Y:S04]  /*7080*/  STL [R1+0x218], R147 ;  /* 0x0002189301007387 */ /* 0x000fe80000100800 */
[----:B------:R-:W-:Y:S04]  /*7090*/  STL [R1+0x21c], R143 ;  /* 0x00021c8f01007387 */ /* 0x000fe80000100800 */
[----:B------:R-:W-:Y:S04]  /*70a0*/  STL [R1+0x220], R141 ;  /* 0x0002208d01007387 */ /* 0x000fe80000100800 */
[----:B------:R-:W-:Y:S04]  /*70b0*/  STL [R1+0x224], R4 ;  /* 0x0002240401007387 */ /* 0x000fe80000100800 */
[----:B------:R-:W-:Y:S04]  /*70c0*/  STL [R1+0x228], R2 ;  /* 0x0002280201007387 */ /* 0x000fe80000100800 */
[----:B------:R1:W-:Y:S04]  /*70d0*/  STL [R1+0x230], R131 ;  /* 0x0002308301007387 */ /* 0x0003e80000100800 */
[----:B------:R0:W-:Y:S04]  /*70e0*/  STL [R1+0x22c], R135 ;  /* 0x00022c8701007387 */ /* 0x0001e80000100800 */
[----:B-1----:R-:W2:Y:S04]  /*70f0*/  LDL.LU R131, [R1+0x238] ;  /* 0x0002380001837983 */ /* 0x002ea80000300800 */
[----:B------:R-:W3:Y:S04]  /*7100*/  LDL.LU R133, [R1+0x23c] ;  /* 0x00023c0001857983 */ /* 0x000ee80000300800 */
[----:B0-----:R-:W4:Y:S04]  /*7110*/  LDL.LU R135, [R1+0x240] ;  /* 0x0002400001877983 */ /* 0x001f280000300800 */
[----:B------:R0:W-:Y:S04]  /*7120*/  STL [R1+0x234], R0 ;  /* 0x0002340001007387 */ /* 0x0001e80000100800 */
        /* <DEDUP_REMOVED lines=13> */
[----:B0-----:R-:W4:Y:S01]  /*7200*/  LDL.LU R0, [R1+0x278] ;  /* 0x0002780001007983 */ /* 0x001f220000300800 */
[----:B--2---:R-:W-:-:S03]  /*7210*/  FADD R131, R130, R131 ;  /* 0x0000008382837221 */ /* 0x004fc60000000000 */
[----:B------:R-:W2:Y:S01]  /*7220*/  LDL.LU R130, [R1+0x4d0] ;  /* 0x0004d00001827983 */ /* 0x000ea20000300800 */
[----:B---3--:R-:W-:-:S03]  /*7230*/  FADD R133, R132, R133 ;  /* 0x0000008584857221 */ /* 0x008fc60000000000 */
[----:B------:R0:W-:Y:S01]  /*7240*/  STL [R1+0x238], R131 ;  /* 0x0002388301007387 */ /* 0x0001e20000100800 */
[----:B----4-:R-:W-:-:S03]  /*7250*/  FADD R135, R134, R135 ;  /* 0x0000008786877221 */ /* 0x010fc60000000000 */
[----:B0-----:R-:W3:Y:S01]  /*7260*/  LDL.LU R131, [R1+0x4cc] ;  /* 0x0004cc0001837983 */ /* 0x001ee20000300800 */
[----:B------:R-:W-:-:S03]  /*7270*/  FADD R137, R136, R137 ;  /* 0x0000008988897221 */ /* 0x000fc60000000000 */
[----:B------:R-:W4:Y:S04]  /*7280*/  LDL.LU R132, [R1+0x4c8] ;  /* 0x0004c80001847983 */ /* 0x000f280000300800 */
[----:B------:R0:W-:Y:S01]  /*7290*/  STL [R1+0x23c], R133 ;  /* 0x00023c8501007387 */ /* 0x0001e20000100800 */
[----:B------:R-:W-:-:S01]  /*72a0*/  FADD R151, R138, R151 ;  /* 0x000000978a977221 */ /* 0x000fc20000000000 */
[----:B------:R-:W-:Y:S01]  /*72b0*/  FADD R149, R150, R149 ;  /* 0x0000009596957221 */ /* 0x000fe20000000000 */
[----:B------:R-:W-:-:S01]  /*72c0*/  FADD R147, R148, R147 ;  /* 0x0000009394937221 */ /* 0x000fc20000000000 */
[----:B0-----:R-:W4:Y:S04]  /*72d0*/  LDL.LU R133, [R1+0x4c4] ;  /* 0x0004c40001857983 */ /* 0x001f280000300800 */
[----:B------:R-:W4:Y:S04]  /*72e0*/  LDL.LU R134, [R1+0x4c0] ;  /* 0x0004c00001867983 */ /* 0x000f280000300800 */
[----:B------:R0:W-:Y:S01]  /*72f0*/  STL [R1+0x240], R135 ;  /* 0x0002408701007387 */ /* 0x0001e20000100800 */
[----:B------:R-:W-:-:S01]  /*7300*/  FADD R145, R146, R145 ;  /* 0x0000009192917221 */ /* 0x000fc20000000000 */
[----:B------:R-:W-:Y:S01]  /*7310*/  FADD R143, R144, R143 ;  /* 0x0000008f908f7221 */ /* 0x000fe20000000000 */
[----:B------:R-:W-:-:S01]  /*7320*/  FADD R142, R24, R142 ;  /* 0x0000008e188e7221 */ /* 0x000fc20000000000 */
[----:B------:R-:W-:Y:S01]  /*7330*/  FADD R141, R25, R141 ;  /* 0x0000008d198d7221 */ /* 0x000fe20000000000 */
[----:B0-----:R-:W4:Y:S04]  /*7340*/  LDL.LU R135, [R1+0x4bc] ;  /* 0x0004bc0001877983 */ /* 0x001f280000300800 */
[----:B------:R-:W4:Y:S04]  /*7350*/  LDL.LU R136, [R1+0x4b8] ;  /* 0x0004b80001887983 */ /* 0x000f280000300800 */
[----:B------:R0:W-:Y:S01]  /*7360*/  STL [R1+0x244], R137 ;  /* 0x0002448901007387 */ /* 0x0001e20000100800 */
[----:B------:R-:W-:-:S01]  /*7370*/  FADD R140, R26, R140 ;  /* 0x0000008c1a8c7221 */ /* 0x000fc20000000000 */
[----:B------:R-:W-:Y:S01]  /*7380*/  FADD R139, R27, R139 ;  /* 0x0000008b1b8b7221 */ /* 0x000fe20000000000 */
[----:B------:R-:W-:-:S01]  /*7390*/  FADD R4, R28, R4 ;  /* 0x000000041c047221 */ /* 0x000fc20000000000 */
[----:B0-----:R-:W4:Y:S04]  /*73a0*/  LDL.LU R137, [R1+0x4b4] ;  /* 0x0004b40001897983 */ /* 0x001f280000300800 */
[----:B------:R-:W4:Y:S04]  /*73b0*/  LDL.LU R138, [R1+0x4b0] ;  /* 0x0004b000018a7983 */ /* 0x000f280000300800 */
[----:B------:R0:W-:Y:S04]  /*73c0*/  STL [R1+0x248], R151 ;  /* 0x0002489701007387 */ /* 0x0001e80000100800 */
[----:B------:R1:W-:Y:S04]  /*73d0*/  STL [R1+0x24c], R149 ;  /* 0x00024c9501007387 */ /* 0x0003e80000100800 */
[----:B------:R1:W-:Y:S01]  /*73e0*/  STL [R1+0x250], R147 ;  /* 0x0002509301007387 */ /* 0x0003e20000100800 */
[----:B------:R-:W-:-:S03]  /*73f0*/  FADD R3, R29, R3 ;  /* 0x000000031d037221 */ /* 0x000fc60000000000 */
[----:B------:R1:W-:Y:S04]  /*7400*/  STL [R1+0x254], R145 ;  /* 0x0002549101007387 */ /* 0x0003e80000100800 */
[----:B------:R1:W-:Y:S01]  /*7410*/  STL [R1+0x258], R143 ;  /* 0x0002588f01007387 */ /* 0x0003e20000100800 */
[----:B------:R-:W-:-:S03]  /*7420*/  FADD R2, R30, R2 ;  /* 0x000000021e027221 */ /* 0x000fc60000000000 */
[----:B------:R1:W-:Y:S04]  /*7430*/  STL [R1+0x25c], R142 ;  /* 0x00025c8e01007387 */ /* 0x0003e80000100800 */
[----:B------:R1:W-:Y:S01]  /*7440*/  STL [R1+0x260], R141 ;  /* 0x0002608d01007387 */ /* 0x0003e20000100800 */
[----:B------:R-:W-:-:S03]  /*7450*/  FADD R0, R31, R0 ;  /* 0x000000001f007221 */ /* 0x000fc60000000000 */
[----:B------:R1:W-:Y:S04]  /*7460*/  STL [R1+0x264], R140 ;  /* 0x0002648c01007387 */ /* 0x0003e80000100800 */
[----:B------:R1:W-:Y:S04]  /*7470*/  STL [R1+0x268], R139 ;  /* 0x0002688b01007387 */ /* 0x0003e80000100800 */
[----:B------:R1:W-:Y:S04]  /*7480*/  STL [R1+0x26c], R4 ;  /* 0x00026c0401007387 */ /* 0x0003e80000100800 */
[----:B0-----:R-:W2:Y:S04]  /*7490*/  LDL.LU R151, [R1+0x27c] ;  /* 0x00027c0001977983 */ /* 0x001ea80000300800 */
[----:B------:R0:W-:Y:S04]  /*74a0*/  STL [R1+0x270], R3 ;  /* 0x0002700301007387 */ /* 0x0001e80000100800 */
[----:B------:R-:W3:Y:S04]  /*74b0*/  LDL.LU R150, [R1+0x280] ;  /* 0x0002800001967983 */ /* 0x000ee80000300800 */
[----:B------:R0:W-:Y:S04]  /*74c0*/  STL [R1+0x274], R2 ;  /* 0x0002740201007387 */ /* 0x0001e80000100800 */
[----:B-1----:R-:W4:Y:S04]  /*74d0*/  LDL.LU R149, [R1+0x284] ;  /* 0x0002840001957983 */ /* 0x002f280000300800 */
        /* <DEDUP_REMOVED lines=12> */
[----:B0-----:R-:W4:Y:S04]  /*75a0*/  LDL.LU R3, [R1+0x2b4] ;  /* 0x0002b40001037983 */ /* 0x001f280000300800 */
[----:B------:R-:W4:Y:S04]  /*75b0*/  LDL.LU R2, [R1+0x2b8] ;  /* 0x0002b80001027983 */ /* 0x000f280000300800 */
[----:B-1----:R-:W4:Y:S01]  /*75c0*/  LDL.LU R0, [R1+0x2bc] ;  /* 0x0002bc0001007983 */ /* 0x002f220000300800 */
[----:B--2---:R-:W-:-:S01]  /*75d0*/  FADD R151, R32, R151 ;  /* 0x0000009720977221 */ /* 0x004fc20000000000 */
[----:B---3--:R-:W-:-:S04]  /*75e0*/  FADD R150, R33, R150 ;  /* 0x0000009621967221 */ /* 0x008fc80000000000 */
[----:B------:R0:W-:Y:S01]  /*75f0*/  STL [R1+0x27c], R151 ;  /* 0x00027c9701007387 */ /* 0x0001e20000100800 */
[----:B----4-:R-:W-:-:S03]  /*7600*/  FADD R149, R34, R149 ;  /* 0x0000009522957221 */ /* 0x010fc60000000000 */
[----:B------:R1:W-:Y:S01]  /*7610*/  STL [R1+0x280], R150 ;  /* 0x0002809601007387 */ /* 0x0003e20000100800 */
[----:B------:R-:W-:-:S03]  /*7620*/  FADD R148, R35, R148 ;  /* 0x0000009423947221 */ /* 0x000fc60000000000 */
        /* <DEDUP_REMOVED lines=24> */
[----:B0-----:R-:W4:Y:S01]  /*77b0*/  LDL.LU R151, [R1+0x2c0] ;  /* 0x0002c00001977983 */ /* 0x001f220000300800 */
[----:B------:R-:W-:-:S03]  /*77c0*/  FADD R0, R48, R0 ;  /* 0x0000000030007221 */ /* 0x000fc60000000000 */
[----:B------:R0:W-:Y:S04]  /*77d0*/  STL [R1+0x2b4], R3 ;  /* 0x0002b40301007387 */ /* 0x0001e80000100800 */
[----:B-1----:R-:W4:Y:S04]  /*77e0*/  LDL.LU R150, [R1+0x2c4] ;  /* 0x0002c40001967983 */ /* 0x002f280000300800 */
[----:B------:R1:W-:Y:S04]  /*77f0*/  STL [R1+0x2b8], R2 ;  /* 0x0002b80201007387 */ /* 0x0003e80000100800 */
[----:B--2---:R-:W2:Y:S04]  /*7800*/  LDL.LU R149, [R1+0x2c8] ;  /* 0x0002c80001957983 */ /* 0x004ea80000300800 */
[----:B------:R1:W-:Y:S04]  /*7810*/  STL [R1+0x2bc], R0 ;  /* 0x0002bc0001007387 */ /* 0x0003e80000100800 */
[----:B---3--:R-:W3:Y:S04]  /*7820*/  LDL.LU R148, [R1+0x2cc] ;  /* 0x0002cc0001947983 */ /* 0x008ee80000300800 */
[----:B----4-:R-:W4:Y:S04]  /*7830*/  LDL.LU R147, [R1+0x2d0] ;  /* 0x0002d00001937983 */ /* 0x010f280000300800 */
        /* <DEDUP_REMOVED lines=10> */
[----:B-1----:R-:W4:Y:S04]  /*78e0*/  LDL.LU R2, [R1+0x2fc] ;  /* 0x0002fc0001027983 */ /* 0x002f280000300800 */
[----:B------:R-:W4:Y:S01]  /*78f0*/  LDL.LU R0, [R1+0x300] ;  /* 0x0003000001007983 */ /* 0x000f220000300800 */
[----:B------:R-:W-:-:S01]  /*7900*/  FADD R151, R49, R151 ;  /* 0x0000009731977221 */ /* 0x000fc20000000000 */
[----:B------:R-:W-:-:S04]  /*7910*/  FADD R150, R50, R150 ;  /* 0x0000009632967221 */ /* 0x000fc80000000000 */
[----:B------:R0:W-:Y:S01]  /*7920*/  STL [R1+0x2c0], R151 ;  /* 0x0002c09701007387 */ /* 0x0001e20000100800 */
[----:B--2---:R-:W-:-:S03]  /*7930*/  FADD R149, R51, R149 ;  /* 0x0000009533957221 */ /* 0x004fc60000000000 */
[----:B------:R1:W-:Y:S01]  /*7940*/  STL [R1+0x2c4], R150 ;  /* 0x0002c49601007387 */ /* 0x0003e20000100800 */
[----:B---3--:R-:W-:-:S03]  /*7950*/  FADD R148, R52, R148 ;  /* 0x0000009434947221 */ /* 0x008fc60000000000 */
        /* <DEDUP_REMOVED lines=200> */
[----:B------:R-:W-:Y:S01]  /*85e0*/  STL [R1+0x3d0], R151 ;  /* 0x0003d09701007387 */ /* 0x000fe20000100800 */
[----:B--2---:R-:W-:-:S03]  /*85f0*/  FADD R149, R119, R149 ;  /* 0x0000009577957221 */ /* 0x004fc60000000000 */
[----:B------:R-:W-:Y:S01]  /*8600*/  STL [R1+0x3d4], R150 ;  /* 0x0003d49601007387 */ /* 0x000fe20000100800 */
[----:B---3--:R-:W-:-:S03]  /*8610*/  FADD R148, R120, R148 ;  /* 0x0000009478947221 */ /* 0x008fc60000000000 */
[----:B------:R-:W-:Y:S01]  /*8620*/  STL [R1+0x3d8], R149 ;  /* 0x0003d89501007387 */ /* 0x000fe20000100800 */
[----:B----4-:R-:W-:-:S03]  /*8630*/  FADD R147, R121, R147 ;  /* 0x0000009379937221 */ /* 0x010fc60000000000 */
[----:B------:R-:W-:Y:S01]  /*8640*/  STL [R1+0x3dc], R148 ;  /* 0x0003dc9401007387 */ /* 0x000fe20000100800 */
[----:B------:R-:W-:-:S03]  /*8650*/  FADD R146, R122, R146 ;  /* 0x000000927a927221 */ /* 0x000fc60000000000 */
        /* <DEDUP_REMOVED lines=16> */
[----:B------:R0:W-:Y:S01]  /*8760*/  STL [R1+0x400], R139 ;  /* 0x0004008b01007387 */ /* 0x0001e20000100800 */
[----:B------:R-:W-:-:S03]  /*8770*/  FADD R3, R131, R3 ;  /* 0x0000000383037221 */ /* 0x000fc60000000000 */
[----:B------:R1:W-:Y:S04]  /*8780*/  STL [R1+0x404], R4 ;  /* 0x0004040401007387 */ /* 0x0003e80000100800 */
[----:B0-----:R-:W2:Y:S04]  /*8790*/  LDL.LU R139, [R1+0x414] ;  /* 0x00041400018b7983 */ /* 0x001ea80000300800 */
[----:B------:R-:W-:Y:S04]  /*87a0*/  STL [R1+0x408], R3 ;  /* 0x0004080301007387 */ /* 0x000fe80000100800 */
[----:B------:R-:W3:Y:S01]  /*87b0*/  LDL.LU R140, [R1+0x418] ;  /* 0x00041800018c7983 */ /* 0x000ee20000300800 */
[----:B------:R-:W-:-:S01]  /*87c0*/  FADD R2, R132, R2 ;  /* 0x0000000284027221 */ /* 0x000fc20000000000 */
[----:B------:R-:W-:-:S04]  /*87d0*/  FADD R0, R133, R0 ;  /* 0x0000000085007221 */ /* 0x000fc80000000000 */
[----:B------:R0:W-:Y:S04]  /*87e0*/  STL [R1+0x40c], R2 ;  /* 0x00040c0201007387 */ /* 0x0001e80000100800 */
[----:B------:R-:W4:Y:S04]  /*87f0*/  LDL.LU R141, [R1+0x41c] ;  /* 0x00041c00018d7983 */ /* 0x000f280000300800 */
        /* <DEDUP_REMOVED lines=10> */
[----:B-1----:R-:W4:Y:S04]  /*88a0*/  LDL.LU R4, [R1+0x444] ;  /* 0x0004440001047983 */ /* 0x002f280000300800 */
[----:B------:R-:W4:Y:S04]  /*88b0*/  LDL.LU R151, [R1+0x448] ;  /* 0x0004480001977983 */ /* 0x000f280000300800 */
[----:B0-----:R-:W4:Y:S04]  /*88c0*/  LDL.LU R2, [R1+0x44c] ;  /* 0x00044c0001027983 */ /* 0x001f280000300800 */
[----:B------:R-:W4:Y:S04]  /*88d0*/  LDL.LU R3, [R1+0x450] ;  /* 0x0004500001037983 */ /* 0x000f280000300800 */
[----:B------:R-:W4:Y:S01]  /*88e0*/  LDL.LU R0, [R1+0x454] ;  /* 0x0004540001007983 */ /* 0x000f220000300800 */
[----:B--2---:R-:W-:-:S05]  /*88f0*/  FADD R139, R134, R139 ;  /* 0x0000008b868b7221 */ /* 0x004fca0000000000 */
[----:B------:R0:W-:Y:S01]  /*8900*/  STL [R1+0x414], R139 ;  /* 0x0004148b01007387 */ /* 0x0001e20000100800 */
[----:B---3--:R-:W-:-:S03]  /*8910*/  FADD R140, R135, R140 ;  /* 0x0000008c878c7221 */ /* 0x008fc60000000000 */
[----:B0-----:R-:W2:Y:S04]  /*8920*/  LDL.LU R139, [R1+0x4ac] ;  /* 0x0004ac00018b7983 */ /* 0x001ea80000300800 */
[----:B------:R0:W-:Y:S04]  /*8930*/  STL [R1+0x418], R140 ;  /* 0x0004188c01007387 */ /* 0x0001e80000100800 */
[----:B0-----:R-:W3:Y:S01]  /*8940*/  LDL.LU R140, [R1+0x4a8] ;  /* 0x0004a800018c7983 */ /* 0x001ee20000300800 */
[----:B----4-:R-:W-:-:S01]  /*8950*/  FADD R141, R136, R141 ;  /* 0x0000008d888d7221 */ /* 0x010fc20000000000 */
[----:B------:R-:W-:-:S04]  /*8960*/  FADD R142, R137, R142 ;  /* 0x0000008e898e7221 */ /* 0x000fc80000000000 */
[----:B------:R0:W-:Y:S04]  /*8970*/  STL [R1+0x41c], R141 ;  /* 0x00041c8d01007387 */ /* 0x0001e80000100800 */
[----:B0-----:R-:W4:Y:S04]  /*8980*/  LDL.LU R141, [R1+0x4a4] ;  /* 0x0004a400018d7983 */ /* 0x001f280000300800 */
[----:B------:R0:W-:Y:S04]  /*8990*/  STL [R1+0x420], R142 ;  /* 0x0004208e01007387 */ /* 0x0001e80000100800 */
[----:B0-----:R-:W4:Y:S01]  /*89a0*/  LDL.LU R142, [R1+0x4a0] ;  /* 0x0004a000018e7983 */ /* 0x001f220000300800 */
[----:B------:R-:W-:-:S05]  /*89b0*/  FADD R143, R138, R143 ;  /* 0x0000008f8a8f7221 */ /* 0x000fca0000000000 */
[----:B------:R0:W-:Y:S04]  /*89c0*/  STL [R1+0x424], R143 ;  /* 0x0004248f01007387 */ /* 0x0001e80000100800 */
[----:B0-----:R-:W4:Y:S01]  /*89d0*/  LDL.LU R143, [R1+0x49c] ;  /* 0x00049c00018f7983 */ /* 0x001f220000300800 */
[----:B--2---:R-:W-:-:S05]  /*89e0*/  FADD R144, R139, R144 ;  /* 0x000000908b907221 */ /* 0x004fca0000000000 */
[----:B------:R0:W-:Y:S01]  /*89f0*/  STL [R1+0x428], R144 ;  /* 0x0004289001007387 */ /* 0x0001e20000100800 */
[----:B---3--:R-:W-:-:S03]  /*8a00*/  FADD R145, R140, R145 ;  /* 0x000000918c917221 */ /* 0x008fc60000000000 */
[----:B0-----:R-:W2:Y:S04]  /*8a10*/  LDL.LU R144, [R1+0x498] ;  /* 0x0004980001907983 */ /* 0x001ea80000300800 */
[----:B------:R0:W-:Y:S04]  /*8a20*/  STL [R1+0x42c], R145 ;  /* 0x00042c9101007387 */ /* 0x0001e80000100800 */
[----:B0-----:R-:W3:Y:S01]  /*8a30*/  LDL.LU R145, [R1+0x494] ;  /* 0x0004940001917983 */ /* 0x001ee20000300800 */
[----:B----4-:R-:W-:-:S05]  /*8a40*/  FADD R146, R141, R146 ;  /* 0x000000928d927221 */ /* 0x010fca0000000000 */
[----:B------:R0:W-:Y:S01]  /*8a50*/  STL [R1+0x430], R146 ;  /* 0x0004309201007387 */ /* 0x0001e20000100800 */
[----:B------:R-:W-:-:S03]  /*8a60*/  FADD R147, R142, R147 ;  /* 0x000000938e937221 */ /* 0x000fc60000000000 */
        /* <DEDUP_REMOVED lines=20> */
[----:B0-----:R1:W5:Y:S01]  /*8bb0*/  LDL.LU R2, [R1+0x474] ;  /* 0x0004740001027983 */ /* 0x0013620000300800 */
[----:B------:R-:W-:Y:S01]  /*8bc0*/  UMOV UR6, URZ ;  /* 0x0000003f00067c82 */ /* 0x000fe20008000000 */
[----:B--2---:R-:W-:-:S05]  /*8bd0*/  FADD R3, R149, R3 ;  /* 0x0000000395037221 */ /* 0x004fca0000000000 */
[----:B------:R1:W-:Y:S01]  /*8be0*/  STL [R1+0x450], R3 ;  /* 0x0004500301007387 */ /* 0x0003e20000100800 */
[----:B---3--:R-:W-:-:S05]  /*8bf0*/  FADD R0, R150, R0 ;  /* 0x0000000096007221 */ /* 0x008fca0000000000 */
[----:B------:R1:W-:Y:S02]  /*8c00*/  STL [R1+0x454], R0 ;  /* 0x0004540001007387 */ /* 0x0003e40000100800 */
[----:B-1--4-:R-:W-:-:S07]  /*8c10*/  FADD R4, R4, R151 ;  /* 0x0000009704047221 */ /* 0x012fce0000000000 */
.L_x_22:
[----:B------:R-:W-:Y:S05]  /*8c20*/  @!P2 BRA `(.L_x_23) ;  /* 0x000000000004a947 */ /* 0x000fea0003800000 */
[----:B------:R-:W-:Y:S01]  /*8c30*/  BPT.TRAP 0x1 ;  /* 0x000000040000795c */ /* 0x000fe20000300000 */
.L_x_23:
[----:B------:R-:W2:Y:S01]  /*8c40*/  LDL R3, [R1+0x460] ;  /* 0x0004600001037983 */ /* 0x000ea20000100800 */
[----:B------:R-:W-:Y:S01]  /*8c50*/  MOV R0, UR20 ;  /* 0x0000001400007c02 */ /* 0x000fe20008000f00 */
[----:B------:R-:W-:-:S03]  /*8c60*/  UISETP.GT.U32.AND UP1, UPT, UR14, 0x1, UPT ;  /* 0x000000010e00788c */ /* 0x000fc6000bf24070 */
[----:B------:R-:W-:-:S03]  /*8c70*/  @P0 LEA R0, R0, UR25, 0x3 ;  /* 0x0000001900000c11 */ /* 0x000fc6000f8e18ff */
[----:B------:R-:W-:Y:S02]  /*8c80*/  PLOP3.LUT P1, PT, PT, PT, UP1, 0x80, 0x0 ;  /* 0x000000000000781c */ /* 0x000fe40003f2f018 */
[----:B------:R-:W-:-:S05]  /*8c90*/  @P0 VIADD R0, R0, 0x20 ;  /* 0x0000002000000836 */ /* 0x000fca0000000000 */
[----:B--2---:R-:W-:-:S04]  /*8ca0*/  @P0 PRMT R0, R3, 0x654, R0 ;  /* 0x0000065403000816 */ /* 0x004fc80000000000 */
[----:B------:R1:W-:Y:S02]  /*8cb0*/  @P0 SYNCS.ARRIVE.TRANS64.RED.A1T0 RZ, [R0+URZ], RZ ;  /* 0x000000ff00ff09a7 */ /* 0x0003e4000810043f */
[----:B------:R-:W-:Y:S05]  /*8cc0*/  @P1 BRA `(.L_x_24) ;  /* 0x0000000000041947 */ /* 0x000fea0003800000 */
[----:B------:R-:W-:Y:S01]  /*8cd0*/  BPT.TRAP 0x1 ;  /* 0x000000040000795c */ /* 0x000fe20000300000 */
.L_x_24:
[----:B------:R-:W-:Y:S02]  /*8ce0*/  UISETP.GT.AND UP3, UPT, UR15, 0x1, UPT ;  /* 0x000000010f00788c */ /* 0x000fe4000bf64270 */
[----:B------:R-:W-:Y:S02]  /*8cf0*/  UIADD3 UR19, UR19, 0x1, URZ ;  /* 0x0000000113137890 */ /* 0x000fe4000fffe03f */
[----:B------:R-:W-:Y:S02]  /*8d00*/  UIADD3 UR20, UR20, 0x1, URZ ;  /* 0x0000000114147890 */ /* 0x000fe4000fffe03f */
[----:B------:R-:W-:Y:S01]  /*8d10*/  PLOP3.LUT P1, PT, PT, PT, UP3, 0x80, 0x0 ;  /* 0x000000000000781c */ /* 0x000fe20003f2f038 */
[----:B------:R-:W-:Y:S02]  /*8d20*/  UISETP.NE.AND UP1, UPT, UR19, 0x4, UPT ;  /* 0x000000041300788c */ /* 0x000fe4000bf25270 */
[----:B------:R-:W-:Y:S02]  /*8d30*/  UISETP.NE.AND UP2, UPT, UR20, 0x4, UPT ;  /* 0x000000041400788c */ /* 0x000fe4000bf45270 */
[----:B------:R-:W-:-:S02]  /*8d40*/  USEL UR7, URZ, 0x1, UP1 ;  /* 0x000000013f077887 */ /* 0x000fc40008800000 */
[----:B------:R-:W-:Y:S02]  /*8d50*/  UIADD3 UR15, UR15, -0x1, URZ ;  /* 0xffffffff0f0f7890 */ /* 0x000fe4000fffe03f */
[----:B------:R-:W-:Y:S02]  /*8d60*/  USEL UR19, UR19, URZ, UP1 ;  /* 0x0000003f13137287 */ /* 0x000fe40008800000 */
[----:B-----5:R-:W-:Y:S01]  /*8d70*/  LOP3.LUT R2, R2, UR7, RZ, 0x3c, !PT ;  /* 0x0000000702027c12 */ /* 0x020fe2000f8e3cff */
[----:B------:R-:W-:Y:S01]  /*8d80*/  USEL UR20, UR20, URZ, UP2 ;  /* 0x0000003f14147287 */ /* 0x000fe20009000000 */
[----:B------:R-:W-:Y:S01]  /*8d90*/  UMOV UR7, 0x1 ;  /* 0x0000000100077882 */ /* 0x000fe20000000000 */
[----:B------:R-:W-:Y:S10]  /*8da0*/  @P1 BRA `(.L_x_25) ;  /* 0xffffff9c00e41947 */ /* 0x000ff4000383ffff */
.L_x_17:
[----:B------:R-:W-:Y:S04]  /*8db0*/  STL [R1+0x458], R4 ;  /* 0x0004580401007387 */ /* 0x000fe80000100800 */
[----:B------:R-:W2:Y:S04]  /*8dc0*/  LDL.LU R2, [R1+0x454] ;  /* 0x0004540001027983 */ /* 0x000ea80000300800 */
[----:B-1----:R-:W3:Y:S04]  /*8dd0*/  LDL.LU R0, [R1+0x450] ;  /* 0x0004500001007983 */ /* 0x002ee80000300800 */
[----:B--2---:R1:W-:Y:S04]  /*8de0*/  STL [R1+0x454], R2 ;  /* 0x0004540201007387 */ /* 0x0043e80000100800 */
[----:B-1----:R-:W2:Y:S04]  /*8df0*/  LDL.LU R2, [R1+0x44c] ;  /* 0x00044c0001027983 */ /* 0x002ea80000300800 */
[----:B---3--:R1:W-:Y:S04]  /*8e00*/  STL [R1+0x450], R0 ;  /* 0x0004500001007387 */ /* 0x0083e80000100800 */
        /* <DEDUP_REMOVED lines=292> */
[----:B-1----:R-:W3:Y:S01]  /*a050*/  LDL.LU R0, [R1+0x200] ;  /* 0x0002000001007983 */ /* 0x002ee20000300800 */
[----:B------:R-:W-:-:S04]  /*a060*/  UISETP.NE.AND UP0, UPT, UR6, URZ, UPT ;  /* 0x0000003f0600728c */ /* 0x000fc8000bf05270 */
[----:B------:R-:W-:-:S06]  /*a070*/  USEL UR6, URZ, 0x1, !UP0 ;  /* 0x000000013f067887 */ /* 0x000fcc000c000000 */
[----:B------:R-:W-:Y:S01]  /*a080*/  ISETP.NE.AND P1, PT, RZ, UR6, PT ;  /* 0x00000006ff007c0c */ /* 0x000fe2000bf25270 */
[----:B--2---:R1:W-:Y:S04]  /*a090*/  STL [R1+0x204], R2 ;  /* 0x0002040201007387 */ /* 0x0043e80000100800 */
[----:B---3--:R1:W-:Y:S08]  /*a0a0*/  STL [R1+0x200], R0 ;  /* 0x0002000001007387 */ /* 0x0083f00000100800 */
[----:B------:R-:W-:Y:S05]  /*a0b0*/  @!P1 BRA `(.L_x_26) ;  /* 0x0000003800109947 */ /* 0x000fea0003800000 */
[----:B------:R2:W-:Y:S04]  /*a0c0*/  STL [R1+0x61c], R45 ;  /* 0x00061c2d01007387 */ /* 0x0005e80000100800 */
[----:B--2---:R-:W2:Y:S04]  /*a0d0*/  LDL.LU R45, [R1] ;  /* 0x00000000012d7983 */ /* 0x004ea80000300800 */
[----:B------:R3:W-:Y:S04]  /*a0e0*/  STL [R1+0x618], R46 ;  /* 0x0006182e01007387 */ /* 0x0007e80000100800 */
[----:B---3--:R-:W3:Y:S04]  /*a0f0*/  LDL.LU R46, [R1+0x4] ;  /* 0x00000400012e7983 */ /* 0x008ee80000300800 */
[----:B------:R4:W-:Y:S04]  /*a100*/  STL [R1+0x614], R47 ;  /* 0x0006142f01007387 */ /* 0x0009e80000100800 */
[----:B----4-:R-:W4:Y:S04]  /*a110*/  LDL.LU R47, [R1+0x8] ;  /* 0x00000800012f7983 */ /* 0x010f280000300800 */
[----:B------:R5:W-:Y:S04]  /*a120*/  STL [R1+0x610], R48 ;  /* 0x0006103001007387 */ /* 0x000be80000100800 */
[----:B-----5:R-:W5:Y:S04]  /*a130*/  LDL.LU R48, [R1+0xc] ;  /* 0x00000c0001307983 */ /* 0x020f680000300800 */
[----:B------:R0:W-:Y:S04]  /*a140*/  STL [R1+0x60c], R49 ;  /* 0x00060c3101007387 */ /* 0x0001e80000100800 */
[----:B0-----:R-:W5:Y:S04]  /*a150*/  LDL.LU R49, [R1+0x10] ;  /* 0x0000100001317983 */ /* 0x001f680000300800 */
        /* <DEDUP_REMOVED lines=132> */
[----:B------:R-:W5:Y:S04]  /*a9a0*/  LDL.LU R4, [R1+0x1a8] ;  /* 0x0001a80001047983 */ /* 0x000f680000300800 */
[----:B-1----:R-:W5:Y:S04]  /*a9b0*/  LDL.LU R2, [R1+0x204] ;  /* 0x0002040001027983 */ /* 0x002f680000300800 */
[----:B------:R-:W5:Y:S04]  /*a9c0*/  LDL.LU R3, [R1+0x1ac] ;  /* 0x0001ac0001037983 */ /* 0x000f680000300800 */
[----:B------:R-:W5:Y:S04]  /*a9d0*/  LDL.LU R0, [R1+0x208] ;  /* 0x0002080001007983 */ /* 0x000f680000300800 */
        /* <DEDUP_REMOVED lines=62> */
[----:B------:R0:W-:Y:S01]  /*adc0*/  STL [R1+0x484], R147 ;  /* 0x0004849301007387 */ /* 0x0001e20000100800 */
[----:B--2---:R-:W-:-:S03]  /*add0*/  FADD R5, R45, R5 ;  /* 0x000000052d057221 */ /* 0x004fc60000000000 */
[----:B0-----:R-:W2:Y:S04]  /*ade0*/  LDL.LU R147, [R1+0x12c] ;  /* 0x00012c0001937983 */ /* 0x001ea80000300800 */
[----:B------:R0:W-:Y:S01]  /*adf0*/  STL [R1+0x480], R148 ;  /* 0x0004809401007387 */ /* 0x0001e20000100800 */
[----:B---3--:R-:W-:Y:S01]  /*ae00*/  FADD R6, R46, R6 ;  /* 0x000000062e067221 */ /* 0x008fe20000000000 */
[----:B----4-:R-:W-:Y:S02]  /*ae10*/  FADD R7, R47, R7 ;  /* 0x000000072f077221 */ /* 0x010fe40000000000 */
[----:B0-----:R-:W3:Y:S04]  /*ae20*/  LDL.LU R148, [R1+0x128] ;  /* 0x0001280001947983 */ /* 0x001ee80000300800 */
[----:B------:R0:W-:Y:S01]  /*ae30*/  STL [R1+0x47c], R149 ;  /* 0x00047c9501007387 */ /* 0x0001e20000100800 */
[----:B-----5:R-:W-:Y:S01]  /*ae40*/  FADD R8, R48, R8 ;  /* 0x0000000830087221 */ /* 0x020fe20000000000 */
[----:B------:R-:W-:-:S02]  /*ae50*/  FADD R9, R49, R9 ;  /* 0x0000000931097221 */ /* 0x000fc40000000000 */
[----:B0-----:R-:W4:Y:S04]  /*ae60*/  LDL.LU R149, [R1+0x124] ;  /* 0x0001240001957983 */ /* 0x001f280000300800 */
[----:B------:R0:W-:Y:S01]  /*ae70*/  STL [R1+0x478], R150 ;  /* 0x0004789601007387 */ /* 0x0001e20000100800 */
[----:B------:R-:W-:Y:S01]  /*ae80*/  FADD R10, R50, R10 ;  /* 0x0000000a320a7221 */ /* 0x000fe20000000000 */
[----:B------:R-:W-:Y:S02]  /*ae90*/  FADD R11, R51, R11 ;  /* 0x0000000b330b7221 */ /* 0x000fe40000000000 */
[----:B0-----:R-:W5:Y:S04]  /*aea0*/  LDL.LU R150, [R1+0x120] ;  /* 0x0001200001967983 */ /* 0x001f680000300800 */
[----:B------:R0:W-:Y:S01]  /*aeb0*/  STL [R1+0x474], R151 ;  /* 0x0004749701007387 */ /* 0x0001e20000100800 */
[----:B------:R-:W-:Y:S01]  /*aec0*/  FADD R12, R52, R12 ;  /* 0x0000000c340c7221 */ /* 0x000fe20000000000 */
[----:B------:R-:W-:-:S02]  /*aed0*/  FADD R13, R53, R13 ;  /* 0x0000000d350d7221 */ /* 0x000fc40000000000 */
[----:B0-----:R-:W2:Y:S04]  /*aee0*/  LDL.LU R151, [R1+0x11c] ;  /* 0x00011c0001977983 */ /* 0x001ea80000300800 */
[----:B------:R-:W3:Y:S04]  /*aef0*/  LDL.LU R45, [R1+0x61c] ;  /* 0x00061c00012d7983 */ /* 0x000ee80000300800 */
[----:B------:R-:W3:Y:S04]  /*af00*/  LDL.LU R46, [R1+0x618] ;  /* 0x00061800012e7983 */ /* 0x000ee80000300800 */
[----:B------:R-:W3:Y:S04]  /*af10*/  LDL.LU R47, [R1+0x614] ;  /* 0x00061400012f7983 */ /* 0x000ee80000300800 */
[----:B------:R-:W3:Y:S04]  /*af20*/  LDL.LU R48, [R1+0x610] ;  /* 0x0006100001307983 */ /* 0x000ee80000300800 */
[----:B------:R-:W3:Y:S01]  /*af30*/  LDL.LU R49, [R1+0x60c] ;  /* 0x00060c0001317983 */ /* 0x000ee20000300800 */
[----:B------:R-:W-:-:S03]  /*af40*/  FADD R14, R54, R14 ;  /* 0x0000000e360e7221 */ /* 0x000fc60000000000 */
        /* <DEDUP_REMOVED lines=124> */
[----:B------:R-:W3:Y:S04]  /*b710*/  LDL.LU R112, [R1+0x510] ;  /* 0x0005100001707983 */ /* 0x000ee80000300800 */
[----:B------:R-:W3:Y:S01]  /*b720*/  LDL.LU R113, [R1+0x50c] ;  /* 0x00050c0001717983 */ /* 0x000ee20000300800 */
[----:B------:R-:W-:-:S03]  /*b730*/  FADD R2, R4, R2 ;  /* 0x0000000204027221 */ /* 0x000fc60000000000 */
[----:B------:R-:W3:Y:S04]  /*b740*/  LDL.LU R114, [R1+0x508] ;  /* 0x0005080001727983 */ /* 0x000ee80000300800 */
[----:B------:R-:W3:Y:S01]  /*b750*/  LDL.LU R115, [R1+0x504] ;  /* 0x0005040001737983 */ /* 0x000ee20000300800 */
[----:B------:R-:W-:Y:S01]  /*b760*/  FADD R0, R3, R0 ;  /* 0x0000000003007221 */ /* 0x000fe20000000000 */
[----:B------:R-:W-:Y:S01]  /*b770*/  FADD R237, R118, R237 ;  /* 0x000000ed76ed7221 */ /* 0x000fe20000000000 */
[----:B------:R-:W-:Y:S01]  /*b780*/  FADD R236, R119, R236 ;  /* 0x000000ec77ec7221 */ /* 0x000fe20000000000 */
[----:B------:R0:W-:Y:S01]  /*b790*/  STL [R1+0x200], R116 ;  /* 0x0002007401007387 */ /* 0x0001e20000100800 */
[----:B------:R-:W-:Y:S01]  /*b7a0*/  FADD R235, R120, R235 ;  /* 0x000000eb78eb7221 */ /* 0x000fe20000000000 */
        /* <DEDUP_REMOVED lines=8> */
[----:B0-----:R-:W3:Y:S01]  /*b830*/  LDL.LU R116, [R1+0x1b0] ;  /* 0x0001b00001747983 */ /* 0x001ee20000300800 */
[----:B------:R-:W-:Y:S01]  /*b840*/  FADD R226, R129, R226 ;  /* 0x000000e281e27221 */ /* 0x000fe20000000000 */
[----:B------:R-:W-:Y:S01]  /*b850*/  FADD R225, R130, R225 ;  /* 0x000000e182e17221 */ /* 0x000fe20000000000 */
[----:B------:R-:W-:Y:S01]  /*b860*/  FADD R224, R131, R224 ;  /* 0x000000e083e07221 */ /* 0x000fe20000000000 */
        /* <DEDUP_REMOVED lines=17> */
[----:B--2---:R-:W-:Y:S01]  /*b980*/  FADD R204, R151, R204 ;  /* 0x000000cc97cc7221 */ /* 0x004fe20000000000 */
[----:B------:R-:W-:Y:S01]  /*b990*/  FADD R211, R144, R211 ;  /* 0x000000d390d37221 */ /* 0x000fe20000000000 */
[----:B-----5:R-:W-:Y:S01]  /*b9a0*/  FADD R205, R150, R205 ;  /* 0x000000cd96cd7221 */ /* 0x020fe20000000000 */
[----:B------:R-:W2:Y:S01]  /*b9b0*/  LDL.LU R118, [R1+0x1b8] ;  /* 0x0001b80001767983 */ /* 0x000ea20000300800 */
[----:B------:R-:W-:Y:S01]  /*b9c0*/  FADD R210, R145, R210 ;  /* 0x000000d291d27221 */ /* 0x000fe20000000000 */
[----:B----4-:R-:W-:Y:S01]  /*b9d0*/  FADD R206, R149, R206 ;  /* 0x000000ce95ce7221 */ /* 0x010fe20000000000 */
[----:B------:R-:W-:Y:S01]  /*b9e0*/  FADD R209, R146, R209 ;  /* 0x000000d192d17221 */ /* 0x000fe20000000000 */
[----:B0-----:R-:W2:Y:S01]  /*b9f0*/  LDL.LU R2, [R1+0x214] ;  /* 0x0002140001027983 */ /* 0x001ea20000300800 */
[----:B---3--:R-:W-:Y:S01]  /*ba00*/  FADD R207, R148, R207 ;  /* 0x000000cf94cf7221 */ /* 0x008fe20000000000 */
[----:B------:R-:W-:-:S02]  /*ba10*/  FADD R208, R147, R208 ;  /* 0x000000d093d07221 */ /* 0x000fc40000000000 */
[----:B------:R-:W3:Y:S04]  /*ba20*/  LDL.LU R119, [R1+0x1bc] ;  /* 0x0001bc0001777983 */ /* 0x000ee80000300800 */
[----:B-1----:R-:W3:Y:S04]  /*ba30*/  LDL.LU R0, [R1+0x218] ;  /* 0x0002180001007983 */ /* 0x002ee80000300800 */
[----:B------:R-:W4:Y:S04]  /*ba40*/  LDL.LU R120, [R1+0x1c0] ;  /* 0x0001c00001787983 */ /* 0x000f280000300800 */
[----:B------:R-:W4:Y:S04]  /*ba50*/  LDL.LU R121, [R1+0x21c] ;  /* 0x00021c0001797983 */ /* 0x000f280000300800 */
[----:B------:R-:W5:Y:S04]  /*ba60*/  LDL.LU R122, [R1+0x1c4] ;  /* 0x0001c400017a7983 */ /* 0x000f680000300800 */
        /* <DEDUP_REMOVED lines=28> */
[----:B------:R-:W5:Y:S01]  /*bc30*/  LDL.LU R147, [R1+0x258] ;  /* 0x0002580001937983 */ /* 0x000f620000300800 */
[----:B------:R-:W-:-:S03]  /*bc40*/  FADD R4, R116, R4 ;  /* 0x0000000474047221 */ /* 0x000fc60000000000 */
[----:B------:R-:W5:Y:S04]  /*bc50*/  LDL.LU R116, [R1+0x500] ;  /* 0x0005000001747983 */ /* 0x000f680000300800 */
[----:B------:R0:W-:Y:S04]  /*bc60*/  STL [R1+0x20c], R4 ;  /* 0x00020c0401007387 */ /* 0x0001e80000100800 */
[----:B0-----:R-:W5:Y:S01]  /*bc70*/  LDL.LU R4, [R1+0x25c] ;  /* 0x00025c0001047983 */ /* 0x001f620000300800 */
[----:B------:R-:W-:-:S03]  /*bc80*/  FADD R3, R117, R3 ;  /* 0x0000000375037221 */ /* 0x000fc60000000000 */
[----:B------:R-:W5:Y:S01]  /*bc90*/  LDL.LU R117, [R1+0x4fc] ;  /* 0x0004fc0001757983 */ /* 0x000f620000300800 */
[----:B--2---:R-:W-:-:S03]  /*bca0*/  FADD R2, R118, R2 ;  /* 0x0000000276027221 */ /* 0x004fc60000000000 */
[----:B------:R0:W-:Y:S01]  /*bcb0*/  STL [R1+0x210], R3 ;  /* 0x0002100301007387 */ /* 0x0001e20000100800 */
[----:B---3--:R-:W-:-:S03]  /*bcc0*/  FADD R0, R119, R0 ;  /* 0x0000000077007221 */ /* 0x008fc60000000000 */
[----:B0-----:R-:W2:Y:S04]  /*bcd0*/  LDL.LU R3, [R1+0x260] ;  /* 0x0002600001037983 */ /* 0x001ea80000300800 */
[----:B------:R-:W3:Y:S01]  /*bce0*/  LDL.LU R118, [R1+0x4f8] ;  /* 0x0004f80001767983 */ /* 0x000ee20000300800 */
[----:B----4-:R-:W-:-:S03]  /*bcf0*/  FADD R121, R120, R121 ;  /* 0x0000007978797221 */ /* 0x010fc60000000000 */
[----:B------:R0:W-:Y:S01]  /*bd00*/  STL [R1+0x214], R2 ;  /* 0x0002140201007387 */ /* 0x0001e20000100800 */
[----:B-----5:R-:W-:-:S03]  /*bd10*/  FADD R123, R122, R123 ;  /* 0x0000007b7a7b7221 */ /* 0x020fc60000000000 */
[----:B0-----:R-:W4:Y:S04]  /*bd20*/  LDL.LU R2, [R1+0x264] ;  /* 0x0002640001027983 */ /* 0x001f280000300800 */
[----:B------:R-:W5:Y:S04]  /*bd30*/  LDL.LU R119, [R1+0x4f4] ;  /* 0x0004f40001777983 */ /* 0x000f680000300800 */
[----:B------:R0:W-:Y:S01]  /*bd40*/  STL [R1+0x218], R0 ;  /* 0x0002180001007387 */ /* 0x0001e20000100800 */
[----:B------:R-:W-:Y:S01]  /*bd50*/  FADD R125, R124, R125 ;  /* 0x0000007d7c7d7221 */ /* 0x000fe20000000000 */
[----:B------:R-:W-:-:S02]  /*bd60*/  FADD R127, R126, R127 ;  /* 0x0000007f7e7f7221 */ /* 0x000fc40000000000 */
[----:B0-----:R-:W3:Y:S04]  /*bd70*/  LDL.LU R0, [R1+0x268] ;  /* 0x0002680001007983 */ /* 0x001ee80000300800 */
[----:B------:R-:W5:Y:S04]  /*bd80*/  LDL.LU R120, [R1+0x4f0] ;  /* 0x0004f00001787983 */ /* 0x000f680000300800 */
[----:B------:R0:W-:Y:S01]  /*bd90*/  STL [R1+0x21c], R121 ;  /* 0x00021c7901007387 */ /* 0x0001e20000100800 */
[----:B------:R-:W-:-:S03]  /*bda0*/  FADD R129, R128, R129 ;  /* 0x0000008180817221 */ /* 0x000fc60000000000 */
[----:B0-----:R-:W5:Y:S04]  /*bdb0*/  LDL.LU R121, [R1+0x4ec] ;  /* 0x0004ec0001797983 */ /* 0x001f680000300800 */
        /* <DEDUP_REMOVED lines=44> */
[----:B------:R0:W-:Y:S04]  /*c080*/  STL [R1+0x24c], R144 ;  /* 0x00024c9001007387 */ /* 0x0001e80000100800 */
[----:B0-----:R-:W5:Y:S04]  /*c090*/  LDL.LU R144, [R1+0x27c] ;  /* 0x00027c0001907983 */ /* 0x001f680000300800 */
[----:B------:R0:W-:Y:S04]  /*c0a0*/  STL [R1+0x250], R145 ;  /* 0x0002509101007387 */ /* 0x0001e80000100800 */
[----:B0-----:R-:W5:Y:S04]  /*c0b0*/  LDL.LU R145, [R1+0x280] ;  /* 0x0002800001917983 */ /* 0x001f680000300800 */
[----:B------:R0:W-:Y:S01]  /*c0c0*/  STL [R1+0x254], R146 ;  /* 0x0002549201007387 */ /* 0x0001e20000100800 */
[----:B------:R-:W-:-:S03]  /*c0d0*/  FADD R4, R24, R4 ;  /* 0x0000000418047221 */ /* 0x000fc60000000000 */
[----:B0-----:R-:W5:Y:S04]  /*c0e0*/  LDL.LU R146, [R1+0x284] ;  /* 0x0002840001927983 */ /* 0x001f680000300800 */
[----:B------:R0:W-:Y:S04]  /*c0f0*/  STL [R1+0x258], R147 ;  /* 0x0002589301007387 */ /* 0x0001e80000100800 */
[----:B0-----:R-:W5:Y:S04]  /*c100*/  LDL.LU R147, [R1+0x288] ;  /* 0x0002880001937983 */ /* 0x001f680000300800 */
[----:B------:R-:W5:Y:S04]  /*c110*/  LDL.LU R148, [R1+0x28c] ;  /* 0x00028c0001947983 */ /* 0x000f680000300800 */
[----:B------:R-:W5:Y:S04]  /*c120*/  LDL.LU R149, [R1+0x290] ;  /* 0x0002900001957983 */ /* 0x000f680000300800 */
[----:B------:R0:W-:Y:S04]  /*c130*/  STL [R1+0x25c], R4 ;  /* 0x00025c0401007387 */ /* 0x0001e80000100800 */
[----:B------:R-:W5:Y:S01]  /*c140*/  LDL.LU R150, [R1+0x294] ;  /* 0x0002940001967983 */ /* 0x000f620000300800 */
[----:B--2---:R-:W-:Y:S01]  /*c150*/  FADD R3, R25, R3 ;  /* 0x0000000319037221 */ /* 0x004fe20000000000 */
[----:B----4-:R-:W-:-:S04]  /*c160*/  FADD R2, R26, R2 ;  /* 0x000000021a027221 */ /* 0x010fc80000000000 */
[----:B------:R1:W-:Y:S04]  /*c170*/  STL [R1+0x260], R3 ;  /* 0x0002600301007387 */ /* 0x0003e80000100800 */
[----:B------:R-:W2:Y:S01]  /*c180*/  LDL.LU R151, [R1+0x298] ;  /* 0x0002980001977983 */ /* 0x000ea20000300800 */
[----:B---3--:R-:W-:-:S03]  /*c190*/  FADD R0, R27, R0 ;  /* 0x000000001b007221 */ /* 0x008fc60000000000 */
[----:B------:R3:W-:Y:S04]  /*c1a0*/  STL [R1+0x264], R2 ;  /* 0x0002640201007387 */ /* 0x0007e80000100800 */
[----:B------:R-:W4:Y:S04]  /*c1b0*/  LDL.LU R27, [R1+0x2c8] ;  /* 0x0002c800011b7983 */ /* 0x000f280000300800 */
[----:B------:R-:W4:Y:S04]  /*c1c0*/  LDL.LU R26, [R1+0x2cc] ;  /* 0x0002cc00011a7983 */ /* 0x000f280000300800 */
[----:B------:R3:W-:Y:S04]  /*c1d0*/  STL [R1+0x268], R0 ;  /* 0x0002680001007387 */ /* 0x0007e80000100800 */
[----:B------:R-:W4:Y:S04]  /*c1e0*/  LDL.LU R25, [R1+0x2d0] ;  /* 0x0002d00001197983 */ /* 0x000f280000300800 */
[----:B------:R-:W4:Y:S04]  /*c1f0*/  LDL.LU R24, [R1+0x2d4] ;  /* 0x0002d40001187983 */ /* 0x000f280000300800 */
[----:B0-----:R-:W4:Y:S04]  /*c200*/  LDL.LU R4, [R1+0x2d8] ;  /* 0x0002d80001047983 */ /* 0x001f280000300800 */
[----:B-1----:R-:W4:Y:S04]  /*c210*/  LDL.LU R3, [R1+0x2dc] ;  /* 0x0002dc0001037983 */ /* 0x002f280000300800 */
[----:B---3--:R-:W3:Y:S04]  /*c220*/  LDL.LU R2, [R1+0x2e0] ;  /* 0x0002e00001027983 */ /* 0x008ee80000300800 */
[----:B------:R-:W3:Y:S01]  /*c230*/  LDL.LU R0, [R1+0x2e4] ;  /* 0x0002e40001007983 */ /* 0x000ee20000300800 */
[----:B-----5:R-:W-:-:S05]  /*c240*/  FADD R140, R28, R140 ;  /* 0x0000008c1c8c7221 */ /* 0x020fca0000000000 */
[----:B------:R0:W-:Y:S04]  /*c250*/  STL [R1+0x26c], R140 ;  /* 0x00026c8c01007387 */ /* 0x0001e80000100800 */
[----:B0-----:R-:W5:Y:S01]  /*c260*/  LDL.LU R140, [R1+0x4a0] ;  /* 0x0004a000018c7983 */ /* 0x001f620000300800 */
[----:B------:R-:W-:-:S03]  /*c270*/  FADD R141, R29, R141 ;  /* 0x0000008d1d8d7221 */ /* 0x000fc60000000000 */
[----:B------:R-:W5:Y:S04]  /*c280*/  LDL.LU R28, [R1+0x2c4] ;  /* 0x0002c400011c7983 */ /* 0x000f680000300800 */
        /* <DEDUP_REMOVED lines=15> */
[----:B------:R-:W5:Y:S01]  /*c380*/  LDL.LU R32, [R1+0x2b4] ;  /* 0x0002b40001207983 */ /* 0x000f620000300800 */
[----:B------:R-:W-:-:S03]  /*c390*/  FADD R146, R34, R146 ;  /* 0x0000009222927221 */ /* 0x000fc60000000000 */
[----:B------:R0:W-:Y:S04]  /*c3a0*/  STL [R1+0x280], R145 ;  /* 0x0002809101007387 */ /* 0x0001e80000100800 */
[----:B0-----:R-:W5:Y:S01]  /*c3b0*/  LDL.LU R145, [R1+0x48c] ;  /* 0x00048c0001917983 */ /* 0x001f620000300800 */
[----:B------:R-:W-:-:S03]  /*c3c0*/  FADD R147, R35, R147 ;  /* 0x0000009323937221 */ /* 0x000fc60000000000 */
[----:B------:R-:W5:Y:S01]  /*c3d0*/  LDL.LU R33, [R1+0x2b0] ;  /* 0x0002b00001217983 */ /* 0x000f620000300800 */
[----:B------:R-:W-:-:S03]  /*c3e0*/  FADD R148, R36, R148 ;  /* 0x0000009424947221 */ /* 0x000fc60000000000 */
        /* <DEDUP_REMOVED lines=8> */
[----:B------:R0:W-:Y:S04]  /*c470*/  STL [R1+0x28c], R148 ;  /* 0x00028c9401007387 */ /* 0x0001e80000100800 */
[----:B0-----:R-:W5:Y:S04]  /*c480*/  LDL.LU R148, [R1+0x480] ;  /* 0x0004800001947983 */ /* 0x001f680000300800 */
[----:B------:R-:W5:Y:S04]  /*c490*/  LDL.LU R36, [R1+0x2a4] ;  /* 0x0002a40001247983 */ /* 0x000f680000300800 */
[----:B------:R0:W-:Y:S04]  /*c4a0*/  STL [R1+0x290], R149 ;  /* 0x0002909501007387 */ /* 0x0001e80000100800 */
[----:B0-----:R-:W5:Y:S04]  /*c4b0*/  LDL.LU R149, [R1+0x47c] ;  /* 0x00047c0001957983 */ /* 0x001f680000300800 */
[----:B------:R-:W5:Y:S04]  /*c4c0*/  LDL.LU R37, [R1+0x2a0] ;  /* 0x0002a00001257983 */ /* 0x000f680000300800 */
[----:B------:R0:W-:Y:S04]  /*c4d0*/  STL [R1+0x294], R150 ;  /* 0x0002949601007387 */ /* 0x0001e80000100800 */
[----:B0-----:R-:W5:Y:S04]  /*c4e0*/  LDL.LU R150, [R1+0x478] ;  /* 0x0004780001967983 */ /* 0x001f680000300800 */
[----:B------:R-:W5:Y:S01]  /*c4f0*/  LDL.LU R38, [R1+0x29c] ;  /* 0x00029c0001267983 */ /* 0x000f620000300800 */
[----:B--2---:R-:W-:-:S05]  /*c500*/  FADD R151, R39, R151 ;  /* 0x0000009727977221 */ /* 0x004fca0000000000 */
[----:B------:R0:W-:Y:S01]  /*c510*/  STL [R1+0x298], R151 ;  /* 0x0002989701007387 */ /* 0x0001e20000100800 */
[----:B----4-:R-:W-:Y:S01]  /*c520*/  FADD R27, R51, R27 ;  /* 0x0000001b331b7221 */ /* 0x010fe20000000000 */
[----:B------:R-:W-:Y:S02]  /*c530*/  FADD R26, R52, R26 ;  /* 0x0000001a341a7221 */ /* 0x000fe40000000000 */
[----:B0-----:R-:W2:Y:S01]  /*c540*/  LDL.LU R151, [R1+0x474] ;  /* 0x0004740001977983 */ /* 0x001ea20000300800 */
[----:B------:R-:W-:Y:S01]  /*c550*/  FADD R25, R53, R25 ;  /* 0x0000001935197221 */ /* 0x000fe20000000000 */
[----:B------:R-:W-:Y:S01]  /*c560*/  FADD R24, R54, R24 ;  /* 0x0000001836187221 */ /* 0x000fe20000000000 */
[----:B------:R-:W-:Y:S01]  /*c570*/  FADD R4, R55, R4 ;  /* 0x0000000437047221 */ /* 0x000fe20000000000 */
[----:B------:R-:W-:Y:S01]  /*c580*/  FADD R3, R56, R3 ;  /* 0x0000000338037221 */ /* 0x000fe20000000000 */
[----:B---3--:R-:W-:Y:S01]  /*c590*/  FADD R2, R57, R2 ;  /* 0x0000000239027221 */ /* 0x008fe20000000000 */
[----:B------:R-:W-:Y:S01]  /*c5a0*/  FADD R0, R58, R0 ;  /* 0x000000003a007221 */ /* 0x000fe20000000000 */
[----:B-----5:R-:W-:Y:S01]  /*c5b0*/  FADD R28, R50, R28 ;  /* 0x0000001c321c7221 */ /* 0x020fe20000000000 */
        /* <DEDUP_REMOVED lines=9> */
[----:B------:R-:W-:-:S05]  /*c650*/  FADD R38, R40, R38 ;  /* 0x0000002628267221 */ /* 0x000fca0000000000 */
[----:B------:R0:W-:Y:S04]  /*c660*/  STL [R1+0x29c], R38 ;  /* 0x00029c2601007387 */ /* 0x0001e80000100800 */
        /* <DEDUP_REMOVED lines=15> */
[----:B------:R-:W2:Y:S04]  /*c760*/  LDL.LU R50, [R1+0x2e8] ;  /* 0x0002e80001327983 */ /* 0x000ea80000300800 */
[----:B------:R2:W-:Y:S04]  /*c770*/  STL [R1+0x2dc], R3 ;  /* 0x0002dc0301007387 */ /* 0x0005e80000100800 */
[----:B------:R-:W2:Y:S04]  /*c780*/  LDL.LU R49, [R1+0x2ec] ;  /* 0x0002ec0001317983 */ /* 0x000ea80000300800 */
[----:B------:R2:W-:Y:S04]  /*c790*/  STL [R1+0x2e0], R2 ;  /* 0x0002e00201007387 */ /* 0x0005e80000100800 */
[----:B------:R-:W2:Y:S04]  /*c7a0*/  LDL.LU R48, [R1+0x2f0] ;  /* 0x0002f00001307983 */ /* 0x000ea80000300800 */
[----:B------:R2:W-:Y:S04]  /*c7b0*/  STL [R1+0x2e4], R0 ;  /* 0x0002e40001007387 */ /* 0x0005e80000100800 */
[----:B------:R-:W2:Y:S04]  /*c7c0*/  LDL.LU R47, [R1+0x2f4] ;  /* 0x0002f400012f7983 */ /* 0x000ea80000300800 */
        /* <DEDUP_REMOVED lines=8> */
[----:B0-----:R-:W2:Y:S04]  /*c850*/  LDL.LU R38, [R1+0x318] ;  /* 0x0003180001267983 */ /* 0x001ea80000300800 */
[----:B-1----:R-:W2:Y:S04]  /*c860*/  LDL.LU R37, [R1+0x31c] ;  /* 0x00031c0001257983 */ /* 0x002ea80000300800 */
[----:B---3--:R-:W3:Y:S04]  /*c870*/  LDL.LU R36, [R1+0x320] ;  /* 0x0003200001247983 */ /* 0x008ee80000300800 */
[----:B----4-:R-:W4:Y:S04]  /*c880*/  LDL.LU R35, [R1+0x324] ;  /* 0x0003240001237983 */ /* 0x010f280000300800 */
[----:B-----5:R-:W5:Y:S04]  /*c890*/  LDL.LU R34, [R1+0x328] ;  /* 0x0003280001227983 */ /* 0x020f680000300800 */
[----:B--2---:R-:W2:Y:S04]  /*c8a0*/  LDL.LU R33, [R1+0x32c] ;  /* 0x00032c0001217983 */ /* 0x004ea80000300800 */
        /* <DEDUP_REMOVED lines=12> */
[----:B------:R-:W2:Y:S01]  /*c970*/  LDL.LU R0, [R1+0x360] ;  /* 0x0003600001007983 */ /* 0x000ea20000300800 */
[----:B------:R-:W-:Y:S01]  /*c980*/  FADD R50, R59, R50 ;  /* 0x000000323b327221 */ /* 0x000fe20000000000 */
[----:B------:R-:W-:-:S04]  /*c990*/  FADD R49, R60, R49 ;  /* 0x000000313c317221 */ /* 0x000fc80000000000 */
        /* <DEDUP_REMOVED lines=25> */
[----:B---3--:R-:W-:-:S03]  /*cb30*/  FADD R36, R73, R36 ;  /* 0x0000002449247221 */ /* 0x008fc60000000000 */
[----:B------:R3:W-:Y:S01]  /*cb40*/  STL [R1+0x31c], R37 ;  /* 0x00031c2501007387 */ /* 0x0007e20000100800 */
[----:B----4-:R-:W-:-:S03]  /*cb50*/  FADD R35, R74, R35 ;  /* 0x000000234a237221 */ /* 0x010fc60000000000 */
[----:B------:R4:W-:Y:S01]  /*cb60*/  STL [R1+0x320], R36 ;  /* 0x0003202401007387 */ /* 0x0009e20000100800 */
[----:B-----5:R-:W-:-:S03]  /*cb70*/  FADD R34, R75, R34 ;  /* 0x000000224b227221 */ /* 0x020fc60000000000 */
[----:B------:R5:W-:Y:S01]  /*cb80*/  STL [R1+0x324], R35 ;  /* 0x0003242301007387 */ /* 0x000be20000100800 */
[----:B--2---:R-:W-:-:S03]  /*cb90*/  FADD R33, R76, R33 ;  /* 0x000000214c217221 */ /* 0x004fc60000000000 */
        /* <DEDUP_REMOVED lines=24> */
[----:B0-----:R-:W2:Y:S01]  /*cd20*/  LDL.LU R50, [R1+0x364] ;  /* 0x0003640001327983 */ /* 0x001ea20000300800 */
[----:B------:R-:W-:-:S03]  /*cd30*/  FADD R0, R89, R0 ;  /* 0x0000000059007221 */ /* 0x000fc60000000000 */
[----:B------:R0:W-:Y:S04]  /*cd40*/  STL [R1+0x358], R3 ;  /* 0x0003580301007387 */ /* 0x0001e80000100800 */
[----:B-1----:R-:W2:Y:S04]  /*cd50*/  LDL.LU R49, [R1+0x368] ;  /* 0x0003680001317983 */ /* 0x002ea80000300800 */
        /* <DEDUP_REMOVED lines=181> */
[----:B------:R-:W-:Y:S01]  /*d8b0*/  FADD R2, R150, R2 ;  /* 0x0000000296027221 */ /* 0x000fe20000000000 */
[----:B------:R-:W-:-:S05]  /*d8c0*/  FADD R0, R151, R0 ;  /* 0x0000000097007221 */ /* 0x000fca0000000000 */
[----:B------:R0:W-:Y:S04]  /*d8d0*/  STL [R1+0x458], R0 ;  /* 0x0004580001007387 */ /* 0x0001e80000100800 */
[----:B------:R0:W-:Y:S04]  /*d8e0*/  STL [R1+0x450], R3 ;  /* 0x0004500301007387 */ /* 0x0001e80000100800 */
[----:B------:R0:W-:Y:S02]  /*d8f0*/  STL [R1+0x454], R2 ;  /* 0x0004540201007387 */ /* 0x0001e40000100800 */
.L_x_26:
[----:B0-----:R-:W2:Y:S01]  /*d900*/  LDL.LU R25, [R1+0x470] ;  /* 0x0004700001197983 */ /* 0x001ea20000300800 */
[----:B------:R-:W0:Y:S01]  /*d910*/  LDC R3, c[0x0][0x288] ;  /* 0x0000a200ff037b82 */ /* 0x000e220000000800 */
[----:B------:R-:W3:Y:S01]  /*d920*/  S2R R4, SR_TID.X ;  /* 0x0000000000047919 */ /* 0x000ee20000002100 */
[----:B-1----:R-:W1:Y:S01]  /*d930*/  S2R R2, SR_TID.X ;  /* 0x0000000000027919 */ /* 0x002e620000002100 */
[----:B------:R-:W-:Y:S02]  /*d940*/  UIADD3 UR5, UR12, UR5, URZ ;  /* 0x000000050c057290 */ /* 0x000fe4000fffe03f */
[----:B------:R-:W-:Y:S01]  /*d950*/  USHF.R.S32.HI UR8, URZ, 0x1f, UR13 ;  /* 0x0000001f3f087899 */ /* 0x000fe2000801140d */
[----:B------:R-:W4:Y:S01]  /*d960*/  LDL R24, [R1+0x46c] ;  /* 0x00046c0001187983 */ /* 0x000f220000100800 */
[----:B------:R-:W-:Y:S01]  /*d970*/  USHF.R.U32.HI UR6, URZ, 0x2, UR5 ;  /* 0x000000023f067899 */ /* 0x000fe20008011605 */
[----:B------:R-:W-:Y:S01]  /*d980*/  ULDC UR15, c[0x0][0x284] ;  /* 0x0000a100000f7ab9 */ /* 0x000fe20000000800 */
[----:B------:R-:W-:-:S02]  /*d990*/  ULDC.64 UR10, c[0x0][0x6d0] ;  /* 0x0001b400000a7ab9 */ /* 0x000fc40000000a00 */
[----:B------:R-:W-:Y:S01]  /*d9a0*/  ULOP3.LUT UR6, UR6, 0x1, URZ, 0xc0, !UPT ;  /* 0x0000000106067892 */ /* 0x000fe2000f8ec03f */
[----:B------:R-:W-:Y:S01]  /*d9b0*/  IMAD.U32 R36, RZ, RZ, UR10 ;  /* 0x0000000aff247e24 */ /* 0x000fe2000f8e00ff */
[----:B------:R-:W-:Y:S02]  /*d9c0*/  UISETP.GT.U32.AND UP0, UPT, UR5, 0x3, UPT ;  /* 0x000000030500788c */ /* 0x000fe4000bf04070 */
[----:B------:R-:W-:Y:S02]  /*d9d0*/  UISETP.NE.U32.AND UP1, UPT, UR6, 0x1, UPT ;  /* 0x000000010600788c */ /* 0x000fe4000bf25070 */
[----:B------:R-:W-:Y:S02]  /*d9e0*/  UIMAD UR7, UR8, UR10, URZ ;  /* 0x0000000a080772a4 */ /* 0x000fe4000f8e023f */
[----:B------:R-:W-:Y:S02]  /*d9f0*/  UISETP.LT.U32.AND UP0, UPT, UR12, 0x4, UP0 ;  /* 0x000000040c00788c */ /* 0x000fe40008701070 */
[----:B------:R-:W-:-:S02]  /*da00*/  UISETP.GT.U32.AND UP1, UPT, UR12, 0x3, !UP1 ;  /* 0x000000030c00788c */ /* 0x000fc4000cf24070 */
[----:B------:R-:W-:Y:S02]  /*da10*/  UIMAD UR7, UR13, UR11, UR7 ;  /* 0x0000000b0d0772a4 */ /* 0x000fe4000f8e0207 */
[----:B------:R-:W-:Y:S02]  /*da20*/  USEL UR9, URZ, 0x1, !UP0 ;  /* 0x000000013f097887 */ /* 0x000fe4000c000000 */
[----:B------:R-:W-:Y:S02]  /*da30*/  USEL UR6, URZ, 0x1, !UP1 ;  /* 0x000000013f067887 */ /* 0x000fe4000c800000 */
[----:B------:R-:W-:Y:S01]  /*da40*/  ULOP3.LUT UR5, UR5, 0x3, URZ, 0xc0, !UPT ;  /* 0x0000000305057892 */ /* 0x000fe2000f8ec03f */
[----:B---3--:R-:W-:Y:S01]  /*da50*/  LOP3.LUT R51, R4, 0x60, RZ, 0xc0, !PT ;  /* 0x0000006004337812 */ /* 0x008fe200078ec0ff */
[----:B------:R-:W-:Y:S01]  /*da60*/  ULOP3.LUT UR4, UR6, UR4, UR9, 0x96, !UPT ;  /* 0x0000000406047292 */ /* 0x000fe2000f8e9609 */
[----:B------:R-:W-:Y:S02]  /*da70*/  SHF.R.U32.HI R0, RZ, 0x2, R4 ;  /* 0x00000002ff007819 */ /* 0x000fe40000011604 */
[----:B------:R-:W-:-:S02]  /*da80*/  SHF.R.U32.HI R51, RZ, 0x5, R51 ;  /* 0x00000005ff337819 */ /* 0x000fc40000011633 */
[----:B------:R-:W-:Y:S02]  /*da90*/  LOP3.LUT R0, R0, 0x7, RZ, 0xc0, !PT ;  /* 0x0000000700007812 */ /* 0x000fe400078ec0ff */
[C---:B------:R-:W-:Y:S02]  /*daa0*/  SHF.L.U32 R34, R51.reuse, 0x4, RZ ;  /* 0x0000000433227819 */ /* 0x040fe400000006ff */
[----:B-1----:R-:W-:Y:S01]  /*dab0*/  SHF.R.U32.HI R2, RZ, 0x7, R2 ;  /* 0x00000007ff027819 */ /* 0x002fe20000011602 */
[--C-:B------:R-:W-:Y:S01]  /*dac0*/  IMAD R51, R51, -0x10, -R0.reuse ;  /* 0xfffffff033337824 */ /* 0x100fe200078e0a00 */
[----:B------:R-:W-:Y:S02]  /*dad0*/  LOP3.LUT R34, R34, 0xfffffff0, R0, 0xe2, !PT ;  /* 0xfffffff022227812 */ /* 0x000fe400078ee200 */
[----:B------:R-:W-:Y:S02]  /*dae0*/  LOP3.LUT R0, R2, 0x1, RZ, 0xc0, !PT ;  /* 0x0000000102007812 */ /* 0x000fe400078ec0ff */
[----:B------:R-:W-:-:S03]  /*daf0*/  SHF.R.U32.HI R2, RZ, 0x1, R4 ;  /* 0x00000001ff027819 */ /* 0x000fc60000011604 */
[----:B------:R-:W-:Y:S01]  /*db00*/  IMAD R51, R0, -0x40, R51 ;  /* 0xffffffc000337824 */ /* 0x000fe200078e0233 */
[----:B------:R-:W-:Y:S02]  /*db10*/  LOP3.LUT R0, R4, 0x3, RZ, 0xc0, !PT ;  /* 0x0000000304007812 */ /* 0x000fe400078ec0ff */
[----:B------:R-:W-:-:S03]  /*db20*/  LOP3.LUT R34, R34, 0x40, R2, 0xf8, !PT ;  /* 0x0000004022227812 */ /* 0x000fc600078ef802 */
[----:B0-----:R-:W-:Y:S01]  /*db30*/  IMAD R0, R0, -0x2, R3 ;  /* 0xfffffffe00007824 */ /* 0x001fe200078e0203 */
[----:B--2---:R-:W-:-:S04]  /*db40*/  SHF.L.U32 R2, R25, 0x8, RZ ;  /* 0x0000000819027819 */ /* 0x004fc800000006ff */
[----:B------:R-:W-:Y:S02]  /*db50*/  LOP3.LUT R34, R34, R2, RZ, 0xfc, !PT ;  /* 0x0000000222227212 */ /* 0x000fe400078efcff */
[----:B------:R-:W-:Y:S02]  /*db60*/  IADD3 R51, -R2, UR15, R51 ;  /* 0x0000000f02337c10 */ /* 0x000fe4000fffe133 */
[--C-:B------:R-:W-:Y:S01]  /*db70*/  SHF.R.S32.HI R35, RZ, 0x1f, R34.reuse ;  /* 0x0000001fff237819 */ /* 0x100fe20000011422 */
[----:B----4-:R-:W-:Y:S02]  /*db80*/  IMAD.SHL.U32 R50, R24, 0x100, RZ ;  /* 0x0000010018327824 */ /* 0x010fe400078e00ff */
[----:B------:R-:W-:-:S03]  /*db90*/  IMAD.WIDE.U32 R36, R36, UR13, R34 ;  /* 0x0000000d24247c25 */ /* 0x000fc6000f8e0022 */
[----:B------:R-:W-:Y:S01]  /*dba0*/  ISETP.GE.AND P1, PT, R50, R3, PT ;  /* 0x000000033200720c */ /* 0x000fe20003f26270 */
[----:B------:R-:W-:Y:S01]  /*dbb0*/  IMAD.IADD R50, R0, 0x1, -R50 ;  /* 0x0000000100327824 */ /* 0x000fe200078e0a32 */
[----:B------:R-:W-:Y:S02]  /*dbc0*/  MOV R0, 0xffffffff ;  /* 0xffffffff00007802 */ /* 0x000fe40000000f00 */
[----:B------:R-:W-:Y:S02]  /*dbd0*/  ISETP.GE.OR P1, PT, R2, UR15, P1 ;  /* 0x0000000f02007c0c */ /* 0x000fe40008f26670 */
[----:B------:R-:W-:Y:S01]  /*dbe0*/  IADD3 R37, R37, UR7, RZ ;  /* 0x0000000725257c10 */ /* 0x000fe2000fffe0ff */
[----:B------:R0:W-:Y:S10]  /*dbf0*/  STL [R1+0x4], R0 ;  /* 0x0000040001007387 */ /* 0x0001f40000100800 */
[----:B0-----:R-:W-:Y:S05]  /*dc00*/  @P1 BRA `(.L_x_27) ;  /* 0x0000011c00641947 */ /* 0x001fea0003800000 */
[----:B------:R-:W0:Y:S01]  /*dc10*/  LDC.64 R32, c[0x0][0x6c8] ;  /* 0x0001b200ff207b82 */ /* 0x000e220000000a00 */
[----:B------:R-:W-:Y:S01]  /*dc20*/  IMAD.WIDE R24, R24, 0x100, RZ ;  /* 0x0000010018187825 */ /* 0x000fe200078e02ff */
[----:B------:R-:W-:Y:S01]  /*dc30*/  FSETP.NEU.AND P2, PT, RZ, UR22, PT ;  /* 0x00000016ff007c0b */ /* 0x000fe2000bf4d000 */
[----:B------:R-:W-:Y:S01]  /*dc40*/  BSSY B0, `(.L_x_27) ;  /* 0x00011d5000007945 */ /* 0x000fe20003800000 */
[----:B------:R-:W-:Y:S01]  /*dc50*/  ISETP.GT.AND P3, PT, R51, RZ, PT ;  /* 0x000000ff3300720c */ /* 0x000fe20003f64270 */
[----:B------:R-:W-:-:S03]  /*dc60*/  IMAD.SHL.U32 R3, R4, 0x2, RZ ;  /* 0x0000000204037824 */ /* 0x000fc600078e00ff */
[----:B------:R-:W-:Y:S02]  /*dc70*/  ISETP.GT.AND P1, PT, R50, RZ, P3 ;  /* 0x000000ff3200720c */ /* 0x000fe40001f24270 */
[----:B------:R-:W-:Y:S01]  /*dc80*/  LOP3.LUT R3, R24, 0x6, R3, 0xf8, !PT ;  /* 0x0000000618037812 */ /* 0x000fe200078ef803 */
[----:B0-----:R-:W-:-:S04]  /*dc90*/  IMAD R0, R25, R32, RZ ;  /* 0x0000002019007224 */ /* 0x001fc800078e02ff */
[----:B------:R-:W-:-:S04]  /*dca0*/  IMAD.WIDE.U32 R36, R3, R32, R36 ;  /* 0x0000002003247225 */ /* 0x000fc800078e0024 */
[----:B------:R-:W-:-:S05]  /*dcb0*/  IMAD R0, R3, R33, R0 ;  /* 0x0000002103007224 */ /* 0x000fca00078e0200 */
[----:B------:R-:W-:Y:S01]  /*dcc0*/  IADD3 R4, R37, R0, RZ ;  /* 0x0000000025047210 */ /* 0x000fe20007ffe0ff */
[----:B------:R-:W-:Y:S06]  /*dcd0*/  @!P2 BRA `(.L_x_28) ;  /* 0x000000d00060a947 */ /* 0x000fec0003800000 */
[----:B------:R-:W0:Y:S01]  /*dce0*/  LDC.64 R30, c[0x0][0x6b0] ;  /* 0x0001ac00ff1e7b82 */ /* 0x000e220000000a00 */
[----:B------:R-:W-:Y:S01]  /*dcf0*/  ULDC.64 UR10, c[0x0][0x6b8] ;  /* 0x0001ae00000a7ab9 */ /* 0x000fe20000000a00 */
[----:B------:R-:W-:Y:S01]  /*dd00*/  ULDC.64 UR18, c[0x0][0x6c0] ;  /* 0x0001b00000127ab9 */ /* 0x000fe20000000a00 */
[----:B------:R-:W-:Y:S02]  /*dd10*/  UIMAD UR6, UR8, UR10, URZ ;  /* 0x0000000a080672a4 */ /* 0x000fe4000f8e023f */
[----:B------:R-:W-:Y:S01]  /*dd20*/  IMAD.U32 R2, RZ, RZ, UR10 ;  /* 0x0000000aff027e24 */ /* 0x000fe2000f8e00ff */
[----:B------:R-:W-:Y:S01]  /*dd30*/  ULDC.64 UR8, c[0x0][0x6a8] ;  /* 0x0001aa0000087ab9 */ /* 0x000fe20000000a00 */
[----:B------:R-:W-:Y:S02]  /*dd40*/  UIMAD UR6, UR13, UR11, UR6 ;  /* 0x0000000b0d0672a4 */ /* 0x000fe4000f8e0206 */
[----:B------:R-:W-:Y:S01]  /*dd50*/  IMAD.WIDE.U32 R28, R2, UR13, R34 ;  /* 0x0000000d021c7c25 */ /* 0x000fe2000f8e0022 */
[----:B------:R-:W1:Y:S03]  /*dd60*/  LDC.64 R46, c[0x0][0x6b0] ;  /* 0x0001ac00ff2e7b82 */ /* 0x000e660000000a00 */
[----:B------:R-:W-:Y:S01]  /*dd70*/  IMAD.MOV.U32 R26, RZ, RZ, R28 ;  /* 0x000000ffff1a7224 */ /* 0x000fe200078e001c */
[----:B------:R-:W-:Y:S01]  /*dd80*/  IADD3 R27, R29, UR6, RZ ;  /* 0x000000061d1b7c10 */ /* 0x000fe2000fffe0ff */
[----:B0-----:R-:W-:-:S02]  /*dd90*/  IMAD R0, R25, R30, RZ ;  /* 0x0000001e19007224 */ /* 0x001fc400078e02ff */
[----:B------:R-:W-:-:S04]  /*dda0*/  IMAD.WIDE.U32 R24, R3, R30, R26 ;  /* 0x0000001e03187225 */ /* 0x000fc800078e001a */
[----:B------:R-:W-:Y:S01]  /*ddb0*/  IMAD R0, R3, R31, R0 ;  /* 0x0000001f03007224 */ /* 0x000fe200078e0200 */
[----:B------:R-:W-:-:S04]  /*ddc0*/  LEA R38, P2, R24, UR8, 0x2 ;  /* 0x0000000818267c11 */ /* 0x000fc8000f8410ff */
[----:B------:R-:W-:-:S04]  /*ddd0*/  IADD3 R25, R25, R0, RZ ;  /* 0x0000000019197210 */ /* 0x000fc80007ffe0ff */
[----:B------:R-:W-:-:S05]  /*dde0*/  LEA.HI.X R39, R24, UR9, R25, 0x2, P2 ;  /* 0x0000000918277c11 */ /* 0x000fca00090f1419 */
[----:B------:R-:W2:Y:S01]  /*ddf0*/  @P1 LDG.E.LTC128B R44, desc[UR16][R38.64] ;  /* 0x00000010262c1981 */ /* 0x000ea2000c1e1920 */
[----:B------:R-:W-:-:S04]  /*de00*/  LEA R24, P2, R36, UR18, 0x2 ;  /* 0x0000001224187c11 */ /* 0x000fc8000f8410ff */
[----:B------:R-:W-:Y:S01]  /*de10*/  LEA.HI.X R25, R36, UR19, R4, 0x2, P2 ;  /* 0x0000001324197c11 */ /* 0x000fe200090f1404 */
[----:B-1----:R-:W-:Y:S01]  /*de20*/  IMAD.WIDE.U32 R36, R3, R30, R46 ;  /* 0x0000001e03247225 */ /* 0x002fe200078e002e */
[----:B------:R-:W-:-:S03]  /*de30*/  ISETP.GT.AND P2, PT, R50, 0x1, P3 ;  /* 0x000000013200780c */ /* 0x000fc60001f44270 */
[----:B------:R-:W-:Y:S02]  /*de40*/  IMAD.IADD R45, R0, 0x1, R37 ;  /* 0x00000001002d7824 */ /* 0x000fe400078e0225 */
[----:B--2---:R-:W-:-:S04]  /*de50*/  FMUL R38, R44, UR22 ;  /* 0x000000162c267c20 */ /* 0x004fc80008400000 */
[----:B------:R-:W-:Y:S01]  /*de60*/  FFMA R38, R5, UR21, R38 ;  /* 0x0000001505267c23 */ /* 0x000fe20008000026 */
[----:B------:R-:W-:-:S04]  /*de70*/  IADD3 R5, P5, R28, R36, RZ ;  /* 0x000000241c057210 */ /* 0x000fc80007fbe0ff */
[----:B------:R-:W-:Y:S01]  /*de80*/  IADD3.X R39, R45, R27, RZ, P5, !PT ;  /* 0x0000001b2d277210 */ /* 0x000fe20002ffe4ff */
[----:B------:R0:W-:Y:S01]  /*de90*/  @P1 STG.E desc[UR16][R24.64], R38 ;  /* 0x0000002618001986 */ /* 0x0001e2000c101910 */
[----:B------:R-:W-:-:S04]  /*dea0*/  LEA R4, P5, R5, UR8, 0x2 ;  /* 0x0000000805047c11 */ /* 0x000fc8000f8a10ff */
[----:B------:R-:W-:-:S05]  /*deb0*/  LEA.HI.X R5, R5, UR9, R39, 0x2, P5 ;  /* 0x0000000905057c11 */ /* 0x000fca000a8f1427 */
[----:B------:R1:W0:Y:S01]  /*dec0*/  @P2 LDG.E.LTC128B R44, desc[UR16][R4.64] ;  /* 0x00000010042c2981 */ /* 0x000222000c1e1920 */
[----:B------:R-:W-:Y:S01]  /*ded0*/  BSSY B1, `(.L_x_29) ;  /* 0x0000017000017945 */ /* 0x000fe20003800000 */
[C---:B-1----:R-:W-:Y:S02]  /*dee0*/  LEA R4, P1, R32.reuse, R24, 0x2 ;  /* 0x0000001820047211 */ /* 0x042fe400078210ff */
[----:B------:R-:W-:-:S05]  /*def0*/  SHF.L.U64.HI R5, R32, 0x2, R33 ;  /* 0x0000000220057819 */ /* 0x000fca0000010221 */
[----:B------:R-:W-:Y:S02]  /*df00*/  IMAD.X R5, R5, 0x1, R25, P1 ;  /* 0x0000000105057824 */ /* 0x000fe400008e0619 */
[----:B0-----:R-:W-:-:S04]  /*df10*/  FMUL R38, R44, UR22 ;  /* 0x000000162c267c20 */ /* 0x001fc80008400000 */
[----:B------:R-:W-:-:S05]  /*df20*/  FFMA R38, R6, UR21, R38 ;  /* 0x0000001506267c23 */ /* 0x000fca0008000026 */
[----:B------:R0:W-:Y:S02]  /*df30*/  @P2 STG.E desc[UR16][R4.64], R38 ;  /* 0x0000002604002986 */ /* 0x0001e4000c101910 */
[----:B0-----:R-:W-:-:S05]  /*df40*/  IMAD.WIDE.U32 R38, R3, R30, R34 ;  /* 0x0000001e03267225 */ /* 0x001fca00078e0022 */
[----:B------:R-:W-:-:S03]  /*df50*/  IADD3 R39, R0, R39, RZ ;  /* 0x0000002700277210 */ /* 0x000fc60007ffe0ff */
[----:B------:R-:W-:-:S04]  /*df60*/  IMAD.WIDE.U32 R38, R2, UR13, R38 ;  /* 0x0000000d02267c25 */ /* 0x000fc8000f8e0026 */
[----:B------:R-:W-:Y:S01]  /*df70*/  VIADD R6, R39, UR6 ;  /* 0x0000000627067c36 */ /* 0x000fe20008000000 */
[----:B------:R-:W-:-:S04]  /*df80*/  LEA R40, P1, R38, UR8, 0x2 ;  /* 0x0000000826287c11 */ /* 0x000fc8000f8210ff */
[----:B------:R-:W-:Y:S02]  /*df90*/  LEA.HI.X R41, R38, UR9, R6, 0x2, P1 ;  /* 0x0000000926297c11 */ /* 0x000fe400088f1406 */
[----:B------:R-:W-:-:S04]  /*dfa0*/  IADD3 R42, P1, R34, R36, RZ ;  /* 0x00000024222a7210 */ /* 0x000fc80007f3e0ff */
[----:B------:R-:W-:Y:S02]  /*dfb0*/  IADD3.X R43, R35, R45, RZ, P1, !PT ;  /* 0x0000002d232b7210 */ /* 0x000fe40000ffe4ff */
[----:B------:R-:W-:Y:S01]  /*dfc0*/  ISETP.GT.AND P1, PT, R51, 0x8, PT ;  /* 0x000000083300780c */ /* 0x000fe20003f24270 */
[----:B------:R-:W-:-:S03]  /*dfd0*/  IMAD.WIDE.U32 R42, R2, UR13, R42 ;  /* 0x0000000d022a7c25 */ /* 0x000fc6000f8e002a */
[----:B------:R-:W-:Y:S01]  /*dfe0*/  ISETP.GT.AND P6, PT, R50, RZ, P1 ;  /* 0x000000ff3200720c */ /* 0x000fe20000fc4270 */
[----:B------:R-:W-:Y:S01]  /*dff0*/  VIADD R6, R43, UR6 ;  /* 0x000000062b067c36 */ /* 0x000fe20008000000 */
[----:B------:R-:W-:-:S04]  /*e000*/  LEA R38, P2, R42, UR8, 0x2 ;  /* 0x000000082a267c11 */ /* 0x000fc8000f8410ff */
[----:B------:R-:W-:-:S07]  /*e010*/  LEA.HI.X R39, R42, UR9, R6, 0x2, P2 ;  /* 0x000000092a277c11 */ /* 0x000fce00090f1406 */
[----:B------:R-:W-:Y:S05]  /*e020*/  @!P6 BRA `(.L_x_30) ;  /* 0x000000000004e947 */ /* 0x000fea0003800000 */
[----:B------:R0:W5:Y:S02]  /*e030*/  LDG.E.LTC128B R44, desc[UR16][R40.64+0x20] ;  /* 0x00002010282c7981 */ /* 0x000164000c1e1920 */
.L_x_30:
[----:B------:R-:W-:Y:S05]  /*e040*/  BSYNC B1 ;  /* 0x0000000000017941 */ /* 0x000fea0003800000 */
.L_x_29:
[----:B-----5:R-:W-:Y:S01]  /*e050*/  FMUL R37, R44, UR22 ;  /* 0x000000162c257c20 */ /* 0x020fe20008400000 */
[----:B------:R-:W-:Y:S01]  /*e060*/  ISETP.GT.AND P5, PT, R50, 0x1, P1 ;  /* 0x000000013200780c */ /* 0x000fe20000fa4270 */
[----:B------:R-:W-:Y:S01]  /*e070*/  BSSY B1, `(.L_x_31) ;  /* 0x0000007000017945 */ /* 0x000fe20003800000 */
[----:B------:R-:W-:Y:S01]  /*e080*/  MOV R6, R36 ;  /* 0x0000002400067202 */ /* 0x000fe20000000f00 */
[----:B------:R-:W-:Y:S01]  /*e090*/  FFMA R37, R7, UR21, R37 ;  /* 0x0000001507257c23 */ /* 0x000fe20008000025 */
[----:B------:R-:W-:-:S04]  /*e0a0*/  IMAD.MOV.U32 R7, RZ, RZ, R45 ;  /* 0x000000ffff077224 */ /* 0x000fc800078e002d */
[----:B------:R1:W-:Y:S05]  /*e0b0*/  @P6 STG.E desc[UR16][R24.64+0x20], R37 ;  /* 0x0000202518006986 */ /* 0x0003ea000c101910 */
[----:B------:R-:W-:Y:S05]  /*e0c0*/  @!P5 BRA `(.L_x_32) ;  /* 0x000000000004d947 */ /* 0x000fea0003800000 */
[----:B------:R2:W5:Y:S02]  /*e0d0*/  LDG.E.LTC128B R44, desc[UR16][R38.64+0x20] ;  /* 0x00002010262c7981 */ /* 0x000564000c1e1920 */
.L_x_32:
[----:B------:R-:W-:Y:S05]  /*e0e0*/  BSYNC B1 ;  /* 0x0000000000017941 */ /* 0x000fea0003800000 */
.L_x_31:
[----:B------:R-:W-:-:S04]  /*e0f0*/  IMAD.WIDE.U32 R6, R30, 0x7, R6 ;  /* 0x000000071e067825 */ /* 0x000fc800078e0006 */
[----:B-----5:R-:W-:Y:S01]  /*e100*/  FMUL R36, R44, UR22 ;  /* 0x000000162c247c20 */ /* 0x020fe20008400000 */
[----:B------:R-:W-:Y:S01]  /*e110*/  ISETP.GT.AND P2, PT, R50, 0x8, P3 ;  /* 0x000000083200780c */ /* 0x000fe20001f44270 */
[----:B------:R-:W-:Y:S01]  /*e120*/  IMAD R52, R31, 0x7, RZ ;  /* 0x000000071f347824 */ /* 0x000fe200078e02ff */
[----:B-1----:R-:W-:Y:S01]  /*e130*/  IADD3 R37, P6, R28, R6, RZ ;  /* 0x000000061c257210 */ /* 0x002fe20007fde0ff */
[----:B------:R-:W-:Y:S01]  /*e140*/  FFMA R8, R8, UR21, R36 ;  /* 0x0000001508087c23 */ /* 0x000fe20008000024 */
[----:B------:R-:W-:Y:S02]  /*e150*/  MOV R54, R44 ;  /* 0x0000002c00367202 */ /* 0x000fe40000000f00 */
[----:B------:R-:W-:Y:S02]  /*e160*/  IADD3 R7, R7, R52, RZ ;  /* 0x0000003407077210 */ /* 0x000fe40007ffe0ff */
[----:B------:R1:W-:Y:S03]  /*e170*/  @P5 STG.E desc[UR16][R4.64+0x20], R8 ;  /* 0x0000200804005986 */ /* 0x0003e6000c101910 */
[----:B------:R-:W-:Y:S01]  /*e180*/  IMAD.X R42, R7, 0x1, R27, P6 ;  /* 0x00000001072a7824 */ /* 0x000fe200030e061b */
[----:B------:R-:W-:-:S04]  /*e190*/  LEA R36, P6, R37, UR8, 0x2 ;  /* 0x0000000825247c11 */ /* 0x000fc8000f8c10ff */
[----:B------:R-:W-:-:S05]  /*e1a0*/  LEA.HI.X R37, R37, UR9, R42, 0x2, P6 ;  /* 0x0000000925257c11 */ /* 0x000fca000b0f142a */
[----:B------:R3:W4:Y:S01]  /*e1b0*/  @P2 LDG.E.LTC128B R54, desc[UR16][R36.64] ;  /* 0x0000001024362981 */ /* 0x000722000c1e1920 */
[----:B------:R-:W-:Y:S01]  /*e1c0*/  IADD3 R6, P5, R6, R30, RZ ;  /* 0x0000001e06067210 */ /* 0x000fe20007fbe0ff */
[----:B------:R-:W-:-:S04]  /*e1d0*/  IMAD.WIDE.U32 R42, R32, 0x1c, R4 ;  /* 0x0000001c202a7825 */ /* 0x000fc800078e0004 */
[----:B------:R-:W-:Y:S01]  /*e1e0*/  IMAD.X R7, R7, 0x1, R31, P5 ;  /* 0x0000000107077824 */ /* 0x000fe200028e061f */
[----:B-1----:R-:W-:Y:S01]  /*e1f0*/  IADD3 R8, P5, R6, R28, RZ ;  /* 0x0000001c06087210 */ /* 0x002fe20007fbe0ff */
[----:B------:R-:W-:-:S03]  /*e200*/  IMAD R53, R33, 0x1c, RZ ;  /* 0x0000001c21357824 */ /* 0x000fc600078e02ff */
[----:B---3--:R-:W-:Y:S02]  /*e210*/  IADD3.X R37, R7, R27, RZ, P5, !PT ;  /* 0x0000001b07257210 */ /* 0x008fe40002ffe4ff */
[----:B------:R-:W-:-:S04]  /*e220*/  LEA R36, P5, R8, UR8, 0x2 ;  /* 0x0000000808247c11 */ /* 0x000fc8000f8a10ff */
[----:B------:R-:W-:Y:S02]  /*e230*/  LEA.HI.X R37, R8, UR9, R37, 0x2, P5 ;  /* 0x0000000908257c11 */ /* 0x000fe4000a8f1425 */
[----:B------:R-:W-:Y:S02]  /*e240*/  ISETP.GT.AND P5, PT, R50, 0x9, P3 ;  /* 0x000000093200780c */ /* 0x000fe40001fa4270 */
[----:B------:R-:W-:Y:S01]  /*e250*/  MOV R8, R42 ;  /* 0x0000002a00087202 */ /* 0x000fe20000000f00 */
[----:B----4-:R-:W-:-:S04]  /*e260*/  FMUL R44, R54, UR22 ;  /* 0x00000016362c7c20 */ /* 0x010fc80008400000 */
[----:B------:R-:W-:Y:S01]  /*e270*/  FFMA R44, R9, UR21, R44 ;  /* 0x00000015092c7c23 */ /* 0x000fe2000800002c */
[----:B------:R-:W-:-:S05]  /*e280*/  IMAD.IADD R9, R43, 0x1, R53 ;  /* 0x000000012b097824 */ /* 0x000fca00078e0235 */
[----:B------:R1:W-:Y:S04]  /*e290*/  @P2 STG.E desc[UR16][R8.64], R44 ;  /* 0x0000002c08002986 */ /* 0x0003e8000c101910 */
[----:B------:R-:W3:Y:S01]  /*e2a0*/  @P5 LDG.E.LTC128B R54, desc[UR16][R36.64] ;  /* 0x0000001024365981 */ /* 0x000ee2000c1e1920 */
[----:B------:R-:W-:Y:S01]  /*e2b0*/  IMAD.WIDE.U32 R42, R30, 0x7, R46 ;  /* 0x000000071e2a7825 */ /* 0x000fe200078e002e */
[C---:B------:R-:W-:Y:S01]  /*e2c0*/  SHF.L.U64.HI R33, R32.reuse, 0x5, R33 ;  /* 0x0000000520217819 */ /* 0x040fe20000010221 */
[----:B------:R-:W-:Y:S02]  /*e2d0*/  BSSY B1, `(.L_x_33) ;  /* 0x0000013000017945 */ /* 0x000fe40003800000 */
[----:B------:R-:W-:Y:S02]  /*e2e0*/  IMAD.SHL.U32 R55, R32, 0x20, RZ ;  /* 0x0000002020377824 */ /* 0x000fe400078e00ff */
[----:B------:R-:W-:Y:S01]  /*e2f0*/  IMAD.IADD R45, R52, 0x1, R43 ;  /* 0x00000001342d7824 */ /* 0x000fe200078e022b */
[----:B-1----:R-:W-:-:S05]  /*e300*/  MOV R44, R42 ;  /* 0x0000002a002c7202 */ /* 0x002fca0000000f00 */
[----:B------:R-:W-:-:S04]  /*e310*/  IMAD.WIDE.U32 R46, R3, R30, R44 ;  /* 0x0000001e032e7225 */ /* 0x000fc800078e002c */
[----:B---3--:R-:W-:-:S04]  /*e320*/  FMUL R36, R54, UR22 ;  /* 0x0000001636247c20 */ /* 0x008fc80008400000 */
[----:B------:R-:W-:Y:S01]  /*e330*/  FFMA R10, R10, UR21, R36 ;  /* 0x000000150a0a7c23 */ /* 0x000fe20008000024 */
[----:B------:R-:W-:-:S04]  /*e340*/  IADD3 R36, P2, R55, R4, RZ ;  /* 0x0000000437247210 */ /* 0x000fc80007f5e0ff */
[----:B------:R-:W-:Y:S02]  /*e350*/  IADD3.X R37, R33, R5, RZ, P2, !PT ;  /* 0x0000000521257210 */ /* 0x000fe400017fe4ff */
[----:B------:R-:W-:-:S03]  /*e360*/  IADD3 R48, P2, R34, R46, RZ ;  /* 0x0000002e22307210 */ /* 0x000fc60007f5e0ff */
[----:B------:R1:W-:Y:S01]  /*e370*/  @P5 STG.E desc[UR16][R36.64], R10 ;  /* 0x0000000a24005986 */ /* 0x0003e2000c101910 */
[----:B------:R-:W-:-:S03]  /*e380*/  IADD3.X R49, R35, R0, R47, P2, !PT ;  /* 0x0000000023317210 */ /* 0x000fc600017fe42f */
[----:B------:R-:W-:-:S03]  /*e390*/  IMAD.WIDE.U32 R48, R2, UR13, R48 ;  /* 0x0000000d02307c25 */ /* 0x000fc6000f8e0030 */
[----:B------:R-:W-:Y:S01]  /*e3a0*/  LEA R46, P2, R48, UR8, 0x2 ;  /* 0x00000008302e7c11 */ /* 0x000fe2000f8410ff */
[----:B-1----:R-:W-:-:S05]  /*e3b0*/  VIADD R10, R49, UR6 ;  /* 0x00000006310a7c36 */ /* 0x002fca0008000000 */
[----:B------:R-:W-:Y:S02]  /*e3c0*/  LEA.HI.X R47, R48, UR9, R10, 0x2, P2 ;  /* 0x00000009302f7c11 */ /* 0x000fe400090f140a */
[----:B------:R-:W-:-:S13]  /*e3d0*/  ISETP.GT.AND P2, PT, R50, 0x8, P1 ;  /* 0x000000083200780c */ /* 0x000fda0000f44270 */
[----:B------:R-:W-:Y:S05]  /*e3e0*/  @!P2 BRA `(.L_x_34) ;  /* 0x000000000004a947 */ /* 0x000fea0003800000 */
[----:B------:R1:W5:Y:S02]  /*e3f0*/  LDG.E.LTC128B R54, desc[UR16][R46.64+0x20] ;  /* 0x000020102e367981 */ /* 0x000364000c1e1920 */
.L_x_34:
[----:B------:R-:W-:Y:S05]  /*e400*/  BSYNC B1 ;  /* 0x0000000000017941 */ /* 0x000fea0003800000 */
.L_x_33:
[----:B-----5:R-:W-:Y:S01]  /*e410*/  FMUL R10, R54, UR22 ;  /* 0x00000016360a7c20 */ /* 0x020fe20008400000 */
[----:B------:R-:W-:Y:S01]  /*e420*/  ISETP.GT.AND P5, PT, R50, 0x9, P1 ;  /* 0x000000093200780c */ /* 0x000fe20000fa4270 */
[----:B------:R-:W-:Y:S01]  /*e430*/  BSSY B1, `(.L_x_35) ;  /* 0x000000f000017945 */ /* 0x000fe20003800000 */
[----:B------:R-:W-:-:S04]  /*e440*/  IMAD.WIDE.U32 R6, R30, 0x7, R6 ;  /* 0x000000071e067825 */ /* 0x000fc800078e0006 */
[----:B------:R-:W-:-:S05]  /*e450*/  FFMA R10, R11, UR21, R10 ;  /* 0x000000150b0a7c23 */ /* 0x000fca000800000a */
[----:B------:R3:W-:Y:S01]  /*e460*/  @P2 STG.E desc[UR16][R8.64+0x20], R10 ;  /* 0x0000200a08002986 */ /* 0x0007e2000c101910 */
[----:B------:R-:W-:-:S04]  /*e470*/  IADD3 R42, P2, R42, R30, RZ ;  /* 0x0000001e2a2a7210 */ /* 0x000fc80007f5e0ff */
[----:B------:R-:W-:-:S03]  /*e480*/  IADD3.X R43, R45, R31, RZ, P2, !PT ;  /* 0x0000001f2d2b7210 */ /* 0x000fc600017fe4ff */
[----:B---3--:R-:W-:-:S03]  /*e490*/  IMAD.WIDE.U32 R8, R3, R30, R42 ;  /* 0x0000001e03087225 */ /* 0x008fc600078e002a */
[----:B------:R-:W-:-:S04]  /*e4a0*/  IADD3 R10, P2, R34, R8, RZ ;  /* 0x00000008220a7210 */ /* 0x000fc80007f5e0ff */
[----:B------:R-:W-:-:S03]  /*e4b0*/  IADD3.X R11, R35, R0, R9, P2, !PT ;  /* 0x00000000230b7210 */ /* 0x000fc600017fe409 */
[----:B------:R-:W-:-:S04]  /*e4c0*/  IMAD.WIDE.U32 R10, R2, UR13, R10 ;  /* 0x0000000d020a7c25 */ /* 0x000fc8000f8e000a */
[----:B------:R-:W-:Y:S01]  /*e4d0*/  VIADD R9, R11, UR6 ;  /* 0x000000060b097c36 */ /* 0x000fe20008000000 */
[----:B------:R-:W-:-:S04]  /*e4e0*/  LEA R8, P2, R10, UR8, 0x2 ;  /* 0x000000080a087c11 */ /* 0x000fc8000f8410ff */
[----:B------:R-:W-:Y:S01]  /*e4f0*/  LEA.HI.X R9, R10, UR9, R9, 0x2, P2 ;  /* 0x000000090a097c11 */ /* 0x000fe200090f1409 */
[----:B------:R-:W-:Y:S08]  /*e500*/  @!P5 BRA `(.L_x_36) ;  /* 0x000000000004d947 */ /* 0x000ff00003800000 */
[----:B------:R3:W5:Y:S02]  /*e510*/  LDG.E.LTC128B R54, desc[UR16][R8.64+0x20] ;  /* 0x0000201008367981 */ /* 0x000764000c1e1920 */
.L_x_36:
[----:B------:R-:W-:Y:S05]  /*e520*/  BSYNC B1 ;  /* 0x0000000000017941 */ /* 0x000fea0003800000 */
.L_x_35:
[----:B------:R-:W-:Y:S01]  /*e530*/  IADD3 R7, R52, R7, RZ ;  /* 0x0000000734077210 */ /* 0x000fe20007ffe0ff */
[----:B-----5:R-:W-:Y:S01]  /*e540*/  FMUL R10, R54, UR22 ;  /* 0x00000016360a7c20 */ /* 0x020fe20008400000 */
[----:B------:R-:W-:Y:S02]  /*e550*/  IADD3 R11, P6, R28, R6, RZ ;  /* 0x000000061c0b7210 */ /* 0x000fe40007fde0ff */
[----:B------:R-:W-:Y:S01]  /*e560*/  ISETP.GT.AND P2, PT, R50, 0x10, P3 ;  /* 0x000000103200780c */ /* 0x000fe20001f44270 */
[----:B------:R-:W-:Y:S02]  /*e570*/  FFMA R12, R12, UR21, R10 ;  /* 0x000000150c0c7c23 */ /* 0x000fe4000800000a */
[----:B------:R-:W-:Y:S01]  /*e580*/  IMAD.X R48, R7, 0x1, R27, P6 ;  /* 0x0000000107307824 */ /* 0x000fe200030e061b */
[C---:B------:R-:W-:Y:S02]  /*e590*/  LEA R10, P6, R11.reuse, UR8, 0x2 ;  /* 0x000000080b0a7c11 */ /* 0x040fe4000f8c10ff */
[----:B------:R4:W-:Y:S02]  /*e5a0*/  @P5 STG.E desc[UR16][R36.64+0x20], R12 ;  /* 0x0000200c24005986 */ /* 0x0009e4000c101910 */
[----:B------:R-:W-:-:S05]  /*e5b0*/  LEA.HI.X R11, R11, UR9, R48, 0x2, P6 ;  /* 0x000000090b0b7c11 */ /* 0x000fca000b0f1430 */
[----:B------:R0:W4:Y:S01]  /*e5c0*/  @P2 LDG.E.LTC128B R54, desc[UR16][R10.64] ;  /* 0x000000100a362981 */ /* 0x000122000c1e1920 */
[----:B------:R-:W-:Y:S01]  /*e5d0*/  IADD3 R6, P5, R6, R30, RZ ;  /* 0x0000001e06067210 */ /* 0x000fe20007fbe0ff */
[----:B------:R-:W-:Y:S04]  /*e5e0*/  BSSY B1, `(.L_x_37) ;  /* 0x000000e000017945 */ /* 0x000fe80003800000 */
[----:B------:R-:W-:Y:S02]  /*e5f0*/  IMAD.X R7, R7, 0x1, R31, P5 ;  /* 0x0000000107077824 */ /* 0x000fe400028e061f */
[----:B0-----:R-:W-:-:S05]  /*e600*/  IMAD.WIDE.U32 R10, R32, 0x1c, R36 ;  /* 0x0000001c200a7825 */ /* 0x001fca00078e0024 */
[----:B------:R-:W-:Y:S01]  /*e610*/  IADD3 R11, R53, R11, RZ ;  /* 0x0000000b350b7210 */ /* 0x000fe20007ffe0ff */
[----:B----4-:R-:W-:-:S04]  /*e620*/  FMUL R12, R54, UR22 ;  /* 0x00000016360c7c20 */ /* 0x010fc80008400000 */
[----:B------:R-:W-:-:S05]  /*e630*/  FFMA R13, R13, UR21, R12 ;  /* 0x000000150d0d7c23 */ /* 0x000fca000800000c */
[----:B------:R0:W-:Y:S01]  /*e640*/  @P2 STG.E desc[UR16][R10.64], R13 ;  /* 0x0000000d0a002986 */ /* 0x0001e2000c101910 */
[----:B------:R-:W-:Y:S02]  /*e650*/  ISETP.GT.AND P2, PT, R50, 0x11, P3 ;  /* 0x000000113200780c */ /* 0x000fe40001f44270 */
[----:B0-----:R-:W-:-:S04]  /*e660*/  IADD3 R13, P5, R6, R28, RZ ;  /* 0x0000001c060d7210 */ /* 0x001fc80007fbe0ff */
[----:B------:R-:W-:Y:S02]  /*e670*/  IADD3.X R48, R7, R27, RZ, P5, !PT ;  /* 0x0000001b07307210 */ /* 0x000fe40002ffe4ff */
[----:B------:R-:W-:-:S04]  /*e680*/  LEA R12, P5, R13, UR8, 0x2 ;  /* 0x000000080d0c7c11 */ /* 0x000fc8000f8a10ff */
[----:B------:R-:W-:Y:S01]  /*e690*/  LEA.HI.X R13, R13, UR9, R48, 0x2, P5 ;  /* 0x000000090d0d7c11 */ /* 0x000fe2000a8f1430 */
[----:B------:R-:W-:Y:S08]  /*e6a0*/  @!P2 BRA `(.L_x_38) ;  /* 0x000000000004a947 */ /* 0x000ff00003800000 */
[----:B------:R0:W5:Y:S02]  /*e6b0*/  LDG.E.LTC128B R54, desc[UR16][R12.64] ;  /* 0x000000100c367981 */ /* 0x000164000c1e1920 */
.L_x_38:
[----:B------:R-:W-:Y:S05]  /*e6c0*/  BSYNC B1 ;  /* 0x0000000000017941 */ /* 0x000fea0003800000 */
.L_x_37:
[----:B0-----:R-:W-:Y:S01]  /*e6d0*/  IADD3 R12, P5, R36, R55, RZ ;  /* 0x00000037240c7210 */ /* 0x001fe20007fbe0ff */
[----:B-----5:R-:W-:Y:S01]  /*e6e0*/  FMUL R13, R54, UR22 ;  /* 0x00000016360d7c20 */ /* 0x020fe20008400000 */
[----:B------:R-:W-:Y:S01]  /*e6f0*/  IMAD.WIDE.U32 R44, R30, 0x7, R44 ;  /* 0x000000071e2c7825 */ /* 0x000fe200078e002c */
[----:B------:R-:W-:Y:S03]  /*e700*/  BSSY B1, `(.L_x_39) ;  /* 0x0000010000017945 */ /* 0x000fe60003800000 */
[----:B------:R-:W-:Y:S01]  /*e710*/  FFMA R14, R14, UR21, R13 ;  /* 0x000000150e0e7c23 */ /* 0x000fe2000800000d */
[----:B------:R-:W-:-:S05]  /*e720*/  IMAD.X R13, R37, 0x1, R33, P5 ;  /* 0x00000001250d7824 */ /* 0x000fca00028e0621 */
[----:B------:R0:W-:Y:S01]  /*e730*/  @P2 STG.E desc[UR16][R12.64], R14 ;  /* 0x0000000e0c002986 */ /* 0x0001e2000c101910 */
[----:B------:R-:W-:-:S04]  /*e740*/  IADD3 R36, P2, R44, R30, RZ ;  /* 0x0000001e2c247210 */ /* 0x000fc80007f5e0ff */
[----:B------:R-:W-:-:S03]  /*e750*/  IADD3.X R37, R31, R52, R45, P2, !PT ;  /* 0x000000341f257210 */ /* 0x000fc600017fe42d */
[----:B------:R-:W-:-:S03]  /*e760*/  IMAD.WIDE.U32 R44, R3, R30, R36 ;  /* 0x0000001e032c7225 */ /* 0x000fc600078e0024 */
[----:B------:R-:W-:-:S04]  /*e770*/  IADD3 R48, P2, R34, R44, RZ ;  /* 0x0000002c22307210 */ /* 0x000fc80007f5e0ff */
[----:B------:R-:W-:-:S03]  /*e780*/  IADD3.X R49, R35, R0, R45, P2, !PT ;  /* 0x0000000023317210 */ /* 0x000fc600017fe42d */
[----:B------:R-:W-:-:S05]  /*e790*/  IMAD.WIDE.U32 R48, R2, UR13, R48 ;  /* 0x0000000d02307c25 */ /* 0x000fca000f8e0030 */
[----:B0-----:R-:W-:Y:S02]  /*e7a0*/  IADD3 R14, R49, UR6, RZ ;  /* 0x00000006310e7c10 */ /* 0x001fe4000fffe0ff */
[----:B------:R-:W-:-:S04]  /*e7b0*/  LEA R44, P2, R48, UR8, 0x2 ;  /* 0x00000008302c7c11 */ /* 0x000fc8000f8410ff */
[----:B------:R-:W-:Y:S02]  /*e7c0*/  LEA.HI.X R45, R48, UR9, R14, 0x2, P2 ;  /* 0x00000009302d7c11 */ /* 0x000fe400090f140e */
[----:B------:R-:W-:-:S13]  /*e7d0*/  ISETP.GT.AND P2, PT, R50, 0x10, P1 ;  /* 0x000000103200780c */ /* 0x000fda0000f44270 */
[----:B------:R-:W-:Y:S05]  /*e7e0*/  @!P2 BRA `(.L_x_40) ;  /* 0x000000000004a947 */ /* 0x000fea0003800000 */
[----:B------:R0:W5:Y:S02]  /*e7f0*/  LDG.E.LTC128B R54, desc[UR16][R44.64+0x20] ;  /* 0x000020102c367981 */ /* 0x000164000c1e1920 */
.L_x_40:
[----:B------:R-:W-:Y:S05]  /*e800*/  BSYNC B1 ;  /* 0x0000000000017941 */ /* 0x000fea0003800000 */
.L_x_39:
[----:B-----5:R-:W-:Y:S01]  /*e810*/  FMUL R14, R54, UR22 ;  /* 0x00000016360e7c20 */ /* 0x020fe20008400000 */
[----:B------:R-:W-:Y:S01]  /*e820*/  IMAD.WIDE.U32 R42, R30, 0x7, R42 ;  /* 0x000000071e2a7825 */ /* 0x000fe200078e002a */
[----:B------:R-:W-:Y:S01]  /*e830*/  ISETP.GT.AND P5, PT, R50, 0x11, P1 ;  /* 0x000000113200780c */ /* 0x000fe20000fa4270 */
[----:B------:R-:W-:Y:S02]  /*e840*/  BSSY B1, `(.L_x_41) ;  /* 0x000000f000017945 */ /* 0x000fe40003800000 */
[----:B------:R-:W-:Y:S01]  /*e850*/  FFMA R14, R15, UR21, R14 ;  /* 0x000000150f0e7c23 */ /* 0x000fe2000800000e */
[----:B------:R-:W-:-:S04]  /*e860*/  IMAD.WIDE.U32 R6, R30, 0x7, R6 ;  /* 0x000000071e067825 */ /* 0x000fc800078e0006 */
[----:B------:R4:W-:Y:S02]  /*e870*/  @P2 STG.E desc[UR16][R10.64+0x20], R14 ;  /* 0x0000200e0a002986 */ /* 0x0009e4000c101910 */
[----:B----4-:R-:W-:-:S04]  /*e880*/  IADD3 R10, P2, R42, R30, RZ ;  /* 0x0000001e2a0a7210 */ /* 0x010fc80007f5e0ff */
[----:B------:R-:W-:-:S03]  /*e890*/  IADD3.X R11, R31, R52, R43, P2, !PT ;  /* 0x000000341f0b7210 */ /* 0x000fc600017fe42b */
[----:B------:R-:W-:-:S03]  /*e8a0*/  IMAD.WIDE.U32 R14, R3, R30, R10 ;  /* 0x0000001e030e7225 */ /* 0x000fc600078e000a */
        /* <DEDUP_REMOVED lines=8> */
.L_x_42:
[----:B------:R-:W-:Y:S05]  /*e930*/  BSYNC B1 ;  /* 0x0000000000017941 */ /* 0x000fea0003800000 */
.L_x_41:
        /* <DEDUP_REMOVED lines=9> */
[----:B------:R1:W2:Y:S01]  /*e9d0*/  @P2 LDG.E.LTC128B R54, desc[UR16][R42.64] ;  /* 0x000000102a362981 */ /* 0x0002a2000c1e1920 */
[----:B------:R-:W-:Y:S01]  /*e9e0*/  IADD3 R6, P5, R6, R30, RZ ;  /* 0x0000001e06067210 */ /* 0x000fe20007fbe0ff */
[----:B------:R-:W-:Y:S03]  /*e9f0*/  BSSY B1, `(.L_x_43) ;  /* 0x000000f000017945 */ /* 0x000fe60003800000 */
[----:B------:R-:W-:Y:S01]  /*ea00*/  IADD3.X R7, R7, R31, RZ, P5, !PT ;  /* 0x0000001f07077210 */ /* 0x000fe20002ffe4ff */
[----:B-1----:R-:W-:-:S04]  /*ea10*/  IMAD.WIDE.U32 R42, R32, 0x1c, R12 ;  /* 0x0000001c202a7825 */ /* 0x002fc800078e000c */
[----:B0-----:R-:W-:Y:S02]  /*ea20*/  IMAD.MOV.U32 R16, RZ, RZ, R42 ;  /* 0x000000ffff107224 */ /* 0x001fe400078e002a */
[----:B--2---:R-:W-:-:S04]  /*ea30*/  FMUL R48, R54, UR22 ;  /* 0x0000001636307c20 */ /* 0x004fc80008400000 */
[----:B------:R-:W-:Y:S01]  /*ea40*/  FFMA R48, R17, UR21, R48 ;  /* 0x0000001511307c23 */ /* 0x000fe20008000030 */
[----:B------:R-:W-:Y:S02]  /*ea50*/  IADD3 R17, R53, R43, RZ ;  /* 0x0000002b35117210 */ /* 0x000fe40007ffe0ff */
[----:B------:R-:W-:-:S03]  /*ea60*/  IADD3 R43, P5, R6, R28, RZ ;  /* 0x0000001c062b7210 */ /* 0x000fc60007fbe0ff */
[----:B------:R0:W-:Y:S01]  /*ea70*/  @P2 STG.E desc[UR16][R16.64], R48 ;  /* 0x0000003010002986 */ /* 0x0001e2000c101910 */
[----:B------:R-:W-:Y:S01]  /*ea80*/  ISETP.GT.AND P2, PT, R50, 0x19, P3 ;  /* 0x000000193200780c */ /* 0x000fe20001f44270 */
[----:B0-----:R-:W-:Y:S01]  /*ea90*/  IMAD.X R48, R7, 0x1, R27, P5 ;  /* 0x0000000107307824 */ /* 0x001fe200028e061b */
[----:B------:R-:W-:-:S04]  /*eaa0*/  LEA R42, P5, R43, UR8, 0x2 ;  /* 0x000000082b2a7c11 */ /* 0x000fc8000f8a10ff */
[----:B------:R-:W-:-:S07]  /*eab0*/  LEA.HI.X R43, R43, UR9, R48, 0x2, P5 ;  /* 0x000000092b2b7c11 */ /* 0x000fce000a8f1430 */
[----:B------:R-:W-:Y:S05]  /*eac0*/  @!P2 BRA `(.L_x_44) ;  /* 0x000000000004a947 */ /* 0x000fea0003800000 */
[----:B------:R0:W5:Y:S02]  /*ead0*/  LDG.E.LTC128B R54, desc[UR16][R42.64] ;  /* 0x000000102a367981 */ /* 0x000164000c1e1920 */
.L_x_44:
[----:B------:R-:W-:Y:S05]  /*eae0*/  BSYNC B1 ;  /* 0x0000000000017941 */ /* 0x000fea0003800000 */
.L_x_43:
[----:B------:R-:W-:Y:S01]  /*eaf0*/  IADD3 R12, P5, R12, R55, RZ ;  /* 0x000000370c0c7210 */ /* 0x000fe20007fbe0ff */
[----:B0----5:R-:W-:Y:S01]  /*eb00*/  FMUL R42, R54, UR22 ;  /* 0x00000016362a7c20 */ /* 0x021fe20008400000 */
[----:B------:R-:W-:Y:S01]  /*eb10*/  IMAD.WIDE.U32 R36, R30, 0x7, R36 ;  /* 0x000000071e247825 */ /* 0x000fe200078e0024 */
[----:B------:R-:W-:Y:S01]  /*eb20*/  BSSY B1, `(.L_x_45) ;  /* 0x0000010000017945 */ /* 0x000fe20003800000 */
[----:B------:R-:W-:Y:S02]  /*eb30*/  IADD3.X R13, R13, R33, RZ, P5, !PT ;  /* 0x000000210d0d7210 */ /* 0x000fe40002ffe4ff */
[----:B------:R-:W-:-:S05]  /*eb40*/  FFMA R42, R18, UR21, R42 ;  /* 0x00000015122a7c23 */ /* 0x000fca000800002a */
[----:B------:R0:W-:Y:S01]  /*eb50*/  @P2 STG.E desc[UR16][R12.64], R42 ;  /* 0x0000002a0c002986 */ /* 0x0001e2000c101910 */
[----:B------:R-:W-:-:S04]  /*eb60*/  IADD3 R36, P2, R36, R30, RZ ;  /* 0x0000001e24247210 */ /* 0x000fc80007f5e0ff */
[----:B------:R-:W-:-:S03]  /*eb70*/  IADD3.X R37, R31, R52, R37, P2, !PT ;  /* 0x000000341f257210 */ /* 0x000fc600017fe425 */
[----:B0-----:R-:W-:-:S03]  /*eb80*/  IMAD.WIDE.U32 R42, R3, R30, R36 ;  /* 0x0000001e032a7225 */ /* 0x001fc600078e0024 */
[----:B------:R-:W-:-:S04]  /*eb90*/  IADD3 R48, P2, R34, R42, RZ ;  /* 0x0000002a22307210 */ /* 0x000fc80007f5e0ff */
[----:B------:R-:W-:-:S03]  /*eba0*/  IADD3.X R49, R35, R0, R43, P2, !PT ;  /* 0x0000000023317210 */ /* 0x000fc600017fe42b */
[----:B------:R-:W-:-:S04]  /*ebb0*/  IMAD.WIDE.U32 R48, R2, UR13, R48 ;  /* 0x0000000d02307c25 */ /* 0x000fc8000f8e0030 */
[----:B------:R-:W-:Y:S01]  /*ebc0*/  VIADD R18, R49, UR6 ;  /* 0x0000000631127c36 */ /* 0x000fe20008000000 */
[----:B------:R-:W-:-:S04]  /*ebd0*/  LEA R42, P2, R48, UR8, 0x2 ;  /* 0x00000008302a7c11 */ /* 0x000fc8000f8410ff */
[----:B------:R-:W-:Y:S02]  /*ebe0*/  LEA.HI.X R43, R48, UR9, R18, 0x2, P2 ;  /* 0x00000009302b7c11 */ /* 0x000fe400090f1412 */
[----:B------:R-:W-:-:S13]  /*ebf0*/  ISETP.GT.AND P2, PT, R50, 0x18, P1 ;  /* 0x000000183200780c */ /* 0x000fda0000f44270 */
[----:B------:R-:W-:Y:S05]  /*ec00*/  @!P2 BRA `(.L_x_46) ;  /* 0x000000000004a947 */ /* 0x000fea0003800000 */
[----:B------:R0:W5:Y:S02]  /*ec10*/  LDG.E.LTC128B R54, desc[UR16][R42.64+0x20] ;  /* 0x000020102a367981 */ /* 0x000164000c1e1920 */
.L_x_46:
[----:B------:R-:W-:Y:S05]  /*ec20*/  BSYNC B1 ;  /* 0x0000000000017941 */ /* 0x000fea0003800000 */
.L_x_45:
[----:B-----5:R-:W-:Y:S01]  /*ec30*/  FMUL R18, R54, UR22 ;  /* 0x0000001636127c20 */ /* 0x020fe20008400000 */
[----:B------:R-:W-:Y:S01]  /*ec40*/  IMAD.WIDE.U32 R10, R30, 0x7, R10 ;  /* 0x000000071e0a7825 */ /* 0x000fe200078e000a */
[----:B------:R-:W-:Y:S01]  /*ec50*/  ISETP.GT.AND P5, PT, R50, 0x19, P1 ;  /* 0x000000193200780c */ /* 0x000fe20000fa4270 */
[----:B------:R-:W-:Y:S02]  /*ec60*/  BSSY B1, `(.L_x_47) ;  /* 0x000000f000017945 */ /* 0x000fe40003800000 */
[----:B------:R-:W-:Y:S01]  /*ec70*/  FFMA R18, R19, UR21, R18 ;  /* 0x0000001513127c23 */ /* 0x000fe20008000012 */
[----:B------:R-:W-:-:S04]  /*ec80*/  IMAD.WIDE.U32 R6, R30, 0x7, R6 ;  /* 0x000000071e067825 */ /* 0x000fc800078e0006 */
[----:B------:R1:W-:Y:S01]  /*ec90*/  @P2 STG.E desc[UR16][R16.64+0x20], R18 ;  /* 0x0000201210002986 */ /* 0x0003e2000c101910 */
[----:B------:R-:W-:-:S04]  /*eca0*/  IADD3 R10, P2, R10, R30, RZ ;  /* 0x0000001e0a0a7210 */ /* 0x000fc80007f5e0ff */
[----:B------:R-:W-:-:S03]  /*ecb0*/  IADD3.X R11, R31, R52, R11, P2, !PT ;  /* 0x000000341f0b7210 */ /* 0x000fc600017fe40b */
[----:B-1----:R-:W-:-:S03]  /*ecc0*/  IMAD.WIDE.U32 R16, R3, R30, R10 ;  /* 0x0000001e03107225 */ /* 0x002fc600078e000a */
[----:B------:R-:W-:-:S04]  /*ecd0*/  IADD3 R18, P2, R34, R16, RZ ;  /* 0x0000001022127210 */ /* 0x000fc80007f5e0ff */
[----:B------:R-:W-:-:S03]  /*ece0*/  IADD3.X R19, R35, R0, R17, P2, !PT ;  /* 0x0000000023137210 */ /* 0x000fc600017fe411 */
[----:B------:R-:W-:-:S05]  /*ecf0*/  IMAD.WIDE.U32 R18, R2, UR13, R18 ;  /* 0x0000000d02127c25 */ /* 0x000fca000f8e0012 */
[----:B------:R-:W-:Y:S02]  /*ed00*/  IADD3 R17, R19, UR6, RZ ;  /* 0x0000000613117c10 */ /* 0x000fe4000fffe0ff */
[----:B------:R-:W-:-:S04]  /*ed10*/  LEA R16, P2, R18, UR8, 0x2 ;  /* 0x0000000812107c11 */ /* 0x000fc8000f8410ff */
[----:B------:R-:W-:Y:S01]  /*ed20*/  LEA.HI.X R17, R18, UR9, R17, 0x2, P2 ;  /* 0x0000000912117c11 */ /* 0x000fe200090f1411 */
[----:B------:R-:W-:Y:S08]  /*ed30*/  @!P5 BRA `(.L_x_48) ;  /* 0x000000000004d947 */ /* 0x000ff00003800000 */
[----:B------:R1:W5:Y:S02]  /*ed40*/  LDG.E.LTC128B R54, desc[UR16][R16.64+0x20] ;  /* 0x0000201010367981 */ /* 0x000364000c1e1920 */
.L_x_48:
[----:B------:R-:W-:Y:S05]  /*ed50*/  BSYNC B1 ;  /* 0x0000000000017941 */ /* 0x000fea0003800000 */
.L_x_47:
[----:B------:R-:W-:Y:S02]  /*ed60*/  IMAD.IADD R7, R52, 0x1, R7 ;  /* 0x0000000134077824 */ /* 0x000fe400078e0207 */
[----:B-----5:R-:W-:Y:S01]  /*ed70*/  FMUL R18, R54, UR22 ;  /* 0x0000001636127c20 */ /* 0x020fe20008400000 */
[----:B------:R-:W-:Y:S02]  /*ed80*/  IADD3 R19, P6, R28, R6, RZ ;  /* 0x000000061c137210 */ /* 0x000fe40007fde0ff */
[----:B------:R-:W-:Y:S01]  /*ed90*/  ISETP.GT.AND P2, PT, R50, 0x20, P3 ;  /* 0x000000203200780c */ /* 0x000fe20001f44270 */
[----:B------:R-:W-:Y:S01]  /*eda0*/  FFMA R20, R20, UR21, R18 ;  /* 0x0000001514147c23 */ /* 0x000fe20008000012 */
[----:B------:R-:W-:Y:S02]  /*edb0*/  IADD3.X R48, R7, R27, RZ, P6, !PT ;  /* 0x0000001b07307210 */ /* 0x000fe400037fe4ff */
[C---:B------:R-:W-:Y:S02]  /*edc0*/  LEA R18, P6, R19.reuse, UR8, 0x2 ;  /* 0x0000000813127c11 */ /* 0x040fe4000f8c10ff */
[----:B------:R2:W-:Y:S02]  /*edd0*/  @P5 STG.E desc[UR16][R12.64+0x20], R20 ;  /* 0x000020140c005986 */ /* 0x0005e4000c101910 */
[----:B------:R-:W-:-:S05]  /*ede0*/  LEA.HI.X R19, R19, UR9, R48, 0x2, P6 ;  /* 0x0000000913137c11 */ /* 0x000fca000b0f1430 */
[----:B------:R0:W2:Y:S01]  /*edf0*/  @P2 LDG.E.LTC128B R54, desc[UR16][R18.64] ;  /* 0x0000001012362981 */ /* 0x0000a2000c1e1920 */
[----:B------:R-:W-:Y:S01]  /*ee00*/  IADD3 R6, P5, R6, R30, RZ ;  /* 0x0000001e06067210 */ /* 0x000fe20007fbe0ff */
[----:B------:R-:W-:Y:S03]  /*ee10*/  BSSY B1, `(.L_x_49) ;  /* 0x000000e000017945 */ /* 0x000fe60003800000 */
[----:B------:R-:W-:Y:S01]  /*ee20*/  IADD3.X R7, R7, R31, RZ, P5, !PT ;  /* 0x0000001f07077210 */ /* 0x000fe20002ffe4ff */
[----:B0-----:R-:W-:-:S04]  /*ee30*/  IMAD.WIDE.U32 R18, R32, 0x1c, R12 ;  /* 0x0000001c20127825 */ /* 0x001fc800078e000c */
[----:B------:R-:W-:Y:S02]  /*ee40*/  IMAD.IADD R19, R53, 0x1, R19 ;  /* 0x0000000135137824 */ /* 0x000fe400078e0213 */
[----:B--2---:R-:W-:-:S04]  /*ee50*/  FMUL R20, R54, UR22 ;  /* 0x0000001636147c20 */ /* 0x004fc80008400000 */
[----:B------:R-:W-:-:S05]  /*ee60*/  FFMA R21, R21, UR21, R20 ;  /* 0x0000001515157c23 */ /* 0x000fca0008000014 */
[----:B------:R0:W-:Y:S01]  /*ee70*/  @P2 STG.E desc[UR16][R18.64], R21 ;  /* 0x0000001512002986 */ /* 0x0001e2000c101910 */
[----:B------:R-:W-:Y:S02]  /*ee80*/  ISETP.GT.AND P2, PT, R50, 0x21, P3 ;  /* 0x000000213200780c */ /* 0x000fe40001f44270 */
[----:B0-----:R-:W-:-:S05]  /*ee90*/  IADD3 R21, P5, R6, R28, RZ ;  /* 0x0000001c06157210 */ /* 0x001fca0007fbe0ff */
[----:B------:R-:W-:Y:S01]  /*eea0*/  IMAD.X R48, R7, 0x1, R27, P5 ;  /* 0x0000000107307824 */ /* 0x000fe200028e061b */
[----:B------:R-:W-:-:S04]  /*eeb0*/  LEA R20, P5, R21, UR8, 0x2 ;  /* 0x0000000815147c11 */ /* 0x000fc8000f8a10ff */
[----:B------:R-:W-:Y:S01]  /*eec0*/  LEA.HI.X R21, R21, UR9, R48, 0x2, P5 ;  /* 0x0000000915157c11 */ /* 0x000fe2000a8f1430 */
[----:B------:R-:W-:Y:S08]  /*eed0*/  @!P2 BRA `(.L_x_50) ;  /* 0x000000000004a947 */ /* 0x000ff00003800000 */
[----:B------:R0:W5:Y:S02]  /*eee0*/  LDG.E.LTC128B R54, desc[UR16][R20.64] ;  /* 0x0000001014367981 */ /* 0x000164000c1e1920 */
.L_x_50:
[----:B------:R-:W-:Y:S05]  /*eef0*/  BSYNC B1 ;  /* 0x0000000000017941 */ /* 0x000fea0003800000 */
.L_x_49:
[----:B------:R-:W-:Y:S01]  /*ef00*/  IADD3 R12, P5, R12, R55, RZ ;  /* 0x000000370c0c7210 */ /* 0x000fe20007fbe0ff */
[----:B0----5:R-:W-:Y:S01]  /*ef10*/  FMUL R20, R54, UR22 ;  /* 0x0000001636147c20 */ /* 0x021fe20008400000 */
[----:B------:R-:W-:Y:S01]  /*ef20*/  IMAD.WIDE.U32 R36, R30, 0x7, R36 ;  /* 0x000000071e247825 */ /* 0x000fe200078e0024 */
[----:B------:R-:W-:Y:S01]  /*ef30*/  BSSY B1, `(.L_x_51) ;  /* 0x0000010000017945 */ /* 0x000fe20003800000 */
[----:B------:R-:W-:Y:S02]  /*ef40*/  IADD3.X R13, R13, R33, RZ, P5, !PT ;  /* 0x000000210d0d7210 */ /* 0x000fe40002ffe4ff */
[----:B------:R-:W-:-:S05]  /*ef50*/  FFMA R20, R22, UR21, R20 ;  /* 0x0000001516147c23 */ /* 0x000fca0008000014 */
[----:B------:R0:W-:Y:S02]  /*ef60*/  @P2 STG.E desc[UR16][R12.64], R20 ;  /* 0x000000140c002986 */ /* 0x0001e4000c101910 */
[----:B0-----:R-:W-:-:S04]  /*ef70*/  IADD3 R20, P2, R36, R30, RZ ;  /* 0x0000001e24147210 */ /* 0x001fc80007f5e0ff */
[----:B------:R-:W-:-:S03]  /*ef80*/  IADD3.X R21, R31, R52, R37, P2, !PT ;  /* 0x000000341f157210 */ /* 0x000fc600017fe425 */
[----:B------:R-:W-:-:S03]  /*ef90*/  IMAD.WIDE.U32 R36, R3, R30, R20 ;  /* 0x0000001e03247225 */ /* 0x000fc600078e0014 */
        /* <DEDUP_REMOVED lines=9> */
.L_x_52:
[----:B------:R-:W-:Y:S05]  /*f030*/  BSYNC B1 ;  /* 0x0000000000017941 */ /* 0x000fea0003800000 */
.L_x_51:
        /* <DEDUP_REMOVED lines=9> */
[----:B--2---:R-:W-:-:S03]  /*f0d0*/  IMAD.WIDE.U32 R18, R3, R30, R10 ;  /* 0x0000001e03127225 */ /* 0x004fc600078e000a */
        /* <DEDUP_REMOVED lines=8> */
.L_x_54:
[----:B------:R-:W-:Y:S05]  /*f160*/  BSYNC B1 ;  /* 0x0000000000017941 */ /* 0x000fea0003800000 */
.L_x_53:
[----:B------:R-:W-:Y:S02]  /*f170*/  IMAD.IADD R7, R52, 0x1, R7 ;  /* 0x0000000134077824 */ /* 0x000fe400078e0207 */
[----:B-----5:R-:W-:Y:S01]  /*f180*/  FMUL R22, R54, UR22 ;  /* 0x0000001636167c20 */ /* 0x020fe20008400000 */
[----:B------:R-:W-:Y:S01]  /*f190*/  IADD3 R23, P6, R28, R6, RZ ;  /* 0x000000061c177210 */ /* 0x000fe20007fde0ff */
[----:B------:R-:W-:Y:S01]  /*f1a0*/  IMAD.MOV.U32 R56, RZ, RZ, R54 ;  /* 0x000000ffff387224 */ /* 0x000fe200078e0036 */
[----:B------:R-:W-:Y:S01]  /*f1b0*/  ISETP.GT.AND P2, PT, R50, 0x28, P3 ;  /* 0x000000283200780c */ /* 0x000fe20001f44270 */
[----:B------:R-:W-:Y:S01]  /*f1c0*/  FFMA R152, R152, UR21, R22 ;  /* 0x0000001598987c23 */ /* 0x000fe20008000016 */
[----:B------:R-:W-:Y:S02]  /*f1d0*/  IADD3.X R48, R7, R27, RZ, P6, !PT ;  /* 0x0000001b07307210 */ /* 0x000fe400037fe4ff */
[C---:B------:R-:W-:Y:S02]  /*f1e0*/  LEA R22, P6, R23.reuse, UR8, 0x2 ;  /* 0x0000000817167c11 */ /* 0x040fe4000f8c10ff */
[----:B------:R0:W-:Y:S02]  /*f1f0*/  @P5 STG.E desc[UR16][R12.64+0x20], R152 ;  /* 0x000020980c005986 */ /* 0x0001e4000c101910 */
[----:B------:R-:W-:-:S05]  /*f200*/  LEA.HI.X R23, R23, UR9, R48, 0x2, P6 ;  /* 0x0000000917177c11 */ /* 0x000fca000b0f1430 */
[----:B------:R1:W3:Y:S01]  /*f210*/  @P2 LDG.E.LTC128B R56, desc[UR16][R22.64] ;  /* 0x0000001016382981 */ /* 0x0002e2000c1e1920 */
[----:B------:R-:W-:Y:S01]  /*f220*/  IADD3 R6, P5, R6, R30, RZ ;  /* 0x0000001e06067210 */ /* 0x000fe20007fbe0ff */
[----:B------:R-:W-:Y:S04]  /*f230*/  BSSY B1, `(.L_x_55) ;  /* 0x000000e000017945 */ /* 0x000fe80003800000 */
[----:B------:R-:W-:Y:S01]  /*f240*/  IMAD.X R7, R7, 0x1, R31, P5 ;  /* 0x0000000107077824 */ /* 0x000fe200028e061f */
[----:B------:R-:W-:Y:S01]  /*f250*/  IADD3 R49, P5, R6, R28, RZ ;  /* 0x0000001c06317210 */ /* 0x000fe20007fbe0ff */
[----:B-1----:R-:W-:-:S03]  /*f260*/  IMAD.WIDE.U32 R22, R32, 0x1c, R12 ;  /* 0x0000001c20167825 */ /* 0x002fc600078e000c */
[----:B------:R-:W-:Y:S02]  /*f270*/  IADD3.X R54, R7, R27, RZ, P5, !PT ;  /* 0x0000001b07367210 */ /* 0x000fe40002ffe4ff */
[----:B------:R-:W-:Y:S01]  /*f280*/  IADD3 R23, R53, R23, RZ ;  /* 0x0000001735177210 */ /* 0x000fe20007ffe0ff */
[----:B---3--:R-:W-:-:S04]  /*f290*/  FMUL R48, R56, UR22 ;  /* 0x0000001638307c20 */ /* 0x008fc80008400000 */
[----:B------:R-:W-:Y:S01]  /*f2a0*/  FFMA R153, R153, UR21, R48 ;  /* 0x0000001599997c23 */ /* 0x000fe20008000030 */
[----:B------:R-:W-:-:S04]  /*f2b0*/  LEA R48, P5, R49, UR8, 0x2 ;  /* 0x0000000831307c11 */ /* 0x000fc8000f8a10ff */
[----:B------:R0:W-:Y:S01]  /*f2c0*/  @P2 STG.E desc[UR16][R22.64], R153 ;  /* 0x0000009916002986 */ /* 0x0001e2000c101910 */
[----:B------:R-:W-:Y:S02]  /*f2d0*/  ISETP.GT.AND P2, PT, R50, 0x29, P3 ;  /* 0x000000293200780c */ /* 0x000fe40001f44270 */
[----:B------:R-:W-:-:S11]  /*f2e0*/  LEA.HI.X R49, R49, UR9, R54, 0x2, P5 ;  /* 0x0000000931317c11 */ /* 0x000fd6000a8f1436 */
[----:B0-----:R-:W-:Y:S05]  /*f2f0*/  @!P2 BRA `(.L_x_56) ;  /* 0x000000000004a947 */ /* 0x001fea0003800000 */
[----:B------:R0:W5:Y:S02]  /*f300*/  LDG.E.LTC128B R56, desc[UR16][R48.64] ;  /* 0x0000001030387981 */ /* 0x000164000c1e1920 */
.L_x_56:
[----:B------:R-:W-:Y:S05]  /*f310*/  BSYNC B1 ;  /* 0x0000000000017941 */ /* 0x000fea0003800000 */
.L_x_55:
[----:B------:R-:W-:Y:S01]  /*f320*/  IADD3 R12, P5, R12, R55, RZ ;  /* 0x000000370c0c7210 */ /* 0x000fe20007fbe0ff */
[----:B0----5:R-:W-:Y:S01]  /*f330*/  FMUL R48, R56, UR22 ;  /* 0x0000001638307c20 */ /* 0x021fe20008400000 */
[----:B------:R-:W-:Y:S01]  /*f340*/  IMAD.WIDE.U32 R20, R30, 0x7, R20 ;  /* 0x000000071e147825 */ /* 0x000fe200078e0014 */
[----:B------:R-:W-:Y:S03]  /*f350*/  BSSY B1, `(.L_x_57) ;  /* 0x0000010000017945 */ /* 0x000fe60003800000 */
[----:B------:R-:W-:Y:S01]  /*f360*/  FFMA R48, R154, UR21, R48 ;  /* 0x000000159a307c23 */ /* 0x000fe20008000030 */
[----:B------:R-:W-:-:S05]  /*f370*/  IMAD.X R13, R13, 0x1, R33, P5 ;  /* 0x000000010d0d7824 */ /* 0x000fca00028e0621 */
[----:B------:R0:W-:Y:S01]  /*f380*/  @P2 STG.E desc[UR16][R12.64], R48 ;  /* 0x000000300c002986 */ /* 0x0001e2000c101910 */
[----:B------:R-:W-:-:S04]  /*f390*/  IADD3 R20, P2, R20, R30, RZ ;  /* 0x0000001e14147210 */ /* 0x000fc80007f5e0ff */
[----:B------:R-:W-:-:S03]  /*f3a0*/  IADD3.X R21, R31, R52, R21, P2, !PT ;  /* 0x000000341f157210 */ /* 0x000fc600017fe415 */
[----:B0-----:R-:W-:-:S03]  /*f3b0*/  IMAD.WIDE.U32 R48, R3, R30, R20 ;  /* 0x0000001e03307225 */ /* 0x001fc600078e0014 */
[----:B------:R-:W-:-:S04]  /*f3c0*/  IADD3 R54, P2, R34, R48, RZ ;  /* 0x0000003022367210 */ /* 0x000fc80007f5e0ff */
[----:B------:R-:W-:-:S03]  /*f3d0*/  IADD3.X R55, R35, R0, R49, P2, !PT ;  /* 0x0000000023377210 */ /* 0x000fc600017fe431 */
[----:B------:R-:W-:-:S05]  /*f3e0*/  IMAD.WIDE.U32 R54, R2, UR13, R54 ;  /* 0x0000000d02367c25 */ /* 0x000fca000f8e0036 */
[----:B------:R-:W-:Y:S02]  /*f3f0*/  IADD3 R49, R55, UR6, RZ ;  /* 0x0000000637317c10 */ /* 0x000fe4000fffe0ff */
[----:B------:R-:W-:-:S04]  /*f400*/  LEA R48, P2, R54, UR8, 0x2 ;  /* 0x0000000836307c11 */ /* 0x000fc8000f8410ff */
[----:B------:R-:W-:Y:S02]  /*f410*/  LEA.HI.X R49, R54, UR9, R49, 0x2, P2 ;  /* 0x0000000936317c11 */ /* 0x000fe400090f1431 */
[----:B------:R-:W-:-:S13]  /*f420*/  ISETP.GT.AND P2, PT, R50, 0x28, P1 ;  /* 0x000000283200780c */ /* 0x000fda0000f44270 */
[----:B------:R-:W-:Y:S05]  /*f430*/  @!P2 BRA `(.L_x_58) ;  /* 0x000000000004a947 */ /* 0x000fea0003800000 */
[----:B------:R0:W5:Y:S02]  /*f440*/  LDG.E.LTC128B R56, desc[UR16][R48.64+0x20] ;  /* 0x0000201030387981 */ /* 0x000164000c1e1920 */
.L_x_58:
[----:B------:R-:W-:Y:S05]  /*f450*/  BSYNC B1 ;  /* 0x0000000000017941 */ /* 0x000fea0003800000 */
.L_x_57:
        /* <DEDUP_REMOVED lines=18> */
.L_x_60:
[----:B------:R-:W-:Y:S05]  /*f580*/  BSYNC B1 ;  /* 0x0000000000017941 */ /* 0x000fea0003800000 */
.L_x_59:
[----:B------:R-:W-:Y:S01]  /*f590*/  IADD3 R7, R52, R7, RZ ;  /* 0x0000000734077210 */ /* 0x000fe20007ffe0ff */
[----:B-----5:R-:W-:Y:S01]  /*f5a0*/  FMUL R54, R56, UR22 ;  /* 0x0000001638367c20 */ /* 0x020fe20008400000 */
[----:B------:R-:W-:Y:S02]  /*f5b0*/  IADD3 R55, P6, R28, R6, RZ ;  /* 0x000000061c377210 */ /* 0x000fe40007fde0ff */
[----:B------:R-:W-:Y:S01]  /*f5c0*/  ISETP.GT.AND P2, PT, R50, 0x30, P3 ;  /* 0x000000303200780c */ /* 0x000fe20001f44270 */
[----:B------:R-:W-:Y:S01]  /*f5d0*/  FFMA R156, R156, UR21, R54 ;  /* 0x000000159c9c7c23 */ /* 0x000fe20008000036 */
[----:B------:R-:W-:Y:S01]  /*f5e0*/  MOV R60, R56 ;  /* 0x00000038003c7202 */ /* 0x000fe20000000f00 */
[----:B------:R-:W-:Y:S01]  /*f5f0*/  IMAD.X R57, R7, 0x1, R27, P6 ;  /* 0x0000000107397824 */ /* 0x000fe200030e061b */
[C---:B------:R-:W-:Y:S02]  /*f600*/  LEA R54, P6, R55.reuse, UR8, 0x2 ;  /* 0x0000000837367c11 */ /* 0x040fe4000f8c10ff */
[----:B------:R3:W-:Y:S02]  /*f610*/  @P5 STG.E desc[UR16][R12.64+0x20], R156 ;  /* 0x0000209c0c005986 */ /* 0x0007e4000c101910 */
[----:B------:R-:W-:-:S05]  /*f620*/  LEA.HI.X R55, R55, UR9, R57, 0x2, P6 ;  /* 0x0000000937377c11 */ /* 0x000fca000b0f1439 */
[----:B------:R0:W2:Y:S01]  /*f630*/  @P2 LDG.E.LTC128B R60, desc[UR16][R54.64] ;  /* 0x00000010363c2981 */ /* 0x0000a2000c1e1920 */
[----:B------:R-:W-:Y:S01]  /*f640*/  IADD3 R6, P5, R6, R30, RZ ;  /* 0x0000001e06067210 */ /* 0x000fe20007fbe0ff */
[----:B------:R-:W-:Y:S03]  /*f650*/  BSSY B1, `(.L_x_61) ;  /* 0x000000e000017945 */ /* 0x000fe60003800000 */
[----:B------:R-:W-:Y:S02]  /*f660*/  IADD3.X R7, R7, R31, RZ, P5, !PT ;  /* 0x0000001f07077210 */ /* 0x000fe40002ffe4ff */
[----:B------:R-:W-:Y:S01]  /*f670*/  IADD3 R57, P5, R6, R28, RZ ;  /* 0x0000001c06397210 */ /* 0x000fe20007fbe0ff */
[----:B0-----:R-:W-:-:S04]  /*f680*/  IMAD.WIDE.U32 R54, R32, 0x1c, R12 ;  /* 0x0000001c20367825 */ /* 0x001fc800078e000c */
[----:B------:R-:W-:Y:S02]  /*f690*/  IMAD.IADD R55, R53, 0x1, R55 ;  /* 0x0000000135377824 */ /* 0x000fe400078e0237 */
[----:B------:R-:W-:Y:S02]  /*f6a0*/  IMAD.X R58, R7, 0x1, R27, P5 ;  /* 0x00000001073a7824 */ /* 0x000fe400028e061b */
[----:B--2---:R-:W-:-:S04]  /*f6b0*/  FMUL R56, R60, UR22 ;  /* 0x000000163c387c20 */ /* 0x004fc80008400000 */
[----:B------:R-:W-:Y:S01]  /*f6c0*/  FFMA R157, R157, UR21, R56 ;  /* 0x000000159d9d7c23 */ /* 0x000fe20008000038 */
[----:B------:R-:W-:-:S04]  /*f6d0*/  LEA R56, P5, R57, UR8, 0x2 ;  /* 0x0000000839387c11 */ /* 0x000fc8000f8a10ff */
[----:B------:R3:W-:Y:S01]  /*f6e0*/  @P2 STG.E desc[UR16][R54.64], R157 ;  /* 0x0000009d36002986 */ /* 0x0007e2000c101910 */
[----:B------:R-:W-:Y:S02]  /*f6f0*/  ISETP.GT.AND P2, PT, R50, 0x31, P3 ;  /* 0x000000313200780c */ /* 0x000fe40001f44270 */
[----:B------:R-:W-:-:S11]  /*f700*/  LEA.HI.X R57, R57, UR9, R58, 0x2, P5 ;  /* 0x0000000939397c11 */ /* 0x000fd6000a8f143a */
[----:B---3--:R-:W-:Y:S05]  /*f710*/  @!P2 BRA `(.L_x_62) ;  /* 0x000000000004a947 */ /* 0x008fea0003800000 */
[----:B------:R0:W5:Y:S02]  /*f720*/  LDG.E.LTC128B R60, desc[UR16][R56.64] ;  /* 0x00000010383c7981 */ /* 0x000164000c1e1920 */
.L_x_62:
[----:B------:R-:W-:Y:S05]  /*f730*/  BSYNC B1 ;  /* 0x0000000000017941 */ /* 0x000fea0003800000 */
.L_x_61:
[----:B------:R-:W-:Y:S01]  /*f740*/  SHF.L.U32 R157, R32, 0x5, RZ ;  /* 0x00000005209d7819 */ /* 0x000fe200000006ff */
[----:B0----5:R-:W-:Y:S01]  /*f750*/  FMUL R56, R60, UR22 ;  /* 0x000000163c387c20 */ /* 0x021fe20008400000 */
[----:B------:R-:W-:Y:S01]  /*f760*/  IMAD.WIDE.U32 R20, R30, 0x7, R20 ;  /* 0x000000071e147825 */ /* 0x000fe200078e0014 */
[----:B------:R-:W-:Y:S01]  /*f770*/  BSSY B1, `(.L_x_63) ;  /* 0x0000011000017945 */ /* 0x000fe20003800000 */
[----:B------:R-:W-:Y:S02]  /*f780*/  IADD3 R12, P5, R12, R157, RZ ;  /* 0x0000009d0c0c7210 */ /* 0x000fe40007fbe0ff */
[----:B------:R-:W-:-:S03]  /*f790*/  FFMA R56, R158, UR21, R56 ;  /* 0x000000159e387c23 */ /* 0x000fc60008000038 */
        /* <DEDUP_REMOVED lines=14> */
.L_x_64:
[----:B------:R-:W-:Y:S05]  /*f880*/  BSYNC B1 ;  /* 0x0000000000017941 */ /* 0x000fea0003800000 */
.L_x_63:
        /* <DEDUP_REMOVED lines=18> */
.L_x_66:
[----:B------:R-:W-:Y:S05]  /*f9b0*/  BSYNC B1 ;  /* 0x0000000000017941 */ /* 0x000fea0003800000 */
.L_x_65:
        /* <DEDUP_REMOVED lines=10> */
[----:B------:R0:W4:Y:S01]  /*fa60*/  @P2 LDG.E.LTC128B R64, desc[UR16][R58.64] ;  /* 0x000000103a402981 */ /* 0x000122000c1e1920 */
[----:B------:R-:W-:Y:S01]  /*fa70*/  IADD3 R6, P5, R6, R30, RZ ;  /* 0x0000001e06067210 */ /* 0x000fe20007fbe0ff */
[----:B------:R-:W-:Y:S03]  /*fa80*/  BSSY B1, `(.L_x_67) ;  /* 0x000000e000017945 */ /* 0x000fe60003800000 */
[----:B------:R-:W-:Y:S02]  /*fa90*/  IADD3.X R7, R7, R31, RZ, P5, !PT ;  /* 0x0000001f07077210 */ /* 0x000fe40002ffe4ff */
[----:B------:R-:W-:Y:S01]  /*faa0*/  IADD3 R61, P5, R6, R28, RZ ;  /* 0x0000001c063d7210 */ /* 0x000fe20007fbe0ff */
[----:B0-----:R-:W-:-:S04]  /*fab0*/  IMAD.WIDE.U32 R58, R32, 0x1c, R12 ;  /* 0x0000001c203a7825 */ /* 0x001fc800078e000c */
[----:B------:R-:W-:Y:S02]  /*fac0*/  IMAD.IADD R59, R53, 0x1, R59 ;  /* 0x00000001353b7824 */ /* 0x000fe400078e023b */
[----:B------:R-:W-:Y:S02]  /*fad0*/  IMAD.X R62, R7, 0x1, R27, P5 ;  /* 0x00000001073e7824 */ /* 0x000fe400028e061b */
[----:B----4-:R-:W-:-:S04]  /*fae0*/  FMUL R60, R64, UR22 ;  /* 0x00000016403c7c20 */ /* 0x010fc80008400000 */
[----:B------:R-:W-:Y:S01]  /*faf0*/  FFMA R161, R161, UR21, R60 ;  /* 0x00000015a1a17c23 */ /* 0x000fe2000800003c */
[----:B------:R-:W-:-:S04]  /*fb00*/  LEA R60, P5, R61, UR8, 0x2 ;  /* 0x000000083d3c7c11 */ /* 0x000fc8000f8a10ff */
[----:B------:R3:W-:Y:S01]  /*fb10*/  @P2 STG.E desc[UR16][R58.64], R161 ;  /* 0x000000a13a002986 */ /* 0x0007e2000c101910 */
[----:B------:R-:W-:Y:S02]  /*fb20*/  ISETP.GT.AND P2, PT, R50, 0x39, P3 ;  /* 0x000000393200780c */ /* 0x000fe40001f44270 */
[----:B------:R-:W-:-:S11]  /*fb30*/  LEA.HI.X R61, R61, UR9, R62, 0x2, P5 ;  /* 0x000000093d3d7c11 */ /* 0x000fd6000a8f143e */
[----:B---3--:R-:W-:Y:S05]  /*fb40*/  @!P2 BRA `(.L_x_68) ;  /* 0x000000000004a947 */ /* 0x008fea0003800000 */
[----:B------:R0:W5:Y:S02]  /*fb50*/  LDG.E.LTC128B R64, desc[UR16][R60.64] ;  /* 0x000000103c407981 */ /* 0x000164000c1e1920 */
.L_x_68:
[----:B------:R-:W-:Y:S05]  /*fb60*/  BSYNC B1 ;  /* 0x0000000000017941 */ /* 0x000fea0003800000 */
.L_x_67:
        /* <DEDUP_REMOVED lines=19> */
.L_x_70:
[----:B------:R-:W-:Y:S05]  /*fca0*/  BSYNC B1 ;  /* 0x0000000000017941 */ /* 0x000fea0003800000 */
.L_x_69:
        /* <DEDUP_REMOVED lines=9> */
[----:B---3--:R-:W-:-:S03]  /*fd40*/  IMAD.WIDE.U32 R58, R3, R30, R10 ;  /* 0x0000001e033a7225 */ /* 0x008fc600078e000a */
        /* <DEDUP_REMOVED lines=8> */
.L_x_72:
[----:B------:R-:W-:Y:S05]  /*fdd0*/  BSYNC B1 ;  /* 0x0000000000017941 */ /* 0x000fea0003800000 */
.L_x_71:
        /* <DEDUP_REMOVED lines=12> */
[----:B------:R-:W-:Y:S04]  /*fea0*/  BSSY B1, `(.L_x_73) ;  /* 0x000000e000017945 */ /* 0x000fe80003800000 */
[----:B------:R-:W-:Y:S01]  /*feb0*/  IMAD.X R7, R7, 0x1, R31, P5 ;  /* 0x0000000107077824 */ /* 0x000fe200028e061f */
[----:B------:R-:W-:Y:S01]  /*fec0*/  IADD3 R65, P5, R6, R28, RZ ;  /* 0x0000001c06417210 */ /* 0x000fe20007fbe0ff */
[----:B0-----:R-:W-:-:S03]  /*fed0*/  IMAD.WIDE.U32 R62, R32, 0x1c, R12 ;  /* 0x0000001c203e7825 */ /* 0x001fc600078e000c */
[----:B------:R-:W-:Y:S02]  /*fee0*/  IADD3.X R66, R7, R27, RZ, P5, !PT ;  /* 0x0000001b07427210 */ /* 0x000fe40002ffe4ff */
[----:B------:R-:W-:Y:S01]  /*fef0*/  IADD3 R63, R53, R63, RZ ;  /* 0x0000003f353f7210 */ /* 0x000fe20007ffe0ff */
[----:B--2---:R-:W-:-:S04]  /*ff00*/  FMUL R64, R68, UR22 ;  /* 0x0000001644407c20 */ /* 0x004fc80008400000 */
[----:B------:R-:W-:Y:S01]  /*ff10*/  FFMA R165, R165, UR21, R64 ;  /* 0x00000015a5a57c23 */ /* 0x000fe20008000040 */
[----:B------:R-:W-:-:S04]  /*ff20*/  LEA R64, P5, R65, UR8, 0x2 ;  /* 0x0000000841407c11 */ /* 0x000fc8000f8a10ff */
[----:B------:R4:W-:Y:S01]  /*ff30*/  @P2 STG.E desc[UR16][R62.64], R165 ;  /* 0x000000a53e002986 */ /* 0x0009e2000c101910 */
[----:B------:R-:W-:Y:S02]  /*ff40*/  ISETP.GT.AND P2, PT, R50, 0x41, P3 ;  /* 0x000000413200780c */ /* 0x000fe40001f44270 */
[----:B------:R-:W-:-:S11]  /*ff50*/  LEA.HI.X R65, R65, UR9, R66, 0x2, P5 ;  /* 0x0000000941417c11 */ /* 0x000fd6000a8f1442 */
[----:B----4-:R-:W-:Y:S05]  /*ff60*/  @!P2 BRA `(.L_x_74) ;  /* 0x000000000004a947 */ /* 0x010fea0003800000 */
[----:B------:R0:W5:Y:S02]  /*ff70*/  LDG.E.LTC128B R68, desc[UR16][R64.64] ;  /* 0x0000001040447981 */ /* 0x000164000c1e1920 */
.L_x_74:
[----:B------:R-:W-:Y:S05]  /*ff80*/  BSYNC B1 ;  /* 0x0000000000017941 */ /* 0x000fea0003800000 */
.L_x_73:
        /* <DEDUP_REMOVED lines=19> */
.L_x_76:
[----:B------:R-:W-:Y:S05]  /*100c0*/  BSYNC B1 ;  /* 0x0000000000017941 */ /* 0x000fea0003800000 */
.L_x_75:
        /* <DEDUP_REMOVED lines=18> */
.L_x_78:
[----:B------:R-:W-:Y:S05]  /*101f0*/  BSYNC B1 ;  /* 0x0000000000017941 */ /* 0x000fea0003800000 */
.L_x_77:
        /* <DEDUP_REMOVED lines=10> */
[----:B------:R0:W3:Y:S01]  /*102a0*/  @P2 LDG.E.LTC128B R72, desc[UR16][R66.64] ;  /* 0x0000001042482981 */ /* 0x0000e2000c1e1920 */
[----:B------:R-:W-:Y:S01]  /*102b0*/  IADD3 R6, P5, R6, R30, RZ ;  /* 0x0000001e06067210 */ /* 0x000fe20007fbe0ff */
[----:B------:R-:W-:Y:S03]  /*102c0*/  BSSY B1, `(.L_x_79) ;  /* 0x000000e000017945 */ /* 0x000fe60003800000 */
[----:B------:R-:W-:Y:S02]  /*102d0*/  IADD3.X R7, R7, R31, RZ, P5, !PT ;  /* 0x0000001f07077210 */ /* 0x000fe40002ffe4ff */
[----:B------:R-:W-:Y:S01]  /*102e0*/  IADD3 R69, P5, R6, R28, RZ ;  /* 0x0000001c06457210 */ /* 0x000fe20007fbe0ff */
[----:B0-----:R-:W-:-:S04]  /*102f0*/  IMAD.WIDE.U32 R66, R32, 0x1c, R12 ;  /* 0x0000001c20427825 */ /* 0x001fc800078e000c */
[----:B------:R-:W-:Y:S02]  /*10300*/  IMAD.IADD R67, R53, 0x1, R67 ;  /* 0x0000000135437824 */ /* 0x000fe400078e0243 */
[----:B------:R-:W-:Y:S02]  /*10310*/  IMAD.X R70, R7, 0x1, R27, P5 ;  /* 0x0000000107467824 */ /* 0x000fe400028e061b */
[----:B---3--:R-:W-:-:S04]  /*10320*/  FMUL R68, R72, UR22 ;  /* 0x0000001648447c20 */ /* 0x008fc80008400000 */
[----:B------:R-:W-:Y:S01]  /*10330*/  FFMA R169, R169, UR21, R68 ;  /* 0x00000015a9a97c23 */ /* 0x000fe20008000044 */
[----:B------:R-:W-:-:S04]  /*10340*/  LEA R68, P5, R69, UR8, 0x2 ;  /* 0x0000000845447c11 */ /* 0x000fc8000f8a10ff */
[----:B------:R4:W-:Y:S01]  /*10350*/  @P2 STG.E desc[UR16][R66.64], R169 ;  /* 0x000000a942002986 */ /* 0x0009e2000c101910 */
[----:B------:R-:W-:Y:S02]  /*10360*/  ISETP.GT.AND P2, PT, R50, 0x49, P3 ;  /* 0x000000493200780c */ /* 0x000fe40001f44270 */
[----:B------:R-:W-:-:S11]  /*10370*/  LEA.HI.X R69, R69, UR9, R70, 0x2, P5 ;  /* 0x0000000945457c11 */ /* 0x000fd6000a8f1446 */
[----:B----4-:R-:W-:Y:S05]  /*10380*/  @!P2 BRA `(.L_x_80) ;  /* 0x000000000004a947 */ /* 0x010fea0003800000 */
[----:B------:R0:W5:Y:S02]  /*10390*/  LDG.E.LTC128B R72, desc[UR16][R68.64] ;  /* 0x0000001044487981 */ /* 0x000164000c1e1920 */
.L_x_80:
[----:B------:R-:W-:Y:S05]  /*103a0*/  BSYNC B1 ;  /* 0x0000000000017941 */ /* 0x000fea0003800000 */
.L_x_79:
        /* <DEDUP_REMOVED lines=19> */
.L_x_82:
[----:B------:R-:W-:Y:S05]  /*104e0*/  BSYNC B1 ;  /* 0x0000000000017941 */ /* 0x000fea0003800000 */
.L_x_81:
        /* <DEDUP_REMOVED lines=18> */
.L_x_84:
[----:B------:R-:W-:Y:S05]  /*10610*/  BSYNC B1 ;  /* 0x0000000000017941 */ /* 0x000fea0003800000 */
.L_x_83:
        /* <DEDUP_REMOVED lines=26> */
.L_x_86:
[----:B------:R-:W-:Y:S05]  /*107c0*/  BSYNC B1 ;  /* 0x0000000000017941 */ /* 0x000fea0003800000 */
.L_x_85:
        /* <DEDUP_REMOVED lines=19> */
.L_x_88:
[----:B------:R-:W-:Y:S05]  /*10900*/  BSYNC B1 ;  /* 0x0000000000017941 */ /* 0x000fea0003800000 */
.L_x_87:
        /* <DEDUP_REMOVED lines=18> */
.L_x_90:
[----:B------:R-:W-:Y:S05]  /*10a30*/  BSYNC B1 ;  /* 0x0000000000017941 */ /* 0x000fea0003800000 */
.L_x_89:
        /* <DEDUP_REMOVED lines=26> */
.L_x_92:
[----:B------:R-:W-:Y:S05]  /*10be0*/  BSYNC B1 ;  /* 0x0000000000017941 */ /* 0x000fea0003800000 */
.L_x_91:
        /* <DEDUP_REMOVED lines=19> */
.L_x_94:
[----:B------:R-:W-:Y:S05]  /*10d20*/  BSYNC B1 ;  /* 0x0000000000017941 */ /* 0x000fea0003800000 */
.L_x_93:
        /* <DEDUP_REMOVED lines=18> */
.L_x_96:
[----:B------:R-:W-:Y:S05]  /*10e50*/  BSYNC B1 ;  /* 0x0000000000017941 */ /* 0x000fea0003800000 */
.L_x_95:
        /* <DEDUP_REMOVED lines=26> */
.L_x_98:
[----:B------:R-:W-:Y:S05]  /*11000*/  BSYNC B1 ;  /* 0x0000000000017941 */ /* 0x000fea0003800000 */
.L_x_97:
        /* <DEDUP_REMOVED lines=19> */
.L_x_100:
[----:B------:R-:W-:Y:S05]  /*11140*/  BSYNC B1 ;  /* 0x0000000000017941 */ /* 0x000fea0003800000 */
.L_x_99:
        /* <DEDUP_REMOVED lines=18> */
.L_x_102:
[----:B------:R-:W-:Y:S05]  /*11270*/  BSYNC B1 ;  /* 0x0000000000017941 */ /* 0x000fea0003800000 */
.L_x_101:
        /* <DEDUP_REMOVED lines=26> */
.L_x_104:
[----:B------:R-:W-:Y:S05]  /*11420*/  BSYNC B1 ;  /* 0x0000000000017941 */ /* 0x000fea0003800000 */
.L_x_103:
        /* <DEDUP_REMOVED lines=19> */
.L_x_106:
[----:B------:R-:W-:Y:S05]  /*11560*/  BSYNC B1 ;  /* 0x0000000000017941 */ /* 0x000fea0003800000 */
.L_x_105:
        /* <DEDUP_REMOVED lines=18> */
.L_x_108:
[----:B------:R-:W-:Y:S05]  /*11690*/  BSYNC B1 ;  /* 0x0000000000017941 */ /* 0x000fea0003800000 */
.L_x_107:
        /* <DEDUP_REMOVED lines=26> */
.L_x_110:
[----:B------:R-:W-:Y:S05]  /*11840*/  BSYNC B1 ;  /* 0x0000000000017941 */ /* 0x000fea0003800000 */
.L_x_109:
        /* <DEDUP_REMOVED lines=19> */
.L_x_112:
[----:B------:R-:W-:Y:S05]  /*11980*/  BSYNC B1 ;  /* 0x0000000000017941 */ /* 0x000fea0003800000 */
.L_x_111:
        /* <DEDUP_REMOVED lines=18> */
.L_x_114:
[----:B------:R-:W-:Y:S05]  /*11ab0*/  BSYNC B1 ;  /* 0x0000000000017941 */ /* 0x000fea0003800000 */
.L_x_113:
        /* <DEDUP_REMOVED lines=26> */
.L_x_116:
[----:B------:R-:W-:Y:S05]  /*11c60*/  BSYNC B1 ;  /* 0x0000000000017941 */ /* 0x000fea0003800000 */
.L_x_115:
        /* <DEDUP_REMOVED lines=19> */
.L_x_118:
[----:B------:R-:W-:Y:S05]  /*11da0*/  BSYNC B1 ;  /* 0x0000000000017941 */ /* 0x000fea0003800000 */
.L_x_117:
        /* <DEDUP_REMOVED lines=18> */
.L_x_120:
[----:B------:R-:W-:Y:S05]  /*11ed0*/  BSYNC B1 ;  /* 0x0000000000017941 */ /* 0x000fea0003800000 */
.L_x_119:
        /* <DEDUP_REMOVED lines=26> */
.L_x_122:
[----:B------:R-:W-:Y:S05]  /*12080*/  BSYNC B1 ;  /* 0x0000000000017941 */ /* 0x000fea0003800000 */
.L_x_121:
        /* <DEDUP_REMOVED lines=19> */
.L_x_124:
[----:B------:R-:W-:Y:S05]  /*121c0*/  BSYNC B1 ;  /* 0x0000000000017941 */ /* 0x000fea0003800000 */
.L_x_123:
        /* <DEDUP_REMOVED lines=18> */
.L_x_126:
[----:B------:R-:W-:Y:S05]  /*122f0*/  BSYNC B1 ;  /* 0x0000000000017941 */ /* 0x000fea0003800000 */
.L_x_125:
        /* <DEDUP_REMOVED lines=26> */
.L_x_128:
[----:B------:R-:W-:Y:S05]  /*124a0*/  BSYNC B1 ;  /* 0x0000000000017941 */ /* 0x000fea0003800000 */
.L_x_127:
        /* <DEDUP_REMOVED lines=19> */
.L_x_130:
[----:B------:R-:W-:Y:S05]  /*125e0*/  BSYNC B1 ;  /* 0x0000000000017941 */ /* 0x000fea0003800000 */
.L_x_129:
        /* <DEDUP_REMOVED lines=18> */
.L_x_132:
[----:B------:R-:W-:Y:S05]  /*12710*/  BSYNC B1 ;  /* 0x0000000000017941 */ /* 0x000fea0003800000 */
.L_x_131:
        /* <DEDUP_REMOVED lines=26> */
.L_x_134:
[----:B------:R-:W-:Y:S05]  /*128c0*/  BSYNC B1 ;  /* 0x0000000000017941 */ /* 0x000fea0003800000 */
.L_x_133:
        /* <DEDUP_REMOVED lines=19> */
.L_x_136:
[----:B------:R-:W-:Y:S05]  /*12a00*/  BSYNC B1 ;  /* 0x0000000000017941 */ /* 0x000fea0003800000 */
.L_x_135:
        /* <DEDUP_REMOVED lines=18> */
.L_x_138:
[----:B------:R-:W-:Y:S05]  /*12b30*/  BSYNC B1 ;  /* 0x0000000000017941 */ /* 0x000fea0003800000 */
.L_x_137:
        /* <DEDUP_REMOVED lines=26> */
.L_x_140:
[----:B------:R-:W-:Y:S05]  /*12ce0*/  BSYNC B1 ;  /* 0x0000000000017941 */ /* 0x000fea0003800000 */
.L_x_139:
        /* <DEDUP_REMOVED lines=19> */
.L_x_142:
[----:B------:R-:W-:Y:S05]  /*12e20*/  BSYNC B1 ;  /* 0x0000000000017941 */ /* 0x000fea0003800000 */
.L_x_141:
        /* <DEDUP_REMOVED lines=18> */
.L_x_144:
[----:B------:R-:W-:Y:S05]  /*12f50*/  BSYNC B1 ;  /* 0x0000000000017941 */ /* 0x000fea0003800000 */
.L_x_143:
        /* <DEDUP_REMOVED lines=26> */
.L_x_146:
[----:B------:R-:W-:Y:S05]  /*13100*/  BSYNC B1 ;  /* 0x0000000000017941 */ /* 0x000fea0003800000 */
.L_x_145:
        /* <DEDUP_REMOVED lines=19> */
.L_x_148:
[----:B------:R-:W-:Y:S05]  /*13240*/  BSYNC B1 ;  /* 0x0000000000017941 */ /* 0x000fea0003800000 */
.L_x_147:
        /* <DEDUP_REMOVED lines=18> */
.L_x_150:
[----:B------:R-:W-:Y:S05]  /*13370*/  BSYNC B1 ;  /* 0x0000000000017941 */ /* 0x000fea0003800000 */
.L_x_149:
        /* <DEDUP_REMOVED lines=26> */
.L_x_152:
[----:B------:R-:W-:Y:S05]  /*13520*/  BSYNC B1 ;  /* 0x0000000000017941 */ /* 0x000fea0003800000 */
.L_x_151:
        /* <DEDUP_REMOVED lines=19> */
.L_x_154:
[----:B------:R-:W-:Y:S05]  /*13660*/  BSYNC B1 ;  /* 0x0000000000017941 */ /* 0x000fea0003800000 */
.L_x_153:
        /* <DEDUP_REMOVED lines=18> */
.L_x_156:
[----:B------:R-:W-:Y:S05]  /*13790*/  BSYNC B1 ;  /* 0x0000000000017941 */ /* 0x000fea0003800000 */
.L_x_155:
        /* <DEDUP_REMOVED lines=26> */
.L_x_158:
[----:B------:R-:W-:Y:S05]  /*13940*/  BSYNC B1 ;  /* 0x0000000000017941 */ /* 0x000fea0003800000 */
.L_x_157:
        /* <DEDUP_REMOVED lines=19> */
.L_x_160:
[----:B------:R-:W-:Y:S05]  /*13a80*/  BSYNC B1 ;  /* 0x0000000000017941 */ /* 0x000fea0003800000 */
.L_x_159:
        /* <DEDUP_REMOVED lines=18> */
.L_x_162:
[----:B------:R-:W-:Y:S05]  /*13bb0*/  BSYNC B1 ;  /* 0x0000000000017941 */ /* 0x000fea0003800000 */
.L_x_161:
        /* <DEDUP_REMOVED lines=26> */
.L_x_164:
[----:B------:R-:W-:Y:S05]  /*13d60*/  BSYNC B1 ;  /* 0x0000000000017941 */ /* 0x000fea0003800000 */
.L_x_163:
        /* <DEDUP_REMOVED lines=19> */
.L_x_166:
[----:B------:R-:W-:Y:S05]  /*13ea0*/  BSYNC B1 ;  /* 0x0000000000017941 */ /* 0x000fea0003800000 */
.L_x_165:
        /* <DEDUP_REMOVED lines=18> */
.L_x_168:
[----:B------:R-:W-:Y:S05]  /*13fd0*/  BSYNC B1 ;  /* 0x0000000000017941 */ /* 0x000fea0003800000 */
.L_x_167:
        /* <DEDUP_REMOVED lines=26> */
.L_x_170:
[----:B------:R-:W-:Y:S05]  /*14180*/  BSYNC B1 ;  /* 0x0000000000017941 */ /* 0x000fea0003800000 */
.L_x_169:
        /* <DEDUP_REMOVED lines=19> */
.L_x_172:
[----:B------:R-:W-:Y:S05]  /*142c0*/  BSYNC B1 ;  /* 0x0000000000017941 */ /* 0x000fea0003800000 */
.L_x_171:
        /* <DEDUP_REMOVED lines=18> */
.L_x_174:
[----:B------:R-:W-:Y:S05]  /*143f0*/  BSYNC B1 ;  /* 0x0000000000017941 */ /* 0x000fea0003800000 */
.L_x_173:
        /* <DEDUP_REMOVED lines=26> */
.L_x_176:
[----:B------:R-:W-:Y:S05]  /*145a0*/  BSYNC B1 ;  /* 0x0000000000017941 */ /* 0x000fea0003800000 */
.L_x_175:
        /* <DEDUP_REMOVED lines=19> */
.L_x_178:
[----:B------:R-:W-:Y:S05]  /*146e0*/  BSYNC B1 ;  /* 0x0000000000017941 */ /* 0x000fea0003800000 */
.L_x_177:
        /* <DEDUP_REMOVED lines=18> */
.L_x_180:
[----:B------:R-:W-:Y:S05]  /*14810*/  BSYNC B1 ;  /* 0x0000000000017941 */ /* 0x000fea0003800000 */
.L_x_179:
        /* <DEDUP_REMOVED lines=26> */
.L_x_182:
[----:B------:R-:W-:Y:S05]  /*149c0*/  BSYNC B1 ;  /* 0x0000000000017941 */ /* 0x000fea0003800000 */
.L_x_181:
[----:B0-----:R-:W2:Y:S01]  /*149d0*/  LDL.LU R137, [R1+0x200] ;  /* 0x0002000001897983 */ /* 0x001ea20000300800 */
[----:B------:R-:W-:Y:S01]  /*149e0*/  IADD3 R12, P5, R12, R157, RZ ;  /* 0x0000009d0c0c7210 */ /* 0x000fe20007fbe0ff */
[----:B-----5:R-:W-:Y:S01]  /*149f0*/  FMUL R136, R140, UR22 ;  /* 0x000000168c887c20 */ /* 0x020fe20008400000 */
[----:B------:R-:W-:Y:S01]  /*14a00*/  IMAD.WIDE.U32 R20, R30, 0x7, R20 ;  /* 0x000000071e147825 */ /* 0x000fe200078e0014 */
[----:B------:R-:W-:Y:S03]  /*14a10*/  BSSY B1, `(.L_x_183) ;  /* 0x0000010000017945 */ /* 0x000fe60003800000 */
[----:B------:R-:W-:Y:S02]  /*14a20*/  IMAD.X R13, R13, 0x1, R33, P5 ;  /* 0x000000010d0d7824 */ /* 0x000fe400028e0621 */
[----:B--2---:R-:W-:-:S05]  /*14a30*/  FFMA R136, R137, UR21, R136 ;  /* 0x0000001589887c23 */ /* 0x004fca0008000088 */
        /* <DEDUP_REMOVED lines=13> */
.L_x_184:
[----:B------:R-:W-:Y:S05]  /*14b10*/  BSYNC B1 ;  /* 0x0000000000017941 */ /* 0x000fea0003800000 */
.L_x_183:
[----:B------:R-:W2:Y:S01]  /*14b20*/  LDL.LU R139, [R1+0x204] ;  /* 0x00020400018b7983 */ /* 0x000ea20000300800 */
[----:B-----5:R-:W-:Y:S01]  /*14b30*/  FMUL R138, R140, UR22 ;  /* 0x000000168c8a7c20 */ /* 0x020fe20008400000 */
[----:B------:R-:W-:Y:S01]  /*14b40*/  IMAD.WIDE.U32 R10, R30, 0x7, R10 ;  /* 0x000000071e0a7825 */ /* 0x000fe200078e000a */
[----:B------:R-:W-:Y:S01]  /*14b50*/  ISETP.GT.AND P5, PT, R50, 0xd1, P1 ;  /* 0x000000d13200780c */ /* 0x000fe20000fa4270 */
[----:B------:R-:W-:Y:S01]  /*14b60*/  BSSY B1, `(.L_x_185) ;  /* 0x0000010000017945 */ /* 0x000fe20003800000 */
[----:B------:R-:W-:Y:S01]  /*14b70*/  MOV R144, R140 ;  /* 0x0000008c00907202 */ /* 0x000fe20000000f00 */
[----:B------:R-:W-:-:S04]  /*14b80*/  IMAD.WIDE.U32 R6, R30, 0x7, R6 ;  /* 0x000000071e067825 */ /* 0x000fc800078e0006 */
[----:B--2---:R-:W-:-:S05]  /*14b90*/  FFMA R138, R139, UR21, R138 ;  /* 0x000000158b8a7c23 */ /* 0x004fca000800008a */
        /* <DEDUP_REMOVED lines=12> */
.L_x_186:
[----:B------:R-:W-:Y:S05]  /*14c60*/  BSYNC B1 ;  /* 0x0000000000017941 */ /* 0x000fea0003800000 */
.L_x_185:
[----:B------:R-:W4:Y:S01]  /*14c70*/  LDL.LU R138, [R1+0x208] ;  /* 0x00020800018a7983 */ /* 0x000f220000300800 */
[----:B------:R-:W-:Y:S02]  /*14c80*/  IMAD.IADD R7, R52, 0x1, R7 ;  /* 0x0000000134077824 */ /* 0x000fe400078e0207 */
[----:B-----5:R-:W-:Y:S01]  /*14c90*/  FMUL R140, R144, UR22 ;  /* 0x00000016908c7c20 */ /* 0x020fe20008400000 */
[----:B------:R-:W-:Y:S01]  /*14ca0*/  IADD3 R139, P6, R28, R6, RZ ;  /* 0x000000061c8b7210 */ /* 0x000fe20007fde0ff */
[----:B------:R-:W3:Y:S01]  /*14cb0*/  LDL.LU R142, [R1+0x20c] ;  /* 0x00020c00018e7983 */ /* 0x000ee20000300800 */
[----:B------:R-:W-:Y:S02]  /*14cc0*/  ISETP.GT.AND P2, PT, R50, 0xd8, P3 ;  /* 0x000000d83200780c */ /* 0x000fe40001f44270 */
[----:B------:R-:W-:Y:S01]  /*14cd0*/  IADD3.X R141, R7, R27, RZ, P6, !PT ;  /* 0x0000001b078d7210 */ /* 0x000fe200037fe4ff */
[----:B----4-:R-:W-:Y:S01]  /*14ce0*/  FFMA R140, R138, UR21, R140 ;  /* 0x000000158a8c7c23 */ /* 0x010fe2000800008c */
[----:B------:R-:W-:-:S04]  /*14cf0*/  LEA R138, P6, R139, UR8, 0x2 ;  /* 0x000000088b8a7c11 */ /* 0x000fc8000f8c10ff */
[----:B------:R-:W-:Y:S01]  /*14d00*/  LEA.HI.X R139, R139, UR9, R141, 0x2, P6 ;  /* 0x000000098b8b7c11 */ /* 0x000fe2000b0f148d */
[----:B------:R4:W-:Y:S04]  /*14d10*/  @P5 STG.E desc[UR16][R12.64+0x20], R140 ;  /* 0x0000208c0c005986 */ /* 0x0009e8000c101910 */
[----:B------:R0:W4:Y:S01]  /*14d20*/  @P2 LDG.E.LTC128B R144, desc[UR16][R138.64] ;  /* 0x000000108a902981 */ /* 0x000122000c1e1920 */
[----:B------:R-:W-:Y:S01]  /*14d30*/  IADD3 R6, P5, R6, R30, RZ ;  /* 0x0000001e06067210 */ /* 0x000fe20007fbe0ff */
[----:B------:R-:W-:Y:S03]  /*14d40*/  BSSY B1, `(.L_x_187) ;  /* 0x000000e000017945 */ /* 0x000fe60003800000 */
[----:B------:R-:W-:-:S02]  /*14d50*/  IADD3.X R7, R7, R31, RZ, P5, !PT ;  /* 0x0000001f07077210 */ /* 0x000fc40002ffe4ff */
[----:B------:R-:W-:Y:S01]  /*14d60*/  IADD3 R141, P5, R6, R28, RZ ;  /* 0x0000001c068d7210 */ /* 0x000fe20007fbe0ff */
[----:B0-----:R-:W-:-:S04]  /*14d70*/  IMAD.WIDE.U32 R138, R32, 0x1c, R12 ;  /* 0x0000001c208a7825 */ /* 0x001fc800078e000c */
[----:B------:R-:W-:Y:S02]  /*14d80*/  IMAD.IADD R139, R53, 0x1, R139 ;  /* 0x00000001358b7824 */ /* 0x000fe400078e028b */
[----:B----4-:R-:W-:-:S04]  /*14d90*/  FMUL R140, R144, UR22 ;  /* 0x00000016908c7c20 */ /* 0x010fc80008400000 */
[----:B---3--:R-:W-:Y:S01]  /*14da0*/  FFMA R140, R142, UR21, R140 ;  /* 0x000000158e8c7c23 */ /* 0x008fe2000800008c */
[----:B------:R-:W-:-:S04]  /*14db0*/  IMAD.X R142, R7, 0x1, R27, P5 ;  /* 0x00000001078e7824 */ /* 0x000fc800028e061b */
[----:B------:R0:W-:Y:S01]  /*14dc0*/  @P2 STG.E desc[UR16][R138.64], R140 ;  /* 0x0000008c8a002986 */ /* 0x0001e2000c101910 */
[----:B------:R-:W-:Y:S02]  /*14dd0*/  ISETP.GT.AND P2, PT, R50, 0xd9, P3 ;  /* 0x000000d93200780c */ /* 0x000fe40001f44270 */
[----:B0-----:R-:W-:-:S04]  /*14de0*/  LEA R140, P5, R141, UR8, 0x2 ;  /* 0x000000088d8c7c11 */ /* 0x001fc8000f8a10ff */
[----:B------:R-:W-:-:S07]  /*14df0*/  LEA.HI.X R141, R141, UR9, R142, 0x2, P5 ;  /* 0x000000098d8d7c11 */ /* 0x000fce000a8f148e */
[----:B------:R-:W-:Y:S05]  /*14e00*/  @!P2 BRA `(.L_x_188) ;  /* 0x000000000004a947 */ /* 0x000fea0003800000 */
[----:B------:R0:W5:Y:S02]  /*14e10*/  LDG.E.LTC128B R144, desc[UR16][R140.64] ;  /* 0x000000108c907981 */ /* 0x000164000c1e1920 */
.L_x_188:
[----:B------:R-:W-:Y:S05]  /*14e20*/  BSYNC B1 ;  /* 0x0000000000017941 */ /* 0x000fea0003800000 */
.L_x_187:
[----:B0-----:R-:W3:Y:S01]  /*14e30*/  LDL.LU R141, [R1+0x210] ;  /* 0x00021000018d7983 */ /* 0x001ee20000300800 */
[----:B------:R-:W-:Y:S01]  /*14e40*/  IADD3 R12, P5, R12, R157, RZ ;  /* 0x0000009d0c0c7210 */ /* 0x000fe20007fbe0ff */
[----:B-----5:R-:W-:Y:S01]  /*14e50*/  FMUL R140, R144, UR22 ;  /* 0x00000016908c7c20 */ /* 0x020fe20008400000 */
[----:B------:R-:W-:Y:S01]  /*14e60*/  IMAD.WIDE.U32 R20, R30, 0x7, R20 ;  /* 0x000000071e147825 */ /* 0x000fe200078e0014 */
[----:B------:R-:W-:Y:S01]  /*14e70*/  BSSY B1, `(.L_x_189) ;  /* 0x0000010000017945 */ /* 0x000fe20003800000 */
[----:B------:R-:W-:Y:S02]  /*14e80*/  IADD3.X R13, R13, R33, RZ, P5, !PT ;  /* 0x000000210d0d7210 */ /* 0x000fe40002ffe4ff */
[----:B---3--:R-:W-:-:S05]  /*14e90*/  FFMA R140, R141, UR21, R140 ;  /* 0x000000158d8c7c23 */ /* 0x008fca000800008c */
        /* <DEDUP_REMOVED lines=13> */
.L_x_190:
[----:B------:R-:W-:Y:S05]  /*14f70*/  BSYNC B1 ;  /* 0x0000000000017941 */ /* 0x000fea0003800000 */
.L_x_189:
[----:B------:R-:W3:Y:S01]  /*14f80*/  LDL.LU R143, [R1+0x214] ;  /* 0x00021400018f7983 */ /* 0x000ee20000300800 */
[----:B-----5:R-:W-:Y:S01]  /*14f90*/  FMUL R142, R144, UR22 ;  /* 0x00000016908e7c20 */ /* 0x020fe20008400000 */
[----:B------:R-:W-:Y:S01]  /*14fa0*/  IMAD.WIDE.U32 R10, R30, 0x7, R10 ;  /* 0x000000071e0a7825 */ /* 0x000fe200078e000a */
[----:B------:R-:W-:Y:S01]  /*14fb0*/  ISETP.GT.AND P5, PT, R50, 0xd9, P1 ;  /* 0x000000d93200780c */ /* 0x000fe20000fa4270 */
[----:B------:R-:W-:Y:S02]  /*14fc0*/  BSSY B1, `(.L_x_191) ;  /* 0x0000010000017945 */ /* 0x000fe40003800000 */
[----:B------:R-:W-:-:S04]  /*14fd0*/  IMAD.WIDE.U32 R6, R30, 0x7, R6 ;  /* 0x000000071e067825 */ /* 0x000fc800078e0006 */
[----:B------:R-:W-:Y:S02]  /*14fe0*/  IMAD.MOV.U32 R148, RZ, RZ, R144 ;  /* 0x000000ffff947224 */ /* 0x000fe400078e0090 */
[----:B---3--:R-:W-:-:S05]  /*14ff0*/  FFMA R142, R143, UR21, R142 ;  /* 0x000000158f8e7c23 */ /* 0x008fca000800008e */
        /* <DEDUP_REMOVED lines=12> */
.L_x_192:
[----:B------:R-:W-:Y:S05]  /*150c0*/  BSYNC B1 ;  /* 0x0000000000017941 */ /* 0x000fea0003800000 */
.L_x_191:
[----:B------:R-:W4:Y:S01]  /*150d0*/  LDL.LU R142, [R1+0x218] ;  /* 0x00021800018e7983 */ /* 0x000f220000300800 */
[----:B------:R-:W-:Y:S01]  /*150e0*/  IADD3 R7, R52, R7, RZ ;  /* 0x0000000734077210 */ /* 0x000fe20007ffe0ff */
[----:B-----5:R-:W-:Y:S01]  /*150f0*/  FMUL R144, R148, UR22 ;  /* 0x0000001694907c20 */ /* 0x020fe20008400000 */
[----:B------:R-:W-:Y:S01]  /*15100*/  IADD3 R143, P6, R28, R6, RZ ;  /* 0x000000061c8f7210 */ /* 0x000fe20007fde0ff */
[----:B------:R-:W2:Y:S01]  /*15110*/  LDL.LU R146, [R1+0x21c] ;  /* 0x00021c0001927983 */ /* 0x000ea20000300800 */
[----:B------:R-:W-:-:S03]  /*15120*/  ISETP.GT.AND P2, PT, R50, 0xe0, P3 ;  /* 0x000000e03200780c */ /* 0x000fc60001f44270 */
[----:B------:R-:W-:Y:S02]  /*15130*/  IMAD.X R145, R7, 0x1, R27, P6 ;  /* 0x0000000107917824 */ /* 0x000fe400030e061b */
[----:B----4-:R-:W-:Y:S01]  /*15140*/  FFMA R144, R142, UR21, R144 ;  /* 0x000000158e907c23 */ /* 0x010fe20008000090 */
[----:B------:R-:W-:-:S04]  /*15150*/  LEA R142, P6, R143, UR8, 0x2 ;  /* 0x000000088f8e7c11 */ /* 0x000fc8000f8c10ff */
[----:B------:R-:W-:Y:S01]  /*15160*/  LEA.HI.X R143, R143, UR9, R145, 0x2, P6 ;  /* 0x000000098f8f7c11 */ /* 0x000fe2000b0f1491 */
[----:B------:R4:W-:Y:S04]  /*15170*/  @P5 STG.E desc[UR16][R12.64+0x20], R144 ;  /* 0x000020900c005986 */ /* 0x0009e8000c101910 */
[----:B------:R0:W4:Y:S01]  /*15180*/  @P2 LDG.E.LTC128B R148, desc[UR16][R142.64] ;  /* 0x000000108e942981 */ /* 0x000122000c1e1920 */
[----:B------:R-:W-:Y:S01]  /*15190*/  IADD3 R6, P5, R6, R30, RZ ;  /* 0x0000001e06067210 */ /* 0x000fe20007fbe0ff */
[----:B------:R-:W-:Y:S04]  /*151a0*/  BSSY B1, `(.L_x_193) ;  /* 0x000000e000017945 */ /* 0x000fe80003800000 */
[----:B------:R-:W-:Y:S01]  /*151b0*/  IMAD.X R7, R7, 0x1, R31, P5 ;  /* 0x0000000107077824 */ /* 0x000fe200028e061f */
[----:B------:R-:W-:Y:S01]  /*151c0*/  IADD3 R145, P5, R6, R28, RZ ;  /* 0x0000001c06917210 */ /* 0x000fe20007fbe0ff */
[----:B0-----:R-:W-:-:S05]  /*151d0*/  IMAD.WIDE.U32 R142, R32, 0x1c, R12 ;  /* 0x0000001c208e7825 */ /* 0x001fca00078e000c */
[----:B------:R-:W-:Y:S01]  /*151e0*/  IADD3 R143, R53, R143, RZ ;  /* 0x0000008f358f7210 */ /* 0x000fe20007ffe0ff */
[----:B----4-:R-:W-:-:S04]  /*151f0*/  FMUL R144, R148, UR22 ;  /* 0x0000001694907c20 */ /* 0x010fc80008400000 */
[----:B--2---:R-:W-:Y:S01]  /*15200*/  FFMA R144, R146, UR21, R144 ;  /* 0x0000001592907c23 */ /* 0x004fe20008000090 */
[----:B------:R-:W-:-:S04]  /*15210*/  IADD3.X R146, R7, R27, RZ, P5, !PT ;  /* 0x0000001b07927210 */ /* 0x000fc80002ffe4ff */
[----:B------:R0:W-:Y:S01]  /*15220*/  @P2 STG.E desc[UR16][R142.64], R144 ;  /* 0x000000908e002986 */ /* 0x0001e2000c101910 */
[----:B------:R-:W-:Y:S02]  /*15230*/  ISETP.GT.AND P2, PT, R50, 0xe1, P3 ;  /* 0x000000e13200780c */ /* 0x000fe40001f44270 */
[----:B0-----:R-:W-:-:S04]  /*15240*/  LEA R144, P5, R145, UR8, 0x2 ;  /* 0x0000000891907c11 */ /* 0x001fc8000f8a10ff */
[----:B------:R-:W-:-:S07]  /*15250*/  LEA.HI.X R145, R145, UR9, R146, 0x2, P5 ;  /* 0x0000000991917c11 */ /* 0x000fce000a8f1492 */
[----:B------:R-:W-:Y:S05]  /*15260*/  @!P2 BRA `(.L_x_194) ;  /* 0x000000000004a947 */ /* 0x000fea0003800000 */
[----:B------:R0:W5:Y:S02]  /*15270*/  LDG.E.LTC128B R148, desc[UR16][R144.64] ;  /* 0x0000001090947981 */ /* 0x000164000c1e1920 */
.L_x_194:
[----:B------:R-:W-:Y:S05]  /*15280*/  BSYNC B1 ;  /* 0x0000000000017941 */ /* 0x000fea0003800000 */
.L_x_193:
        /* <DEDUP_REMOVED lines=20> */
.L_x_196:
[----:B------:R-:W-:Y:S05]  /*153d0*/  BSYNC B1 ;  /* 0x0000000000017941 */ /* 0x000fea0003800000 */
.L_x_195:
        /* <DEDUP_REMOVED lines=20> */
.L_x_198:
[----:B------:R-:W-:Y:S05]  /*15520*/  BSYNC B1 ;  /* 0x0000000000017941 */ /* 0x000fea0003800000 */
.L_x_197:
        /* <DEDUP_REMOVED lines=27> */
.L_x_200:
[----:B------:R-:W-:Y:S05]  /*156e0*/  BSYNC B1 ;  /* 0x0000000000017941 */ /* 0x000fea0003800000 */
.L_x_199:
        /* <DEDUP_REMOVED lines=20> */
.L_x_202:
[----:B------:R-:W-:Y:S05]  /*15830*/  BSYNC B1 ;  /* 0x0000000000017941 */ /* 0x000fea0003800000 */
.L_x_201:
        /* <DEDUP_REMOVED lines=20> */
.L_x_204:
[----:B------:R-:W-:Y:S05]  /*15980*/  BSYNC B1 ;  /* 0x0000000000017941 */ /* 0x000fea0003800000 */
.L_x_203:
        /* <DEDUP_REMOVED lines=27> */
.L_x_206:
[----:B------:R-:W-:Y:S05]  /*15b40*/  BSYNC B1 ;  /* 0x0000000000017941 */ /* 0x000fea0003800000 */
.L_x_205:
        /* <DEDUP_REMOVED lines=20> */
.L_x_208:
[----:B------:R-:W-:Y:S05]  /*15c90*/  BSYNC B1 ;  /* 0x0000000000017941 */ /* 0x000fea0003800000 */
.L_x_207:
[----:B------:R-:W2:Y:S01]  /*15ca0*/  LDL.LU R155, [R1+0x244] ;  /* 0x00024400019b7983 */ /* 0x000ea20000300800 */
[----:B-----5:R-:W-:Y:S01]  /*15cb0*/  FMUL R154, R156, UR22 ;  /* 0x000000169c9a7c20 */ /* 0x020fe20008400000 */
[----:B------:R-:W-:Y:S01]  /*15cc0*/  IMAD.WIDE.U32 R10, R30, 0x7, R10 ;  /* 0x000000071e0a7825 */ /* 0x000fe200078e000a */
[----:B------:R-:W-:Y:S01]  /*15cd0*/  ISETP.GT.AND P5, PT, R50, 0xf1, P1 ;  /* 0x000000f13200780c */ /* 0x000fe20000fa4270 */
[----:B------:R-:W-:Y:S02]  /*15ce0*/  BSSY B1, `(.L_x_209) ;  /* 0x000000f000017945 */ /* 0x000fe40003800000 */
        /* <DEDUP_REMOVED lines=14> */
.L_x_210:
[----:B------:R-:W-:Y:S05]  /*15dd0*/  BSYNC B1 ;  /* 0x0000000000017941 */ /* 0x000fea0003800000 */
.L_x_209:
[----:B------:R-:W4:Y:S01]  /*15de0*/  LDL.LU R154, [R1+0x248] ;  /* 0x00024800019a7983 */ /* 0x000f220000300800 */
[----:B------:R-:W-:Y:S01]  /*15df0*/  IADD3 R7, R52, R7, RZ ;  /* 0x0000000734077210 */ /* 0x000fe20007ffe0ff */
[----:B-----5:R-:W-:Y:S01]  /*15e00*/  FMUL R26, R156, UR22 ;  /* 0x000000169c1a7c20 */ /* 0x020fe20008400000 */
[----:B------:R-:W-:Y:S01]  /*15e10*/  IADD3 R29, P6, R28, R6, RZ ;  /* 0x000000061c1d7210 */ /* 0x000fe20007fde0ff */
[----:B------:R-:W3:Y:S01]  /*15e20*/  LDL.LU R158, [R1+0x24c] ;  /* 0x00024c00019e7983 */ /* 0x000ee20000300800 */
[----:B------:R-:W-:-:S03]  /*15e30*/  ISETP.GT.AND P2, PT, R50, 0xf8, P3 ;  /* 0x000000f83200780c */ /* 0x000fc60001f44270 */
[----:B------:R-:W-:Y:S02]  /*15e40*/  IMAD.X R155, R7, 0x1, R27, P6 ;  /* 0x00000001079b7824 */ /* 0x000fe400030e061b */
[----:B------:R-:W-:-:S04]  /*15e50*/  IMAD.WIDE.U32 R20, R30, 0x7, R20 ;  /* 0x000000071e147825 */ /* 0x000fc800078e0014 */
[----:B------:R-:W-:-:S04]  /*15e60*/  IMAD.WIDE.U32 R10, R30, 0x7, R10 ;  /* 0x000000071e0a7825 */ /* 0x000fc800078e000a */
[----:B----4-:R-:W-:Y:S01]  /*15e70*/  FFMA R26, R154, UR21, R26 ;  /* 0x000000159a1a7c23 */ /* 0x010fe2000800001a */
[----:B------:R-:W-:-:S04]  /*15e80*/  LEA R154, P6, R29, UR8, 0x2 ;  /* 0x000000081d9a7c11 */ /* 0x000fc8000f8c10ff */
[----:B------:R-:W-:Y:S01]  /*15e90*/  LEA.HI.X R155, R29, UR9, R155, 0x2, P6 ;  /* 0x000000091d9b7c11 */ /* 0x000fe2000b0f149b */
[----:B------:R4:W-:Y:S01]  /*15ea0*/  @P5 STG.E desc[UR16][R12.64+0x20], R26 ;  /* 0x0000201a0c005986 */ /* 0x0009e2000c101910 */
[----:B------:R-:W-:-:S06]  /*15eb0*/  MOV R29, R156 ;  /* 0x0000009c001d7202 */ /* 0x000fcc0000000f00 */
[----:B------:R-:W2:Y:S01]  /*15ec0*/  @P2 LDG.E.LTC128B R29, desc[UR16][R154.64] ;  /* 0x000000109a1d2981 */ /* 0x000ea2000c1e1920 */
[----:B------:R-:W-:Y:S01]  /*15ed0*/  IADD3 R20, P5, R20, R30, RZ ;  /* 0x0000001e14147210 */ /* 0x000fe20007fbe0ff */
[----:B------:R-:W-:Y:S01]  /*15ee0*/  BSSY B1, `(.L_x_211) ;  /* 0x0000017000017945 */ /* 0x000fe20003800000 */
[----:B------:R-:W-:Y:S02]  /*15ef0*/  ISETP.GT.AND P3, PT, R50, 0xf9, P3 ;  /* 0x000000f93200780c */ /* 0x000fe40001f64270 */
[----:B------:R-:W-:Y:S02]  /*15f00*/  IADD3.X R21, R31, R52, R21, P5, !PT ;  /* 0x000000341f157210 */ /* 0x000fe40002ffe415 */
[-C--:B------:R-:W-:Y:S01]  /*15f10*/  IADD3 R10, P5, R10, R30.reuse, RZ ;  /* 0x0000001e0a0a7210 */ /* 0x080fe20007fbe0ff */
[----:B------:R-:W-:-:S03]  /*15f20*/  IMAD.WIDE.U32 R20, R3, R30, R20 ;  /* 0x0000001e03147225 */ /* 0x000fc600078e0014 */
[----:B------:R-:W-:Y:S02]  /*15f30*/  IADD3.X R11, R31, R52, R11, P5, !PT ;  /* 0x000000341f0b7210 */ /* 0x000fe40002ffe40b */
[----:B------:R-:W-:Y:S01]  /*15f40*/  IADD3 R20, P5, R34, R20, RZ ;  /* 0x0000001422147210 */ /* 0x000fe20007fbe0ff */
[----:B------:R-:W-:-:S03]  /*15f50*/  IMAD.WIDE.U32 R10, R3, R30, R10 ;  /* 0x0000001e030a7225 */ /* 0x000fc600078e000a */
[----:B------:R-:W-:Y:S02]  /*15f60*/  IADD3.X R21, R35, R0, R21, P5, !PT ;  /* 0x0000000023157210 */ /* 0x000fe40002ffe415 */
[----:B------:R-:W-:Y:S01]  /*15f70*/  IADD3 R10, P6, R34, R10, RZ ;  /* 0x0000000a220a7210 */ /* 0x000fe20007fde0ff */
[----:B------:R-:W-:-:S03]  /*15f80*/  IMAD.WIDE.U32 R20, R2, UR13, R20 ;  /* 0x0000000d02147c25 */ /* 0x000fc6000f8e0014 */
[----:B------:R-:W-:Y:S02]  /*15f90*/  IADD3.X R11, R35, R0, R11, P6, !PT ;  /* 0x00000000230b7210 */ /* 0x000fe400037fe40b */
[----:B------:R-:W-:-:S04]  /*15fa0*/  IADD3 R28, P5, P6, R28, R30, R6 ;  /* 0x0000001e1c1c7210 */ /* 0x000fc80007ebe006 */
[----:B------:R-:W-:Y:S01]  /*15fb0*/  IADD3.X R27, R27, R31, R7, P5, P6 ;  /* 0x0000001f1b1b7210 */ /* 0x000fe20002fec407 */
[----:B------:R-:W-:Y:S01]  /*15fc0*/  IMAD.WIDE.U32 R6, R32, 0x1c, R12 ;  /* 0x0000001c20067825 */ /* 0x000fe200078e000c */
[----:B----4-:R-:W-:-:S03]  /*15fd0*/  LEA R26, P5, R28, UR8, 0x2 ;  /* 0x000000081c1a7c11 */ /* 0x010fc6000f8a10ff */
[----:B------:R-:W-:Y:S01]  /*15fe0*/  IMAD.IADD R7, R53, 0x1, R7 ;  /* 0x0000000135077824 */ /* 0x000fe200078e0207 */
[----:B------:R-:W-:Y:S01]  /*15ff0*/  LEA.HI.X R27, R28, UR9, R27, 0x2, P5 ;  /* 0x000000091c1b7c11 */ /* 0x000fe2000a8f141b */
[----:B--2---:R-:W-:-:S04]  /*16000*/  FMUL R0, R29, UR22 ;  /* 0x000000161d007c20 */ /* 0x004fc80008400000 */
[----:B---3--:R-:W-:-:S05]  /*16010*/  FFMA R0, R158, UR21, R0 ;  /* 0x000000159e007c23 */ /* 0x008fca0008000000 */
[----:B------:R2:W-:Y:S01]  /*16020*/  @P2 STG.E desc[UR16][R6.64], R0 ;  /* 0x0000000006002986 */ /* 0x0005e2000c101910 */
[----:B------:R-:W-:Y:S05]  /*16030*/  @!P3 BRA `(.L_x_212) ;  /* 0x000000000004b947 */ /* 0x000fea0003800000 */
[----:B------:R3:W5:Y:S02]  /*16040*/  LDG.E.LTC128B R29, desc[UR16][R26.64] ;  /* 0x000000101a1d7981 */ /* 0x000764000c1e1920 */
.L_x_212:
[----:B------:R-:W-:Y:S05]  /*16050*/  BSYNC B1 ;  /* 0x0000000000017941 */ /* 0x000fea0003800000 */
.L_x_211:
[----:B------:R-:W4:Y:S01]  /*16060*/  LDL.LU R28, [R1+0x250] ;  /* 0x00025000011c7983 */ /* 0x000f220000300800 */
[----:B------:R-:W-:Y:S01]  /*16070*/  IADD3 R12, P2, R12, R157, RZ ;  /* 0x0000009d0c0c7210 */ /* 0x000fe20007f5e0ff */
[----:B-----5:R-:W-:Y:S01]  /*16080*/  FMUL R3, R29, UR22 ;  /* 0x000000161d037c20 */ /* 0x020fe20008400000 */
[----:B------:R-:W-:Y:S01]  /*16090*/  ISETP.GT.AND P5, PT, R50, 0xf8, P1 ;  /* 0x000000f83200780c */ /* 0x000fe20000fa4270 */
[----:B------:R-:W-:Y:S01]  /*160a0*/  BSSY B1, `(.L_x_213) ;  /* 0x000000a000017945 */ /* 0x000fe20003800000 */
[----:B--2---:R-:W-:Y:S01]  /*160b0*/  IADD3 R0, R21, UR6, RZ ;  /* 0x0000000615007c10 */ /* 0x004fe2000fffe0ff */
[----:B------:R-:W-:Y:S01]  /*160c0*/  IMAD.X R13, R13, 0x1, R33, P2 ;  /* 0x000000010d0d7824 */ /* 0x000fe200010e0621 */
[----:B---3--:R-:W-:Y:S01]  /*160d0*/  LEA R26, P6, R20, UR8, 0x2 ;  /* 0x00000008141a7c11 */ /* 0x008fe2000f8c10ff */
[----:B------:R-:W-:-:S03]  /*160e0*/  IMAD.WIDE.U32 R10, R2, UR13, R10 ;  /* 0x0000000d020a7c25 */ /* 0x000fc6000f8e000a */
[----:B------:R-:W-:Y:S01]  /*160f0*/  LEA.HI.X R27, R20, UR9, R0, 0x2, P6 ;  /* 0x00000009141b7c11 */ /* 0x000fe2000b0f1400 */
[----:B----4-:R-:W-:-:S05]  /*16100*/  FFMA R3, R28, UR21, R3 ;  /* 0x000000151c037c23 */ /* 0x010fca0008000003 */
[----:B------:R2:W-:Y:S01]  /*16110*/  @P3 STG.E desc[UR16][R12.64], R3 ;  /* 0x000000030c003986 */ /* 0x0005e2000c101910 */
[----:B------:R-:W-:Y:S05]  /*16120*/  @!P5 BRA `(.L_x_214) ;  /* 0x000000000004d947 */ /* 0x000fea0003800000 */
[----:B------:R3:W5:Y:S02]  /*16130*/  LDG.E.LTC128B R29, desc[UR16][R26.64+0x20] ;  /* 0x000020101a1d7981 */ /* 0x000764000c1e1920 */
.L_x_214:
[----:B------:R-:W-:Y:S05]  /*16140*/  BSYNC B1 ;  /* 0x0000000000017941 */ /* 0x000fea0003800000 */
.L_x_213:
[----:B------:R-:W4:Y:S01]  /*16150*/  LDL.LU R20, [R1+0x254] ;  /* 0x0002540001147983 */ /* 0x000f220000300800 */
[----:B-----5:R-:W-:Y:S01]  /*16160*/  FMUL R0, R29, UR22 ;  /* 0x000000161d007c20 */ /* 0x020fe20008400000 */
[----:B------:R-:W-:Y:S01]  /*16170*/  ISETP.GT.AND P1, PT, R50, 0xf9, P1 ;  /* 0x000000f93200780c */ /* 0x000fe20000f24270 */
[----:B------:R-:W-:Y:S01]  /*16180*/  BSSY B1, `(.L_x_215) ;  /* 0x0000009000017945 */ /* 0x000fe20003800000 */
[----:B--2---:R-:W-:Y:S02]  /*16190*/  IADD3 R3, R11, UR6, RZ ;  /* 0x000000060b037c10 */ /* 0x004fe4000fffe0ff */
[C---:B------:R-:W-:Y:S02]  /*161a0*/  LEA R2, P3, R10.reuse, UR8, 0x2 ;  /* 0x000000080a027c11 */ /* 0x040fe4000f8610ff */
[----:B------:R-:W-:Y:S02]  /*161b0*/  ISETP.GT.AND P2, PT, R51, 0x80, PT ;  /* 0x000000803300780c */ /* 0x000fe40003f44270 */
[----:B------:R-:W-:Y:S01]  /*161c0*/  LEA.HI.X R3, R10, UR9, R3, 0x2, P3 ;  /* 0x000000090a037c11 */ /* 0x000fe200098f1403 */
[----:B----4-:R-:W-:-:S05]  /*161d0*/  FFMA R0, R20, UR21, R0 ;  /* 0x0000001514007c23 */ /* 0x010fca0008000000 */
[----:B------:R2:W-:Y:S01]  /*161e0*/  @P5 STG.E desc[UR16][R6.64+0x20], R0 ;  /* 0x0000200006005986 */ /* 0x0005e2000c101910 */
[----:B------:R-:W-:Y:S05]  /*161f0*/  @!P1 BRA `(.L_x_216) ;  /* 0x0000000000049947 */ /* 0x000fea0003800000 */
[----:B------:R4:W5:Y:S02]  /*16200*/  LDG.E.LTC128B R29, desc[UR16][R2.64+0x20] ;  /* 0x00002010021d7981 */ /* 0x000964000c1e1920 */
.L_x_216:
[----:B------:R-:W-:Y:S05]  /*16210*/  BSYNC B1 ;  /* 0x0000000000017941 */ /* 0x000fea0003800000 */
.L_x_215:
[----:B--2---:R-:W2:Y:S01]  /*16220*/  LDL.LU R6, [R1+0x258] ;  /* 0x0002580001067983 */ /* 0x004ea20000300800 */
[----:B-----5:R-:W-:Y:S01]  /*16230*/  FMUL R0, R29, UR22 ;  /* 0x000000161d007c20 */ /* 0x020fe20008400000 */
[----:B------:R-:W-:Y:S01]  /*16240*/  ISETP.GT.AND P3, PT, R50, RZ, P2 ;  /* 0x000000ff3200720c */ /* 0x000fe20001764270 */
[----:B------:R-:W-:Y:S02]  /*16250*/  BSSY B1, `(.L_x_217) ;  /* 0x0000005000017945 */ /* 0x000fe40003800000 */
[----:B--2---:R-:W-:-:S05]  /*16260*/  FFMA R0, R6, UR21, R0 ;  /* 0x0000001506007c23 */ /* 0x004fca0008000000 */
[----:B------:R2:W-:Y:S05]  /*16270*/  @P1 STG.E desc[UR16][R12.64+0x20], R0 ;  /* 0x000020000c001986 */ /* 0x0005ea000c101910 */
[----:B------:R-:W-:Y:S05]  /*16280*/  @!P3 BRA `(.L_x_218) ;  /* 0x000000000004b947 */ /* 0x000fea0003800000 */
[----:B------:R0:W5:Y:S02]  /*16290*/  LDG.E.LTC128B R29, desc[UR16][R40.64+0x200] ;  /* 0x00020010281d7981 */ /* 0x000164000c1e1920 */
.L_x_218:
[----:B------:R-:W-:Y:S05]  /*162a0*/  BSYNC B1 ;  /* 0x0000000000017941 */ /* 0x000fea0003800000 */
.L_x_217:
[----:B------:R-:W3:Y:S01]  /*162b0*/  LDL.LU R6, [R1+0x25c] ;  /* 0x00025c0001067983 */ /* 0x000ee20000300800 */
[----:B--2--5:R-:W-:Y:S01]  /*162c0*/  FMUL R0, R29, UR22 ;  /* 0x000000161d007c20 */ /* 0x024fe20008400000 */
[----:B------:R-:W-:Y:S01]  /*162d0*/  ISETP.GT.AND P5, PT, R50, 0x1, P2 ;  /* 0x000000013200780c */ /* 0x000fe200017a4270 */
[----:B------:R-:W-:Y:S01]  /*162e0*/  BSSY B1, `(.L_x_219) ;  /* 0x0000006000017945 */ /* 0x000fe20003800000 */
[----:B------:R-:W-:Y:S01]  /*162f0*/  ISETP.GT.AND P1, PT, R51, 0x88, PT ;  /* 0x000000883300780c */ /* 0x000fe20003f24270 */
[----:B---3--:R-:W-:-:S05]  /*16300*/  FFMA R0, R6, UR21, R0 ;  /* 0x0000001506007c23 */ /* 0x008fca0008000000 */
[----:B------:R2:W-:Y:S05]  /*16310*/  @P3 STG.E desc[UR16][R24.64+0x200], R0 ;  /* 0x0002000018003986 */ /* 0x0005ea000c101910 */
[----:B------:R-:W-:Y:S05]  /*16320*/  @!P5 BRA `(.L_x_220) ;  /* 0x000000000004d947 */ /* 0x000fea0003800000 */
[----:B------:R3:W5:Y:S02]  /*16330*/  LDG.E.LTC128B R29, desc[UR16][R38.64+0x200] ;  /* 0x00020010261d7981 */ /* 0x000764000c1e1920 */
.L_x_220:
[----:B------:R-:W-:Y:S05]  /*16340*/  BSYNC B1 ;  /* 0x0000000000017941 */ /* 0x000fea0003800000 */
.L_x_219:
[----:B------:R-:W4:Y:S01]  /*16350*/  LDL.LU R6, [R1+0x260] ;  /* 0x0002600001067983 */ /* 0x000f220000300800 */
[----:B--2--5:R-:W-:Y:S01]  /*16360*/  FMUL R0, R29, UR22 ;  /* 0x000000161d007c20 */ /* 0x024fe20008400000 */
[----:B------:R-:W-:Y:S01]  /*16370*/  ISETP.GT.AND P3, PT, R50, RZ, P1 ;  /* 0x000000ff3200720c */ /* 0x000fe20000f64270 */
[----:B------:R-:W-:Y:S02]  /*16380*/  BSSY B1, `(.L_x_221) ;  /* 0x0000005000017945 */ /* 0x000fe40003800000 */
[----:B----4-:R-:W-:-:S05]  /*16390*/  FFMA R0, R6, UR21, R0 ;  /* 0x0000001506007c23 */ /* 0x010fca0008000000 */
[----:B------:R2:W-:Y:S05]  /*163a0*/  @P5 STG.E desc[UR16][R4.64+0x200], R0 ;  /* 0x0002000004005986 */ /* 0x0005ea000c101910 */
[----:B------:R-:W-:Y:S05]  /*163b0*/  @!P3 BRA `(.L_x_222) ;  /* 0x000000000004b947 */ /* 0x000fea0003800000 */
[----:B------:R4:W5:Y:S02]  /*163c0*/  LDG.E.LTC128B R29, desc[UR16][R40.64+0x220] ;  /* 0x00022010281d7981 */ /* 0x000964000c1e1920 */
.L_x_222:
[----:B------:R-:W-:Y:S05]  /*163d0*/  BSYNC B1 ;  /* 0x0000000000017941 */ /* 0x000fea0003800000 */
.L_x_221:
[----:B------:R-:W3:Y:S01]  /*163e0*/  LDL.LU R6, [R1+0x264] ;  /* 0x0002640001067983 */ /* 0x000ee20000300800 */
[C---:B------:R-:W-:Y:S01]  /*163f0*/  ISETP.GT.AND P6, PT, R50.reuse, 0x1, P1 ;  /* 0x000000013200780c */ /* 0x040fe20000fc4270 */
[----:B--2--5:R-:W-:Y:S01]  /*16400*/  FMUL R0, R29, UR22 ;  /* 0x000000161d007c20 */ /* 0x024fe20008400000 */
[----:B------:R-:W-:Y:S01]  /*16410*/  BSSY B1, `(.L_x_223) ;  /* 0x0000007000017945 */ /* 0x000fe20003800000 */
[----:B------:R-:W-:Y:S02]  /*16420*/  ISETP.GT.AND P5, PT, R50, 0x8, P2 ;  /* 0x000000083200780c */ /* 0x000fe400017a4270 */
[----:B---3--:R-:W-:-:S05]  /*16430*/  FFMA R0, R6, UR21, R0 ;  /* 0x0000001506007c23 */ /* 0x008fca0008000000 */
[----:B------:R2:W-:Y:S02]  /*16440*/  @P3 STG.E desc[UR16][R24.64+0x220], R0 ;  /* 0x0002200018003986 */ /* 0x0005e4000c101910 */
[----:B--2---:R-:W-:Y:S01]  /*16450*/  IMAD.MOV.U32 R0, RZ, RZ, R29 ;  /* 0x000000ffff007224 */ /* 0x004fe200078e001d */
[----:B------:R-:W-:Y:S06]  /*16460*/  @!P6 BRA `(.L_x_224) ;  /* 0x000000000004e947 */ /* 0x000fec0003800000 */
[----:B------:R2:W5:Y:S02]  /*16470*/  LDG.E.LTC128B R0, desc[UR16][R38.64+0x220] ;  /* 0x0002201026007981 */ /* 0x000564000c1e1920 */
.L_x_224:
[----:B------:R-:W-:Y:S05]  /*16480*/  BSYNC B1 ;  /* 0x0000000000017941 */ /* 0x000fea0003800000 */
.L_x_223:
[----:B------:R-:W3:Y:S01]  /*16490*/  LDL.LU R7, [R1+0x268] ;  /* 0x0002680001077983 */ /* 0x000ee20000300800 */
[----:B-----5:R-:W-:Y:S01]  /*164a0*/  FMUL R6, R0, UR22 ;  /* 0x0000001600067c20 */ /* 0x020fe20008400000 */
[----:B------:R-:W-:Y:S01]  /*164b0*/  MOV R10, R4 ;  /* 0x00000004000a7202 */ /* 0x000fe20000000f00 */
[----:B------:R-:W-:Y:S01]  /*164c0*/  IMAD.MOV.U32 R11, RZ, RZ, R5 ;  /* 0x000000ffff0b7224 */ /* 0x000fe200078e0005 */
[----:B------:R-:W4:Y:S01]  /*164d0*/  LDL.LU R12, [R1+0x26c] ;  /* 0x00026c00010c7983 */ /* 0x000f220000300800 */
[----:B---3--:R-:W-:-:S05]  /*164e0*/  FFMA R6, R7, UR21, R6 ;  /* 0x0000001507067c23 */ /* 0x008fca0008000006 */
[----:B------:R3:W-:Y:S04]  /*164f0*/  @P6 STG.E desc[UR16][R10.64+0x220], R6 ;  /* 0x000220060a006986 */ /* 0x0007e8000c101910 */
[----:B------:R-:W2:Y:S01]  /*16500*/  @P5 LDG.E.LTC128B R0, desc[UR16][R46.64+0x200] ;  /* 0x000200102e005981 */ /* 0x000ea2000c1e1920 */
[----:B------:R-:W-:Y:S01]  /*16510*/  ISETP.GT.AND P3, PT, R50, 0x9, P2 ;  /* 0x000000093200780c */ /* 0x000fe20001764270 */
[----:B------:R-:W-:Y:S01]  /*16520*/  BSSY B1, `(.L_x_225) ;  /* 0x0000009000017945 */ /* 0x000fe20003800000 */
[----:B---3--:R-:W-:Y:S01]  /*16530*/  IMAD.WIDE.U32 R10, R32, 0x1c, R10 ;  /* 0x0000001c200a7825 */ /* 0x008fe200078e000a */
[----:B------:R-:W-:-:S04]  /*16540*/  IADD3 R6, P6, R4, R157, RZ ;  /* 0x0000009d04067210 */ /* 0x000fc80007fde0ff */
[----:B------:R-:W-:Y:S01]  /*16550*/  IADD3 R11, R53, R11, RZ ;  /* 0x0000000b350b7210 */ /* 0x000fe20007ffe0ff */
[----:B--2---:R-:W-:-:S04]  /*16560*/  FMUL R7, R0, UR22 ;  /* 0x0000001600077c20 */ /* 0x004fc80008400000 */
[----:B----4-:R-:W-:-:S05]  /*16570*/  FFMA R12, R12, UR21, R7 ;  /* 0x000000150c0c7c23 */ /* 0x010fca0008000007 */
[----:B------:R2:W-:Y:S01]  /*16580*/  @P5 STG.E desc[UR16][R10.64+0x200], R12 ;  /* 0x0002000c0a005986 */ /* 0x0005e2000c101910 */
[----:B------:R-:W-:Y:S05]  /*16590*/  @!P3 BRA `(.L_x_226) ;  /* 0x000000000004b947 */ /* 0x000fea0003800000 */
[----:B------:R3:W5:Y:S02]  /*165a0*/  LDG.E.LTC128B R0, desc[UR16][R8.64+0x200] ;  /* 0x0002001008007981 */ /* 0x000764000c1e1920 */
.L_x_226:
[----:B------:R-:W-:Y:S05]  /*165b0*/  BSYNC B1 ;  /* 0x0000000000017941 */ /* 0x000fea0003800000 */
.L_x_225:
[----:B--2---:R-:W2:Y:S01]  /*165c0*/  LDL.LU R12, [R1+0x270] ;  /* 0x00027000010c7983 */ /* 0x004ea20000300800 */
[----:B-----5:R-:W-:Y:S01]  /*165d0*/  FMUL R4, R0, UR22 ;  /* 0x0000001600047c20 */ /* 0x020fe20008400000 */
[----:B------:R-:W-:Y:S01]  /*165e0*/  IMAD.X R7, R5, 0x1, R33, P6 ;  /* 0x0000000105077824 */ /* 0x000fe200030e0621 */
[----:B------:R-:W-:Y:S01]  /*165f0*/  ISETP.GT.AND P5, PT, R50, 0x8, P1 ;  /* 0x000000083200780c */ /* 0x000fe20000fa4270 */
[----:B------:R-:W-:Y:S01]  /*16600*/  BSSY B1, `(.L_x_227) ;  /* 0x0000005000017945 */ /* 0x000fe20003800000 */
[----:B--2---:R-:W-:-:S05]  /*16610*/  FFMA R4, R12, UR21, R4 ;  /* 0x000000150c047c23 */ /* 0x004fca0008000004 */
[----:B------:R2:W-:Y:S06]  /*16620*/  @P3 STG.E desc[UR16][R6.64+0x200], R4 ;  /* 0x0002000406003986 */ /* 0x0005ec000c101910 */
[----:B------:R-:W-:Y:S05]  /*16630*/  @!P5 BRA `(.L_x_228) ;  /* 0x000000000004d947 */ /* 0x000fea0003800000 */
[----:B------:R4:W5:Y:S02]  /*16640*/  LDG.E.LTC128B R0, desc[UR16][R46.64+0x220] ;  /* 0x000220102e007981 */ /* 0x000964000c1e1920 */
.L_x_228:
[----:B------:R-:W-:Y:S05]  /*16650*/  BSYNC B1 ;  /* 0x0000000000017941 */ /* 0x000fea0003800000 */
.L_x_227:
[----:B------:R-:W3:Y:S01]  /*16660*/  LDL.LU R5, [R1+0x274] ;  /* 0x0002740001057983 */ /* 0x000ee20000300800 */
[----:B--2--5:R-:W-:Y:S01]  /*16670*/  FMUL R4, R0, UR22 ;  /* 0x0000001600047c20 */ /* 0x024fe20008400000 */
[C---:B------:R-:W-:Y:S01]  /*16680*/  ISETP.GT.AND P6, PT, R50.reuse, 0x9, P1 ;  /* 0x000000093200780c */ /* 0x040fe20000fc4270 */
[----:B------:R-:W-:Y:S01]  /*16690*/  BSSY B1, `(.L_x_229) ;  /* 0x0000006000017945 */ /* 0x000fe20003800000 */
[----:B------:R-:W-:Y:S01]  /*166a0*/  ISETP.GT.AND P3, PT, R50, 0x10, P2 ;  /* 0x000000103200780c */ /* 0x000fe20001764270 */
[----:B---3--:R-:W-:-:S05]  /*166b0*/  FFMA R4, R5, UR21, R4 ;  /* 0x0000001505047c23 */ /* 0x008fca0008000004 */
[----:B------:R2:W-:Y:S05]  /*166c0*/  @P5 STG.E desc[UR16][R10.64+0x220], R4 ;  /* 0x000220040a005986 */ /* 0x0005ea000c101910 */
[----:B------:R-:W-:Y:S05]  /*166d0*/  @!P6 BRA `(.L_x_230) ;  /* 0x000000000004e947 */ /* 0x000fea0003800000 */
[----:B------:R3:W5:Y:S02]  /*166e0*/  LDG.E.LTC128B R0, desc[UR16][R8.64+0x220] ;  /* 0x0002201008007981 */ /* 0x000764000c1e1920 */
.L_x_230:
[----:B------:R-:W-:Y:S05]  /*166f0*/  BSYNC B1 ;  /* 0x0000000000017941 */ /* 0x000fea0003800000 */
.L_x_229:
[----:B------:R-:W4:Y:S01]  /*16700*/  LDL.LU R5, [R1+0x278] ;  /* 0x0002780001057983 */ /* 0x000f220000300800 */
[----:B--2--5:R-:W-:Y:S01]  /*16710*/  FMUL R4, R0, UR22 ;  /* 0x0000001600047c20 */ /* 0x024fe20008400000 */
[----:B---3--:R-:W-:Y:S01]  /*16720*/  MOV R8, R6 ;  /* 0x0000000600087202 */ /* 0x008fe20000000f00 */
[----:B------:R-:W-:Y:S01]  /*16730*/  IMAD.MOV.U32 R9, RZ, RZ, R7 ;  /* 0x000000ffff097224 */ /* 0x000fe200078e0007 */
[----:B------:R-:W2:Y:S01]  /*16740*/  LDL.LU R10, [R1+0x27c] ;  /* 0x00027c00010a7983 */ /* 0x000ea20000300800 */
[----:B----4-:R-:W-:-:S05]  /*16750*/  FFMA R4, R5, UR21, R4 ;  /* 0x0000001505047c23 */ /* 0x010fca0008000004 */
[----:B------:R3:W-:Y:S04]  /*16760*/  @P6 STG.E desc[UR16][R8.64+0x220], R4 ;  /* 0x0002200408006986 */ /* 0x0007e8000c101910 */
[----:B------:R-:W4:Y:S01]  /*16770*/  @P3 LDG.E.LTC128B R0, desc[UR16][R44.64+0x200] ;  /* 0x000200102c003981 */ /* 0x000f22000c1e1920 */
[----:B------:R-:W-:Y:S01]  /*16780*/  ISETP.GT.AND P5, PT, R50, 0x11, P2 ;  /* 0x000000113200780c */ /* 0x000fe200017a4270 */
[----:B------:R-:W-:Y:S01]  /*16790*/  BSSY B1, `(.L_x_231) ;  /* 0x0000009000017945 */ /* 0x000fe20003800000 */
[----:B---3--:R-:W-:Y:S01]  /*167a0*/  IMAD.WIDE.U32 R8, R32, 0x1c, R8 ;  /* 0x0000001c20087825 */ /* 0x008fe200078e0008 */
[----:B------:R-:W-:-:S04]  /*167b0*/  IADD3 R4, P6, R6, R157, RZ ;  /* 0x0000009d06047210 */ /* 0x000fc80007fde0ff */
[----:B------:R-:W-:Y:S01]  /*167c0*/  IADD3 R9, R53, R9, RZ ;  /* 0x0000000935097210 */ /* 0x000fe20007ffe0ff */
[----:B----4-:R-:W-:-:S04]  /*167d0*/  FMUL R5, R0, UR22 ;  /* 0x0000001600057c20 */ /* 0x010fc80008400000 */
[----:B--2---:R-:W-:-:S05]  /*167e0*/  FFMA R10, R10, UR21, R5 ;  /* 0x000000150a0a7c23 */ /* 0x004fca0008000005 */
[----:B------:R2:W-:Y:S01]  /*167f0*/  @P3 STG.E desc[UR16][R8.64+0x200], R10 ;  /* 0x0002000a08003986 */ /* 0x0005e2000c101910 */
[----:B------:R-:W-:Y:S05]  /*16800*/  @!P5 BRA `(.L_x_232) ;  /* 0x000000000004d947 */ /* 0x000fea0003800000 */
[----:B------:R3:W5:Y:S02]  /*16810*/  LDG.E.LTC128B R0, desc[UR16][R14.64+0x200] ;  /* 0x000200100e007981 */ /* 0x000764000c1e1920 */
.L_x_232:
[----:B------:R-:W-:Y:S05]  /*16820*/  BSYNC B1 ;  /* 0x0000000000017941 */ /* 0x000fea0003800000 */
.L_x_231:
        /* <DEDUP_REMOVED lines=9> */
.L_x_234:
[----:B------:R-:W-:Y:S05]  /*168c0*/  BSYNC B1 ;  /* 0x0000000000017941 */ /* 0x000fea0003800000 */
.L_x_233:
        /* <DEDUP_REMOVED lines=9> */
.L_x_236:
[----:B------:R-:W-:Y:S05]  /*16960*/  BSYNC B1 ;  /* 0x0000000000017941 */ /* 0x000fea0003800000 */
.L_x_235:
[----:B------:R-:W4:Y:S01]  /*16970*/  LDL.LU R7, [R1+0x288] ;  /* 0x0002880001077983 */ /* 0x000f220000300800 */
[----:B--2--5:R-:W-:Y:S01]  /*16980*/  FMUL R6, R0, UR22 ;  /* 0x0000001600067c20 */ /* 0x024fe20008400000 */
[----:B------:R-:W-:Y:S01]  /*16990*/  MOV R8, R4 ;  /* 0x0000000400087202 */ /* 0x000fe20000000f00 */
[----:B------:R-:W-:Y:S01]  /*169a0*/  IMAD.MOV.U32 R9, RZ, RZ, R5 ;  /* 0x000000ffff097224 */ /* 0x000fe200078e0005 */
[----:B------:R-:W2:Y:S01]  /*169b0*/  LDL.LU R10, [R1+0x28c] ;  /* 0x00028c00010a7983 */ /* 0x000ea20000300800 */
[----:B----4-:R-:W-:-:S05]  /*169c0*/  FFMA R6, R7, UR21, R6 ;  /* 0x0000001507067c23 */ /* 0x010fca0008000006 */
[----:B------:R4:W-:Y:S04]  /*169d0*/  @P6 STG.E desc[UR16][R8.64+0x220], R6 ;  /* 0x0002200608006986 */ /* 0x0009e8000c101910 */
[----:B------:R-:W3:Y:S01]  /*169e0*/  @P5 LDG.E.LTC128B R0, desc[UR16][R42.64+0x200] ;  /* 0x000200102a005981 */ /* 0x000ee2000c1e1920 */
[----:B------:R-:W-:Y:S01]  /*169f0*/  ISETP.GT.AND P3, PT, R50, 0x19, P2 ;  /* 0x000000193200780c */ /* 0x000fe20001764270 */
[----:B------:R-:W-:Y:S01]  /*16a00*/  BSSY B1, `(.L_x_237) ;  /* 0x0000009000017945 */ /* 0x000fe20003800000 */
[----:B----4-:R-:W-:Y:S01]  /*16a10*/  IMAD.WIDE.U32 R8, R32, 0x1c, R8 ;  /* 0x0000001c20087825 */ /* 0x010fe200078e0008 */
[----:B------:R-:W-:-:S04]  /*16a20*/  IADD3 R6, P6, R4, R157, RZ ;  /* 0x0000009d04067210 */ /* 0x000fc80007fde0ff */
[----:B------:R-:W-:Y:S01]  /*16a30*/  IADD3 R9, R53, R9, RZ ;  /* 0x0000000935097210 */ /* 0x000fe20007ffe0ff */
[----:B---3--:R-:W-:-:S04]  /*16a40*/  FMUL R7, R0, UR22 ;  /* 0x0000001600077c20 */ /* 0x008fc80008400000 */
[----:B--2---:R-:W-:-:S05]  /*16a50*/  FFMA R10, R10, UR21, R7 ;  /* 0x000000150a0a7c23 */ /* 0x004fca0008000007 */
[----:B------:R2:W-:Y:S01]  /*16a60*/  @P5 STG.E desc[UR16][R8.64+0x200], R10 ;  /* 0x0002000a08005986 */ /* 0x0005e2000c101910 */
[----:B------:R-:W-:Y:S05]  /*16a70*/  @!P3 BRA `(.L_x_238) ;  /* 0x000000000004b947 */ /* 0x000fea0003800000 */
[----:B------:R3:W5:Y:S02]  /*16a80*/  LDG.E.LTC128B R0, desc[UR16][R16.64+0x200] ;  /* 0x0002001010007981 */ /* 0x000764000c1e1920 */
.L_x_238:
[----:B------:R-:W-:Y:S05]  /*16a90*/  BSYNC B1 ;  /* 0x0000000000017941 */ /* 0x000fea0003800000 */
.L_x_237:
        /* <DEDUP_REMOVED lines=9> */
.L_x_240:
[----:B------:R-:W-:Y:S05]  /*16b30*/  BSYNC B1 ;  /* 0x0000000000017941 */ /* 0x000fea0003800000 */
.L_x_239:
        /* <DEDUP_REMOVED lines=9> */
.L_x_242:
[----:B------:R-:W-:Y:S05]  /*16bd0*/  BSYNC B1 ;  /* 0x0000000000017941 */ /* 0x000fea0003800000 */
.L_x_241:
        /* <DEDUP_REMOVED lines=18> */
.L_x_244:
[----:B------:R-:W-:Y:S05]  /*16d00*/  BSYNC B1 ;  /* 0x0000000000017941 */ /* 0x000fea0003800000 */
.L_x_243:
        /* <DEDUP_REMOVED lines=9> */
.L_x_246:
[----:B------:R-:W-:Y:S05]  /*16da0*/  BSYNC B1 ;  /* 0x0000000000017941 */ /* 0x000fea0003800000 */
.L_x_245:
        /* <DEDUP_REMOVED lines=9> */
.L_x_248:
[----:B------:R-:W-:Y:S05]  /*16e40*/  BSYNC B1 ;  /* 0x0000000000017941 */ /* 0x000fea0003800000 */
.L_x_247:
[----:B--2---:R-:W2:Y:S01]  /*16e50*/  LDL.LU R7, [R1+0x2a8] ;  /* 0x0002a80001077983 */ /* 0x004ea20000300800 */
[----:B-----5:R-:W-:Y:S01]  /*16e60*/  FMUL R6, R0, UR22 ;  /* 0x0000001600067c20 */ /* 0x020fe20008400000 */
[----:B------:R-:W-:Y:S01]  /*16e70*/  MOV R8, R4 ;  /* 0x0000000400087202 */ /* 0x000fe20000000f00 */
[----:B------:R-:W-:Y:S01]  /*16e80*/  IMAD.MOV.U32 R9, RZ, RZ, R5 ;  /* 0x000000ffff097224 */ /* 0x000fe200078e0005 */
[----:B------:R-:W4:Y:S01]  /*16e90*/  LDL.LU R10, [R1+0x2ac] ;  /* 0x0002ac00010a7983 */ /* 0x000f220000300800 */
[----:B--2---:R-:W-:-:S05]  /*16ea0*/  FFMA R11, R7, UR21, R6 ;  /* 0x00000015070b7c23 */ /* 0x004fca0008000006 */
[----:B------:R2:W-:Y:S04]  /*16eb0*/  @P6 STG.E desc[UR16][R8.64+0x220], R11 ;  /* 0x0002200b08006986 */ /* 0x0005e8000c101910 */
[----:B------:R-:W3:Y:S01]  /*16ec0*/  @P5 LDG.E.LTC128B R0, desc[UR16][R48.64+0x200] ;  /* 0x0002001030005981 */ /* 0x000ee2000c1e1920 */
[----:B------:R-:W-:Y:S01]  /*16ed0*/  ISETP.GT.AND P3, PT, R50, 0x29, P2 ;  /* 0x000000293200780c */ /* 0x000fe20001764270 */
[----:B------:R-:W-:Y:S01]  /*16ee0*/  BSSY B1, `(.L_x_249) ;  /* 0x0000009000017945 */ /* 0x000fe20003800000 */
[----:B------:R-:W-:Y:S01]  /*16ef0*/  IADD3 R6, P6, R4, R157, RZ ;  /* 0x0000009d04067210 */ /* 0x000fe20007fde0ff */
[----:B--2---:R-:W-:-:S05]  /*16f00*/  IMAD.WIDE.U32 R8, R32, 0x1c, R8 ;  /* 0x0000001c20087825 */ /* 0x004fca00078e0008 */
[----:B------:R-:W-:Y:S01]  /*16f10*/  IADD3 R9, R53, R9, RZ ;  /* 0x0000000935097210 */ /* 0x000fe20007ffe0ff */
[----:B---3--:R-:W-:-:S04]  /*16f20*/  FMUL R7, R0, UR22 ;  /* 0x0000001600077c20 */ /* 0x008fc80008400000 */
[----:B----4-:R-:W-:-:S05]  /*16f30*/  FFMA R13, R10, UR21, R7 ;  /* 0x000000150a0d7c23 */ /* 0x010fca0008000007 */
[----:B------:R2:W-:Y:S01]  /*16f40*/  @P5 STG.E desc[UR16][R8.64+0x200], R13 ;  /* 0x0002000d08005986 */ /* 0x0005e2000c101910 */
[----:B------:R-:W-:Y:S05]  /*16f50*/  @!P3 BRA `(.L_x_250) ;  /* 0x000000000004b947 */ /* 0x000fea0003800000 */
[----:B------:R3:W5:Y:S02]  /*16f60*/  LDG.E.LTC128B R0, desc[UR16][R22.64+0x200] ;  /* 0x0002001016007981 */ /* 0x000764000c1e1920 */
.L_x_250:
[----:B------:R-:W-:Y:S05]  /*16f70*/  BSYNC B1 ;  /* 0x0000000000017941 */ /* 0x000fea0003800000 */
.L_x_249:
[----:B------:R-:W4:Y:S01]  /*16f80*/  LDL.LU R10, [R1+0x2b0] ;  /* 0x0002b000010a7983 */ /* 0x000f220000300800 */
[----:B-----5:R-:W-:Y:S01]  /*16f90*/  FMUL R4, R0, UR22 ;  /* 0x0000001600047c20 */ /* 0x020fe20008400000 */
[----:B------:R-:W-:Y:S01]  /*16fa0*/  IMAD.X R7, R5, 0x1, R33, P6 ;  /* 0x0000000105077824 */ /* 0x000fe200030e0621 */
[----:B------:R-:W-:Y:S01]  /*16fb0*/  ISETP.GT.AND P5, PT, R50, 0x28, P1 ;  /* 0x000000283200780c */ /* 0x000fe20000fa4270 */
[----:B------:R-:W-:Y:S01]  /*16fc0*/  BSSY B1, `(.L_x_251) ;  /* 0x0000005000017945 */ /* 0x000fe20003800000 */
[----:B----4-:R-:W-:-:S05]  /*16fd0*/  FFMA R5, R10, UR21, R4 ;  /* 0x000000150a057c23 */ /* 0x010fca0008000004 */
[----:B------:R4:W-:Y:S06]  /*16fe0*/  @P3 STG.E desc[UR16][R6.64+0x200], R5 ;  /* 0x0002000506003986 */ /* 0x0009ec000c101910 */
[----:B------:R-:W-:Y:S05]  /*16ff0*/  @!P5 BRA `(.L_x_252) ;  /* 0x000000000004d947 */ /* 0x000fea0003800000 */
[----:B------:R0:W5:Y:S02]  /*17000*/  LDG.E.LTC128B R0, desc[UR16][R48.64+0x220] ;  /* 0x0002201030007981 */ /* 0x000164000c1e1920 */
.L_x_252:
[----:B------:R-:W-:Y:S05]  /*17010*/  BSYNC B1 ;  /* 0x0000000000017941 */ /* 0x000fea0003800000 */
.L_x_251:
[----:B----4-:R-:W4:Y:S01]  /*17020*/  LDL.LU R5, [R1+0x2b4] ;  /* 0x0002b40001057983 */ /* 0x010f220000300800 */
[----:B-----5:R-:W-:Y:S01]  /*17030*/  FMUL R4, R0, UR22 ;  /* 0x0000001600047c20 */ /* 0x020fe20008400000 */
[C---:B------:R-:W-:Y:S01]  /*17040*/  ISETP.GT.AND P6, PT, R50.reuse, 0x29, P1 ;  /* 0x000000293200780c */ /* 0x040fe20000fc4270 */
[----:B------:R-:W-:Y:S01]  /*17050*/  BSSY B1, `(.L_x_253) ;  /* 0x0000006000017945 */ /* 0x000fe20003800000 */
[----:B------:R-:W-:Y:S01]  /*17060*/  ISETP.GT.AND P3, PT, R50, 0x30, P2 ;  /* 0x000000303200780c */ /* 0x000fe20001764270 */
[----:B----4-:R-:W-:-:S05]  /*17070*/  FFMA R5, R5, UR21, R4 ;  /* 0x0000001505057c23 */ /* 0x010fca0008000004 */
[----:B------:R4:W-:Y:S05]  /*17080*/  @P5 STG.E desc[UR16][R8.64+0x220], R5 ;  /* 0x0002200508005986 */ /* 0x0009ea000c101910 */
[----:B------:R-:W-:Y:S05]  /*17090*/  @!P6 BRA `(.L_x_254) ;  /* 0x000000000004e947 */ /* 0x000fea0003800000 */
[----:B------:R0:W5:Y:S02]  /*170a0*/  LDG.E.LTC128B R0, desc[UR16][R22.64+0x220] ;  /* 0x0002201016007981 */ /* 0x000164000c1e1920 */
.L_x_254:
[----:B------:R-:W-:Y:S05]  /*170b0*/  BSYNC B1 ;  /* 0x0000000000017941 */ /* 0x000fea0003800000 */
.L_x_253:
[----:B--2-4-:R-:W2:Y:S01]  /*170c0*/  LDL.LU R8, [R1+0x2b8] ;  /* 0x0002b80001087983 */ /* 0x014ea20000300800 */
[----:B-----5:R-:W-:Y:S01]  /*170d0*/  FMUL R4, R0, UR22 ;  /* 0x0000001600047c20 */ /* 0x020fe20008400000 */
[----:B------:R-:W-:Y:S02]  /*170e0*/  MOV R10, R0 ;  /* 0x00000000000a7202 */ /* 0x000fe40000000f00 */
[----:B------:R-:W-:Y:S01]  /*170f0*/  MOV R9, R7 ;  /* 0x0000000700097202 */ /* 0x000fe20000000f00 */
[----:B------:R-:W4:Y:S01]  /*17100*/  LDL.LU R12, [R1+0x2bc] ;  /* 0x0002bc00010c7983 */ /* 0x000f220000300800 */
[----:B--2---:R-:W-:Y:S01]  /*17110*/  FFMA R11, R8, UR21, R4 ;  /* 0x00000015080b7c23 */ /* 0x004fe20008000004 */
[----:B------:R-:W-:-:S05]  /*17120*/  IMAD.MOV.U32 R8, RZ, RZ, R6 ;  /* 0x000000ffff087224 */ /* 0x000fca00078e0006 */
[----:B------:R2:W-:Y:S04]  /*17130*/  @P6 STG.E desc[UR16][R8.64+0x220], R11 ;  /* 0x0002200b08006986 */ /* 0x0005e8000c101910 */
[----:B------:R-:W3:Y:S01]  /*17140*/  @P3 LDG.E.LTC128B R10, desc[UR16][R56.64+0x200] ;  /* 0x00020010380a3981 */ /* 0x000ee2000c1e1920 */
[----:B------:R-:W-:Y:S01]  /*17150*/  ISETP.GT.AND P5, PT, R50, 0x31, P2 ;  /* 0x000000313200780c */ /* 0x000fe200017a4270 */
[----:B------:R-:W-:Y:S01]  /*17160*/  BSSY B1, `(.L_x_255) ;  /* 0x0000009000017945 */ /* 0x000fe20003800000 */
[----:B------:R-:W-:Y:S01]  /*17170*/  IADD3 R4, P6, R6, R157, RZ ;  /* 0x0000009d06047210 */ /* 0x000fe20007fde0ff */
[----:B--2---:R-:W-:-:S04]  /*17180*/  IMAD.WIDE.U32 R8, R32, 0x1c, R8 ;  /* 0x0000001c20087825 */ /* 0x004fc800078e0008 */
[----:B------:R-:W-:Y:S02]  /*17190*/  IMAD.IADD R9, R53, 0x1, R9 ;  /* 0x0000000135097824 */ /* 0x000fe400078e0209 */
[----:B---3--:R-:W-:-:S04]  /*171a0*/  FMUL R0, R10, UR22 ;  /* 0x000000160a007c20 */ /* 0x008fc80008400000 */
[----:B----4-:R-:W-:-:S05]  /*171b0*/  FFMA R13, R12, UR21, R0 ;  /* 0x000000150c0d7c23 */ /* 0x010fca0008000000 */
[----:B------:R2:W-:Y:S01]  /*171c0*/  @P3 STG.E desc[UR16][R8.64+0x200], R13 ;  /* 0x0002000d08003986 */ /* 0x0005e2000c101910 */
[----:B------:R-:W-:Y:S05]  /*171d0*/  @!P5 BRA `(.L_x_256) ;  /* 0x000000000004d947 */ /* 0x000fea0003800000 */
[----:B------:R3:W5:Y:S02]  /*171e0*/  LDG.E.LTC128B R10, desc[UR16][R54.64+0x200] ;  /* 0x00020010360a7981 */ /* 0x000764000c1e1920 */
.L_x_256:
[----:B------:R-:W-:Y:S05]  /*171f0*/  BSYNC B1 ;  /* 0x0000000000017941 */ /* 0x000fea0003800000 */
.L_x_255:
[----:B------:R-:W4:Y:S01]  /*17200*/  LDL.LU R11, [R1+0x2c0] ;  /* 0x0002c000010b7983 */ /* 0x000f220000300800 */
[----:B-----5:R-:W-:Y:S01]  /*17210*/  FMUL R0, R10, UR22 ;  /* 0x000000160a007c20 */ /* 0x020fe20008400000 */
[----:B------:R-:W-:Y:S01]  /*17220*/  IADD3.X R5, R7, R33, RZ, P6, !PT ;  /* 0x0000002107057210 */ /* 0x000fe200037fe4ff */
[----:B------:R-:W-:Y:S01]  /*17230*/  BSSY B1, `(.L_x_257) ;  /* 0x0000006000017945 */ /* 0x000fe20003800000 */
[----:B------:R-:W-:Y:S01]  /*17240*/  ISETP.GT.AND P3, PT, R50, 0x30, P1 ;  /* 0x000000303200780c */ /* 0x000fe20000f64270 */
[----:B----4-:R-:W-:-:S05]  /*17250*/  FFMA R7, R11, UR21, R0 ;  /* 0x000000150b077c23 */ /* 0x010fca0008000000 */
[----:B------:R4:W-:Y:S07]  /*17260*/  @P5 STG.E desc[UR16][R4.64+0x200], R7 ;  /* 0x0002000704005986 */ /* 0x0009ee000c101910 */
[----:B------:R-:W-:Y:S05]  /*17270*/  @!P3 BRA `(.L_x_258) ;  /* 0x000000000004b947 */ /* 0x000fea0003800000 */
[----:B------:R0:W5:Y:S02]  /*17280*/  LDG.E.LTC128B R10, desc[UR16][R56.64+0x220] ;  /* 0x00022010380a7981 */ /* 0x000164000c1e1920 */
.L_x_258:
[----:B------:R-:W-:Y:S05]  /*17290*/  BSYNC B1 ;  /* 0x0000000000017941 */ /* 0x000fea0003800000 */
.L_x_257:
[----:B------:R-:W4:Y:S01]  /*172a0*/  LDL.LU R6, [R1+0x2c4] ;  /* 0x0002c40001067983 */ /* 0x000f220000300800 */
        /* <DEDUP_REMOVED lines=8> */
.L_x_260:
[----:B------:R-:W-:Y:S05]  /*17330*/  BSYNC B1 ;  /* 0x0000000000017941 */ /* 0x000fea0003800000 */
.L_x_259:
[----:B------:R-:W3:Y:S01]  /*17340*/  LDL.LU R6, [R1+0x2c8] ;  /* 0x0002c80001067983 */ /* 0x000ee20000300800 */
[----:B-----5:R-:W-:Y:S01]  /*17350*/  FMUL R0, R10, UR22 ;  /* 0x000000160a007c20 */ /* 0x020fe20008400000 */
[----:B--2-4-:R-:W-:Y:S01]  /*17360*/  IMAD.MOV.U32 R8, RZ, RZ, R4 ;  /* 0x000000ffff087224 */ /* 0x014fe200078e0004 */
[----:B------:R-:W-:Y:S01]  /*17370*/  MOV R9, R5 ;  /* 0x0000000500097202 */ /* 0x000fe20000000f00 */
[----:B------:R-:W2:Y:S01]  /*17380*/  LDL.LU R12, [R1+0x2cc] ;  /* 0x0002cc00010c7983 */ /* 0x000ea20000300800 */
[----:B---3--:R-:W-:-:S05]  /*17390*/  FFMA R11, R6, UR21, R0 ;  /* 0x00000015060b7c23 */ /* 0x008fca0008000000 */
[----:B------:R3:W-:Y:S04]  /*173a0*/  @P6 STG.E desc[UR16][R8.64+0x220], R11 ;  /* 0x0002200b08006986 */ /* 0x0007e8000c101910 */
[----:B------:R-:W4:Y:S01]  /*173b0*/  @P5 LDG.E.LTC128B R10, desc[UR16][R60.64+0x200] ;  /* 0x000200103c0a5981 */ /* 0x000f22000c1e1920 */
[----:B------:R-:W-:Y:S01]  /*173c0*/  ISETP.GT.AND P3, PT, R50, 0x39, P2 ;  /* 0x000000393200780c */ /* 0x000fe20001764270 */
[----:B------:R-:W-:Y:S01]  /*173d0*/  BSSY B1, `(.L_x_261) ;  /* 0x0000009000017945 */ /* 0x000fe20003800000 */
[----:B------:R-:W-:Y:S01]  /*173e0*/  IADD3 R6, P6, R4, R157, RZ ;  /* 0x0000009d04067210 */ /* 0x000fe20007fde0ff */
[----:B---3--:R-:W-:-:S04]  /*173f0*/  IMAD.WIDE.U32 R8, R32, 0x1c, R8 ;  /* 0x0000001c20087825 */ /* 0x008fc800078e0008 */
[----:B------:R-:W-:Y:S02]  /*17400*/  IMAD.IADD R9, R53, 0x1, R9 ;  /* 0x0000000135097824 */ /* 0x000fe400078e0209 */
[----:B----4-:R-:W-:-:S04]  /*17410*/  FMUL R0, R10, UR22 ;  /* 0x000000160a007c20 */ /* 0x010fc80008400000 */
[----:B--2---:R-:W-:-:S05]  /*17420*/  FFMA R13, R12, UR21, R0 ;  /* 0x000000150c0d7c23 */ /* 0x004fca0008000000 */
[----:B------:R2:W-:Y:S01]  /*17430*/  @P5 STG.E desc[UR16][R8.64+0x200], R13 ;  /* 0x0002000d08005986 */ /* 0x0005e2000c101910 */
[----:B------:R-:W-:Y:S05]  /*17440*/  @!P3 BRA `(.L_x_262) ;  /* 0x000000000004b947 */ /* 0x000fea0003800000 */
[----:B------:R3:W5:Y:S02]  /*17450*/  LDG.E.LTC128B R10, desc[UR16][R58.64+0x200] ;  /* 0x000200103a0a7981 */ /* 0x000764000c1e1920 */
.L_x_262:
[----:B------:R-:W-:Y:S05]  /*17460*/  BSYNC B1 ;  /* 0x0000000000017941 */ /* 0x000fea0003800000 */
.L_x_261:
        /* <DEDUP_REMOVED lines=9> */
.L_x_264:
[----:B------:R-:W-:Y:S05]  /*17500*/  BSYNC B1 ;  /* 0x0000000000017941 */ /* 0x000fea0003800000 */
.L_x_263:
        /* <DEDUP_REMOVED lines=9> */
.L_x_266:
[----:B------:R-:W-:Y:S05]  /*175a0*/  BSYNC B1 ;  /* 0x0000000000017941 */ /* 0x000fea0003800000 */
.L_x_265:
        /* <DEDUP_REMOVED lines=18> */
.L_x_268:
[----:B------:R-:W-:Y:S05]  /*176d0*/  BSYNC B1 ;  /* 0x0000000000017941 */ /* 0x000fea0003800000 */
.L_x_267:
        /* <DEDUP_REMOVED lines=9> */
.L_x_270:
[----:B------:R-:W-:Y:S05]  /*17770*/  BSYNC B1 ;  /* 0x0000000000017941 */ /* 0x000fea0003800000 */
.L_x_269:
        /* <DEDUP_REMOVED lines=9> */
.L_x_272:
[----:B------:R-:W-:Y:S05]  /*17810*/  BSYNC B1 ;  /* 0x0000000000017941 */ /* 0x000fea0003800000 */
.L_x_271:
        /* <DEDUP_REMOVED lines=18> */
.L_x_274:
[----:B------:R-:W-:Y:S05]  /*17940*/  BSYNC B1 ;  /* 0x0000000000017941 */ /* 0x000fea0003800000 */
.L_x_273:
        /* <DEDUP_REMOVED lines=9> */
.L_x_276:
[----:B------:R-:W-:Y:S05]  /*179e0*/  BSYNC B1 ;  /* 0x0000000000017941 */ /* 0x000fea0003800000 */
.L_x_275:
        /* <DEDUP_REMOVED lines=9> */
.L_x_278:
[----:B------:R-:W-:Y:S05]  /*17a80*/  BSYNC B1 ;  /* 0x0000000000017941 */ /* 0x000fea0003800000 */
.L_x_277:
        /* <DEDUP_REMOVED lines=18> */
.L_x_280:
[----:B------:R-:W-:Y:S05]  /*17bb0*/  BSYNC B1 ;  /* 0x0000000000017941 */ /* 0x000fea0003800000 */
.L_x_279:
        /* <DEDUP_REMOVED lines=9> */
.L_x_282:
[----:B------:R-:W-:Y:S05]  /*17c50*/  BSYNC B1 ;  /* 0x0000000000017941 */ /* 0x000fea0003800000 */
.L_x_281:
        /* <DEDUP_REMOVED lines=9> */
.L_x_284:
[----:B------:R-:W-:Y:S05]  /*17cf0*/  BSYNC B1 ;  /* 0x0000000000017941 */ /* 0x000fea0003800000 */
.L_x_283:
        /* <DEDUP_REMOVED lines=18> */
.L_x_286:
[----:B------:R-:W-:Y:S05]  /*17e20*/  BSYNC B1 ;  /* 0x0000000000017941 */ /* 0x000fea0003800000 */
.L_x_285:
        /* <DEDUP_REMOVED lines=9> */
.L_x_288:
[----:B------:R-:W-:Y:S05]  /*17ec0*/  BSYNC B1 ;  /* 0x0000000000017941 */ /* 0x000fea0003800000 */
.L_x_287:
        /* <DEDUP_REMOVED lines=9> */
.L_x_290:
[----:B------:R-:W-:Y:S05]  /*17f60*/  BSYNC B1 ;  /* 0x0000000000017941 */ /* 0x000fea0003800000 */
.L_x_289:
        /* <DEDUP_REMOVED lines=18> */
.L_x_292:
[----:B------:R-:W-:Y:S05]  /*18090*/  BSYNC B1 ;  /* 0x0000000000017941 */ /* 0x000fea0003800000 */
.L_x_291:
        /* <DEDUP_REMOVED lines=9> */
.L_x_294:
[----:B------:R-:W-:Y:S05]  /*18130*/  BSYNC B1 ;  /* 0x0000000000017941 */ /* 0x000fea0003800000 */
.L_x_293:
        /* <DEDUP_REMOVED lines=9> */
.L_x_296:
[----:B------:R-:W-:Y:S05]  /*181d0*/  BSYNC B1 ;  /* 0x0000000000017941 */ /* 0x000fea0003800000 */
.L_x_295:
        /* <DEDUP_REMOVED lines=18> */
.L_x_298:
[----:B------:R-:W-:Y:S05]  /*18300*/  BSYNC B1 ;  /* 0x0000000000017941 */ /* 0x000fea0003800000 */
.L_x_297:
        /* <DEDUP_REMOVED lines=9> */
.L_x_300:
[----:B------:R-:W-:Y:S05]  /*183a0*/  BSYNC B1 ;  /* 0x0000000000017941 */ /* 0x000fea0003800000 */
.L_x_299:
        /* <DEDUP_REMOVED lines=9> */
.L_x_302:
[----:B------:R-:W-:Y:S05]  /*18440*/  BSYNC B1 ;  /* 0x0000000000017941 */ /* 0x000fea0003800000 */
.L_x_301:
        /* <DEDUP_REMOVED lines=18> */
.L_x_304:
[----:B------:R-:W-:Y:S05]  /*18570*/  BSYNC B1 ;  /* 0x0000000000017941 */ /* 0x000fea0003800000 */
.L_x_303:
        /* <DEDUP_REMOVED lines=9> */
.L_x_306:
[----:B------:R-:W-:Y:S05]  /*18610*/  BSYNC B1 ;  /* 0x0000000000017941 */ /* 0x000fea0003800000 */
.L_x_305:
        /* <DEDUP_REMOVED lines=9> */
.L_x_308:
[----:B------:R-:W-:Y:S05]  /*186b0*/  BSYNC B1 ;  /* 0x0000000000017941 */ /* 0x000fea0003800000 */
.L_x_307:
[----:B------:R-:W2:Y:S01]  /*186c0*/  LDL.LU R6, [R1+0x348] ;  /* 0x0003480001067983 */ /* 0x000ea20000300800 */
[----:B-----5:R-:W-:-:S03]  /*186d0*/  FMUL R0, R10, UR22 ;  /* 0x000000160a007c20 */ /* 0x020fc60008400000 */
[----:B------:R-:W3:Y:S01]  /*186e0*/  LDL.LU R12, [R1+0x34c] ;  /* 0x00034c00010c7983 */ /* 0x000ee20000300800 */
[----:B--2---:R-:W-:-:S05]  /*186f0*/  FFMA R11, R6, UR21, R0 ;  /* 0x00000015060b7c23 */ /* 0x004fca0008000000 */
[----:B------:R2:W-:Y:S04]  /*18700*/  @P6 STG.E desc[UR16][R4.64+0x220], R11 ;  /* 0x0002200b04006986 */ /* 0x0005e8000c101910 */
[----:B------:R-:W3:Y:S01]  /*18710*/  @P5 LDG.E.LTC128B R10, desc[UR16][R92.64+0x200] ;  /* 0x000200105c0a5981 */ /* 0x000ee2000c1e1920 */
[----:B----4-:R-:W-:Y:S01]  /*18720*/  IMAD.WIDE.U32 R8, R32, 0x1c, R4 ;  /* 0x0000001c20087825 */ /* 0x010fe200078e0004 */
[----:B------:R-:W-:Y:S01]  /*18730*/  ISETP.GT.AND P3, PT, R50, 0x79, P2 ;  /* 0x000000793200780c */ /* 0x000fe20001764270 */
[----:B------:R-:W-:Y:S01]  /*18740*/  BSSY B1, `(.L_x_309) ;  /* 0x0000008000017945 */ /* 0x000fe20003800000 */
[----:B------:R-:W-:Y:S01]  /*18750*/  IADD3 R6, P6, R4, R157, RZ ;  /* 0x0000009d04067210 */ /* 0x000fe20007fde0ff */
[----:B------:R-:W-:Y:S02]  /*18760*/  IMAD.IADD R9, R53, 0x1, R9 ;  /* 0x0000000135097824 */ /* 0x000fe400078e0209 */
[----:B---3--:R-:W-:-:S04]  /*18770*/  FMUL R0, R10, UR22 ;  /* 0x000000160a007c20 */ /* 0x008fc80008400000 */
[----:B------:R-:W-:-:S05]  /*18780*/  FFMA R13, R12, UR21, R0 ;  /* 0x000000150c0d7c23 */ /* 0x000fca0008000000 */
[----:B------:R2:W-:Y:S01]  /*18790*/  @P5 STG.E desc[UR16][R8.64+0x200], R13 ;  /* 0x0002000d08005986 */ /* 0x0005e2000c101910 */
[----:B------:R-:W-:Y:S05]  /*187a0*/  @!P3 BRA `(.L_x_310) ;  /* 0x000000000004b947 */ /* 0x000fea0003800000 */
[----:B------:R3:W5:Y:S02]  /*187b0*/  LDG.E.LTC128B R10, desc[UR16][R90.64+0x200] ;  /* 0x000200105a0a7981 */ /* 0x000764000c1e1920 */
.L_x_310:
[----:B------:R-:W-:Y:S05]  /*187c0*/  BSYNC B1 ;  /* 0x0000000000017941 */ /* 0x000fea0003800000 */
.L_x_309:
[----:B--2---:R-:W2:Y:S01]  /*187d0*/  LDL.LU R11, [R1+0x350] ;  /* 0x00035000010b7983 */ /* 0x004ea20000300800 */
[----:B-----5:R-:W-:Y:S01]  /*187e0*/  FMUL R0, R10, UR22 ;  /* 0x000000160a007c20 */ /* 0x020fe20008400000 */
[----:B------:R-:W-:Y:S01]  /*187f0*/  IADD3.X R7, R5, R33, RZ, P6, !PT ;  /* 0x0000002105077210 */ /* 0x000fe200037fe4ff */
[----:B------:R-:W-:Y:S01]  /*18800*/  BSSY B1, `(.L_x_311) ;  /* 0x0000006000017945 */ /* 0x000fe20003800000 */
[----:B------:R-:W-:Y:S01]  /*18810*/  ISETP.GT.AND P5, PT, R50, 0x78, P1 ;  /* 0x000000783200780c */ /* 0x000fe20000fa4270 */
[----:B--2---:R-:W-:-:S05]  /*18820*/  FFMA R5, R11, UR21, R0 ;  /* 0x000000150b057c23 */ /* 0x004fca0008000000 */
[----:B------:R2:W-:Y:S07]  /*18830*/  @P3 STG.E desc[UR16][R6.64+0x200], R5 ;  /* 0x0002000506003986 */ /* 0x0005ee000c101910 */
[----:B------:R-:W-:Y:S05]  /*18840*/  @!P5 BRA `(.L_x_312) ;  /* 0x000000000004d947 */ /* 0x000fea0003800000 */
[----:B------:R4:W5:Y:S02]  /*18850*/  LDG.E.LTC128B R10, desc[UR16][R92.64+0x220] ;  /* 0x000220105c0a7981 */ /* 0x000964000c1e1920 */
.L_x_312:
[----:B------:R-:W-:Y:S05]  /*18860*/  BSYNC B1 ;  /* 0x0000000000017941 */ /* 0x000fea0003800000 */
.L_x_311:
[----:B------:R-:W2:Y:S01]  /*18870*/  LDL.LU R4, [R1+0x354] ;  /* 0x0003540001047983 */ /* 0x000ea20000300800 */
[----:B-----5:R-:W-:Y:S01]  /*18880*/  FMUL R0, R10, UR22 ;  /* 0x000000160a007c20 */ /* 0x020fe20008400000 */
[C---:B------:R-:W-:Y:S01]  /*18890*/  ISETP.GT.AND P6, PT, R50.reuse, 0x79, P1 ;  /* 0x000000793200780c */ /* 0x040fe20000fc4270 */
[----:B------:R-:W-:Y:S01]  /*188a0*/  BSSY B1, `(.L_x_313) ;  /* 0x0000006000017945 */ /* 0x000fe20003800000 */
[----:B------:R-:W-:Y:S01]  /*188b0*/  ISETP.GT.AND P3, PT, R50, 0x80, P2 ;  /* 0x000000803200780c */ /* 0x000fe20001764270 */
[----:B--2---:R-:W-:-:S05]  /*188c0*/  FFMA R5, R4, UR21, R0 ;  /* 0x0000001504057c23 */ /* 0x004fca0008000000 */
[----:B------:R2:W-:Y:S05]  /*188d0*/  @P5 STG.E desc[UR16][R8.64+0x220], R5 ;  /* 0x0002200508005986 */ /* 0x0005ea000c101910 */
[----:B------:R-:W-:Y:S05]  /*188e0*/  @!P6 BRA `(.L_x_314) ;  /* 0x000000000004e947 */ /* 0x000fea0003800000 */
[----:B------:R0:W5:Y:S02]  /*188f0*/  LDG.E.LTC128B R10, desc[UR16][R90.64+0x220] ;  /* 0x000220105a0a7981 */ /* 0x000164000c1e1920 */
.L_x_314:
[----:B------:R-:W-:Y:S05]  /*18900*/  BSYNC B1 ;  /* 0x0000000000017941 */ /* 0x000fea0003800000 */
.L_x_313:
[----:B------:R-:W3:Y:S01]  /*18910*/  LDL.LU R4, [R1+0x358] ;  /* 0x0003580001047983 */ /* 0x000ee20000300800 */
[----:B-----5:R-:W-:-:S03]  /*18920*/  FMUL R0, R10, UR22 ;  /* 0x000000160a007c20 */ /* 0x020fc60008400000 */
[----:B------:R-:W4:Y:S01]  /*18930*/  LDL.LU R12, [R1+0x35c] ;  /* 0x00035c00010c7983 */ /* 0x000f220000300800 */
[----:B---3--:R-:W-:-:S05]  /*18940*/  FFMA R11, R4, UR21, R0 ;  /* 0x00000015040b7c23 */ /* 0x008fca0008000000 */
[----:B------:R3:W-:Y:S04]  /*18950*/  @P6 STG.E desc[UR16][R6.64+0x220], R11 ;  /* 0x0002200b06006986 */ /* 0x0007e8000c101910 */
[----:B------:R-:W4:Y:S01]  /*18960*/  @P3 LDG.E.LTC128B R10, desc[UR16][R96.64+0x200] ;  /* 0x00020010600a3981 */ /* 0x000f22000c1e1920 */
[----:B--2---:R-:W-:Y:S01]  /*18970*/  IMAD.WIDE.U32 R8, R32, 0x1c, R6 ;  /* 0x0000001c20087825 */ /* 0x004fe200078e0006 */
[----:B------:R-:W-:Y:S01]  /*18980*/  ISETP.GT.AND P6, PT, R50, 0x81, P2 ;  /* 0x000000813200780c */ /* 0x000fe200017c4270 */
[----:B------:R-:W-:Y:S01]  /*18990*/  BSSY B1, `(.L_x_315) ;  /* 0x0000008000017945 */ /* 0x000fe20003800000 */
[----:B------:R-:W-:Y:S01]  /*189a0*/  IADD3 R4, P5, R6, R157, RZ ;  /* 0x0000009d06047210 */ /* 0x000fe20007fbe0ff */
[----:B------:R-:W-:Y:S02]  /*189b0*/  IMAD.IADD R9, R53, 0x1, R9 ;  /* 0x0000000135097824 */ /* 0x000fe400078e0209 */
[----:B----4-:R-:W-:-:S04]  /*189c0*/  FMUL R0, R10, UR22 ;  /* 0x000000160a007c20 */ /* 0x010fc80008400000 */
[----:B------:R-:W-:-:S05]  /*189d0*/  FFMA R13, R12, UR21, R0 ;  /* 0x000000150c0d7c23 */ /* 0x000fca0008000000 */
[----:B------:R3:W-:Y:S01]  /*189e0*/  @P3 STG.E desc[UR16][R8.64+0x200], R13 ;  /* 0x0002000d08003986 */ /* 0x0007e2000c101910 */
[----:B------:R-:W-:Y:S05]  /*189f0*/  @!P6 BRA `(.L_x_316) ;  /* 0x000000000004e947 */ /* 0x000fea0003800000 */
[----:B------:R2:W5:Y:S02]  /*18a00*/  LDG.E.LTC128B R10, desc[UR16][R94.64+0x200] ;  /* 0x000200105e0a7981 */ /* 0x000564000c1e1920 */
.L_x_316:
[----:B------:R-:W-:Y:S05]  /*18a10*/  BSYNC B1 ;  /* 0x0000000000017941 */ /* 0x000fea0003800000 */
.L_x_315:
[----:B---3--:R-:W3:Y:S01]  /*18a20*/  LDL.LU R11, [R1+0x360] ;  /* 0x00036000010b7983 */ /* 0x008ee20000300800 */
[----:B-----5:R-:W-:Y:S01]  /*18a30*/  FMUL R0, R10, UR22 ;  /* 0x000000160a007c20 */ /* 0x020fe20008400000 */
[----:B------:R-:W-:Y:S01]  /*18a40*/  IADD3.X R5, R7, R33, RZ, P5, !PT ;  /* 0x0000002107057210 */ /* 0x000fe20002ffe4ff */
[----:B------:R-:W-:Y:S01]  /*18a50*/  BSSY B1, `(.L_x_317) ;  /* 0x0000006000017945 */ /* 0x000fe20003800000 */
[----:B------:R-:W-:Y:S01]  /*18a60*/  ISETP.GT.AND P3, PT, R50, 0x80, P1 ;  /* 0x000000803200780c */ /* 0x000fe20000f64270 */
[----:B---3--:R-:W-:-:S05]  /*18a70*/  FFMA R7, R11, UR21, R0 ;  /* 0x000000150b077c23 */ /* 0x008fca0008000000 */
[----:B------:R3:W-:Y:S07]  /*18a80*/  @P6 STG.E desc[UR16][R4.64+0x200], R7 ;  /* 0x0002000704006986 */ /* 0x0007ee000c101910 */
[----:B------:R-:W-:Y:S05]  /*18a90*/  @!P3 BRA `(.L_x_318) ;  /* 0x000000000004b947 */ /* 0x000fea0003800000 */
[----:B------:R4:W5:Y:S02]  /*18aa0*/  LDG.E.LTC128B R10, desc[UR16][R96.64+0x220] ;  /* 0x00022010600a7981 */ /* 0x000964000c1e1920 */
.L_x_318:
[----:B------:R-:W-:Y:S05]  /*18ab0*/  BSYNC B1 ;  /* 0x0000000000017941 */ /* 0x000fea0003800000 */
.L_x_317:
[----:B------:R-:W3:Y:S01]  /*18ac0*/  LDL.LU R6, [R1+0x364] ;  /* 0x0003640001067983 */ /* 0x000ee20000300800 */
[----:B-----5:R-:W-:Y:S01]  /*18ad0*/  FMUL R0, R10, UR22 ;  /* 0x000000160a007c20 */ /* 0x020fe20008400000 */
[C---:B------:R-:W-:Y:S01]  /*18ae0*/  ISETP.GT.AND P6, PT, R50.reuse, 0x81, P1 ;  /* 0x000000813200780c */ /* 0x040fe20000fc4270 */
[----:B------:R-:W-:Y:S01]  /*18af0*/  BSSY B1, `(.L_x_319) ;  /* 0x0000006000017945 */ /* 0x000fe20003800000 */
[----:B------:R-:W-:Y:S01]  /*18b00*/  ISETP.GT.AND P5, PT, R50, 0x88, P2 ;  /* 0x000000883200780c */ /* 0x000fe200017a4270 */
[----:B---3--:R-:W-:-:S05]  /*18b10*/  FFMA R7, R6, UR21, R0 ;  /* 0x0000001506077c23 */ /* 0x008fca0008000000 */
[----:B------:R3:W-:Y:S05]  /*18b20*/  @P3 STG.E desc[UR16][R8.64+0x220], R7 ;  /* 0x0002200708003986 */ /* 0x0007ea000c101910 */
[----:B------:R-:W-:Y:S05]  /*18b30*/  @!P6 BRA `(.L_x_320) ;  /* 0x000000000004e947 */ /* 0x000fea0003800000 */
[----:B------:R0:W5:Y:S02]  /*18b40*/  LDG.E.LTC128B R10, desc[UR16][R94.64+0x220] ;  /* 0x000220105e0a7981 */ /* 0x000164000c1e1920 */
.L_x_320:
[----:B------:R-:W-:Y:S05]  /*18b50*/  BSYNC B1 ;  /* 0x0000000000017941 */ /* 0x000fea0003800000 */
.L_x_319:
[----:B------:R-:W2:Y:S01]  /*18b60*/  LDL.LU R6, [R1+0x368] ;  /* 0x0003680001067983 */ /* 0x000ea20000300800 */
[----:B-----5:R-:W-:-:S03]  /*18b70*/  FMUL R0, R10, UR22 ;  /* 0x000000160a007c20 */ /* 0x020fc60008400000 */
[----:B------:R-:W4:Y:S01]  /*18b80*/  LDL.LU R12, [R1+0x36c] ;  /* 0x00036c00010c7983 */ /* 0x000f220000300800 */
[----:B--2---:R-:W-:-:S05]  /*18b90*/  FFMA R11, R6, UR21, R0 ;  /* 0x00000015060b7c23 */ /* 0x004fca0008000000 */
[----:B------:R2:W-:Y:S04]  /*18ba0*/  @P6 STG.E desc[UR16][R4.64+0x220], R11 ;  /* 0x0002200b04006986 */ /* 0x0005e8000c101910 */
[----:B------:R-:W4:Y:S01]  /*18bb0*/  @P5 LDG.E.LTC128B R10, desc[UR16][R100.64+0x200] ;  /* 0x00020010640a5981 */ /* 0x000f22000c1e1920 */
[----:B---3--:R-:W-:Y:S01]  /*18bc0*/  IMAD.WIDE.U32 R8, R32, 0x1c, R4 ;  /* 0x0000001c20087825 */ /* 0x008fe200078e0004 */
        /* <DEDUP_REMOVED lines=9> */
.L_x_322:
[----:B------:R-:W-:Y:S05]  /*18c60*/  BSYNC B1 ;  /* 0x0000000000017941 */ /* 0x000fea0003800000 */
.L_x_321:
        /* <DEDUP_REMOVED lines=9> */
.L_x_324:
[----:B------:R-:W-:Y:S05]  /*18d00*/  BSYNC B1 ;  /* 0x0000000000017941 */ /* 0x000fea0003800000 */
.L_x_323:
        /* <DEDUP_REMOVED lines=9> */
.L_x_326:
[----:B------:R-:W-:Y:S05]  /*18da0*/  BSYNC B1 ;  /* 0x0000000000017941 */ /* 0x000fea0003800000 */
.L_x_325:
        /* <DEDUP_REMOVED lines=16> */
.L_x_328:
[----:B------:R-:W-:Y:S05]  /*18eb0*/  BSYNC B1 ;  /* 0x0000000000017941 */ /* 0x000fea0003800000 */
.L_x_327:
        /* <DEDUP_REMOVED lines=9> */
.L_x_330:
[----:B------:R-:W-:Y:S05]  /*18f50*/  BSYNC B1 ;  /* 0x0000000000017941 */ /* 0x000fea0003800000 */
.L_x_329:
        /* <DEDUP_REMOVED lines=9> */
.L_x_332:
[----:B------:R-:W-:Y:S05]  /*18ff0*/  BSYNC B1 ;  /* 0x0000000000017941 */ /* 0x000fea0003800000 */
.L_x_331:
[----:B---3--:R-:W3:Y:S01]  /*19000*/  LDL.LU R4, [R1+0x388] ;  /* 0x0003880001047983 */ /* 0x008ee20000300800 */
[----:B-----5:R-:W-:-:S03]  /*19010*/  FMUL R0, R10, UR22 ;  /* 0x000000160a007c20 */ /* 0x020fc60008400000 */
[----:B------:R-:W2:Y:S01]  /*19020*/  LDL.LU R12, [R1+0x38c] ;  /* 0x00038c00010c7983 */ /* 0x000ea20000300800 */
[----:B---3--:R-:W-:-:S05]  /*19030*/  FFMA R11, R4, UR21, R0 ;  /* 0x00000015040b7c23 */ /* 0x008fca0008000000 */
[----:B------:R3:W-:Y:S04]  /*19040*/  @P6 STG.E desc[UR16][R8.64+0x220], R11 ;  /* 0x0002200b08006986 */ /* 0x0007e8000c101910 */
[----:B------:R-:W4:Y:S01]  /*19050*/  @P5 LDG.E.LTC128B R10, desc[UR16][R108.64+0x200] ;  /* 0x000200106c0a5981 */ /* 0x000f22000c1e1920 */
[----:B------:R-:W-:Y:S01]  /*19060*/  IMAD.WIDE.U32 R4, R32, 0x1c, R8 ;  /* 0x0000001c20047825 */ /* 0x000fe200078e0008 */
[----:B------:R-:W-:Y:S01]  /*19070*/  ISETP.GT.AND P6, PT, R50, 0x99, P2 ;  /* 0x000000993200780c */ /* 0x000fe200017c4270 */
[----:B------:R-:W-:Y:S01]  /*19080*/  BSSY B1, `(.L_x_333) ;  /* 0x0000008000017945 */ /* 0x000fe20003800000 */
[----:B------:R-:W-:Y:S01]  /*19090*/  IADD3 R6, P3, R8, R157, RZ ;  /* 0x0000009d08067210 */ /* 0x000fe20007f7e0ff */
[----:B------:R-:W-:Y:S02]  /*190a0*/  IMAD.IADD R5, R53, 0x1, R5 ;  /* 0x0000000135057824 */ /* 0x000fe400078e0205 */
[----:B----4-:R-:W-:-:S04]  /*190b0*/  FMUL R0, R10, UR22 ;  /* 0x000000160a007c20 */ /* 0x010fc80008400000 */
[----:B--2---:R-:W-:-:S05]  /*190c0*/  FFMA R13, R12, UR21, R0 ;  /* 0x000000150c0d7c23 */ /* 0x004fca0008000000 */
[----:B------:R3:W-:Y:S01]  /*190d0*/  @P5 STG.E desc[UR16][R4.64+0x200], R13 ;  /* 0x0002000d04005986 */ /* 0x0007e2000c101910 */
[----:B------:R-:W-:Y:S05]  /*190e0*/  @!P6 BRA `(.L_x_334) ;  /* 0x000000000004e947 */ /* 0x000fea0003800000 */
[----:B------:R2:W5:Y:S02]  /*190f0*/  LDG.E.LTC128B R10, desc[UR16][R106.64+0x200] ;  /* 0x000200106a0a7981 */ /* 0x000564000c1e1920 */
.L_x_334:
[----:B------:R-:W-:Y:S05]  /*19100*/  BSYNC B1 ;  /* 0x0000000000017941 */ /* 0x000fea0003800000 */
.L_x_333:
        /* <DEDUP_REMOVED lines=9> */
.L_x_336:
[----:B------:R-:W-:Y:S05]  /*191a0*/  BSYNC B1 ;  /* 0x0000000000017941 */ /* 0x000fea0003800000 */
.L_x_335:
        /* <DEDUP_REMOVED lines=9> */
.L_x_338:
[----:B------:R-:W-:Y:S05]  /*19240*/  BSYNC B1 ;  /* 0x0000000000017941 */ /* 0x000fea0003800000 */
.L_x_337:
        /* <DEDUP_REMOVED lines=16> */
.L_x_340:
[----:B------:R-:W-:Y:S05]  /*19350*/  BSYNC B1 ;  /* 0x0000000000017941 */ /* 0x000fea0003800000 */
.L_x_339:
        /* <DEDUP_REMOVED lines=9> */
.L_x_342:
[----:B------:R-:W-:Y:S05]  /*193f0*/  BSYNC B1 ;  /* 0x0000000000017941 */ /* 0x000fea0003800000 */
.L_x_341:
        /* <DEDUP_REMOVED lines=9> */
.L_x_344:
[----:B------:R-:W-:Y:S05]  /*19490*/  BSYNC B1 ;  /* 0x0000000000017941 */ /* 0x000fea0003800000 */
.L_x_343:
        /* <DEDUP_REMOVED lines=16> */
.L_x_346:
[----:B------:R-:W-:Y:S05]  /*195a0*/  BSYNC B1 ;  /* 0x0000000000017941 */ /* 0x000fea0003800000 */
.L_x_345:
        /* <DEDUP_REMOVED lines=9> */
.L_x_348:
[----:B------:R-:W-:Y:S05]  /*19640*/  BSYNC B1 ;  /* 0x0000000000017941 */ /* 0x000fea0003800000 */
.L_x_347:
        /* <DEDUP_REMOVED lines=9> */
.L_x_350:
[----:B------:R-:W-:Y:S05]  /*196e0*/  BSYNC B1 ;  /* 0x0000000000017941 */ /* 0x000fea0003800000 */
.L_x_349:
        /* <DEDUP_REMOVED lines=16> */
.L_x_352:
[----:B------:R-:W-:Y:S05]  /*197f0*/  BSYNC B1 ;  /* 0x0000000000017941 */ /* 0x000fea0003800000 */
.L_x_351:
        /* <DEDUP_REMOVED lines=9> */
.L_x_354:
[----:B------:R-:W-:Y:S05]  /*19890*/  BSYNC B1 ;  /* 0x0000000000017941 */ /* 0x000fea0003800000 */
.L_x_353:
        /* <DEDUP_REMOVED lines=9> */
.L_x_356:
[----:B------:R-:W-:Y:S05]  /*19930*/  BSYNC B1 ;  /* 0x0000000000017941 */ /* 0x000fea0003800000 */
.L_x_355:
        /* <DEDUP_REMOVED lines=16> */
.L_x_358:
[----:B------:R-:W-:Y:S05]  /*19a40*/  BSYNC B1 ;  /* 0x0000000000017941 */ /* 0x000fea0003800000 */
.L_x_357:
        /* <DEDUP_REMOVED lines=9> */
.L_x_360:
[----:B------:R-:W-:Y:S05]  /*19ae0*/  BSYNC B1 ;  /* 0x0000000000017941 */ /* 0x000fea0003800000 */
.L_x_359:
        /* <DEDUP_REMOVED lines=9> */
.L_x_362:
[----:B------:R-:W-:Y:S05]  /*19b80*/  BSYNC B1 ;  /* 0x0000000000017941 */ /* 0x000fea0003800000 */
.L_x_361:
        /* <DEDUP_REMOVED lines=16> */
.L_x_364:
[----:B------:R-:W-:Y:S05]  /*19c90*/  BSYNC B1 ;  /* 0x0000000000017941 */ /* 0x000fea0003800000 */
.L_x_363:
        /* <DEDUP_REMOVED lines=9> */
.L_x_366:
[----:B------:R-:W-:Y:S05]  /*19d30*/  BSYNC B1 ;  /* 0x0000000000017941 */ /* 0x000fea0003800000 */
.L_x_365:
        /* <DEDUP_REMOVED lines=9> */
.L_x_368:
[----:B------:R-:W-:Y:S05]  /*19dd0*/  BSYNC B1 ;  /* 0x0000000000017941 */ /* 0x000fea0003800000 */
.L_x_367:
        /* <DEDUP_REMOVED lines=16> */
.L_x_370:
[----:B------:R-:W-:Y:S05]  /*19ee0*/  BSYNC B1 ;  /* 0x0000000000017941 */ /* 0x000fea0003800000 */
.L_x_369:
        /* <DEDUP_REMOVED lines=9> */
.L_x_372:
[----:B------:R-:W-:Y:S05]  /*19f80*/  BSYNC B1 ;  /* 0x0000000000017941 */ /* 0x000fea0003800000 */
.L_x_371:
        /* <DEDUP_REMOVED lines=9> */
.L_x_374:
[----:B------:R-:W-:Y:S05]  /*1a020*/  BSYNC B1 ;  /* 0x0000000000017941 */ /* 0x000fea0003800000 */
.L_x_373:
        /* <DEDUP_REMOVED lines=16> */
.L_x_376:
[----:B------:R-:W-:Y:S05]  /*1a130*/  BSYNC B1 ;  /* 0x0000000000017941 */ /* 0x000fea0003800000 */
.L_x_375:
        /* <DEDUP_REMOVED lines=9> */
.L_x_378:
[----:B------:R-:W-:Y:S05]  /*1a1d0*/  BSYNC B1 ;  /* 0x0000000000017941 */ /* 0x000fea0003800000 */
.L_x_377:
        /* <DEDUP_REMOVED lines=9> */
.L_x_380:
[----:B------:R-:W-:Y:S05]  /*1a270*/  BSYNC B1 ;  /* 0x0000000000017941 */ /* 0x000fea0003800000 */
.L_x_379:
        /* <DEDUP_REMOVED lines=16> */
.L_x_382:
[----:B------:R-:W-:Y:S05]  /*1a380*/  BSYNC B1 ;  /* 0x0000000000017941 */ /* 0x000fea0003800000 */
.L_x_381:
        /* <DEDUP_REMOVED lines=9> */
.L_x_384:
[----:B------:R-:W-:Y:S05]  /*1a420*/  BSYNC B1 ;  /* 0x0000000000017941 */ /* 0x000fea0003800000 */
.L_x_383:
        /* <DEDUP_REMOVED lines=9> */
.L_x_386:
[----:B------:R-:W-:Y:S05]  /*1a4c0*/  BSYNC B1 ;  /* 0x0000000000017941 */ /* 0x000fea0003800000 */
.L_x_385:
        /* <DEDUP_REMOVED lines=16> */
.L_x_388:
[----:B------:R-:W-:Y:S05]  /*1a5d0*/  BSYNC B1 ;  /* 0x0000000000017941 */ /* 0x000fea0003800000 */
.L_x_387:
        /* <DEDUP_REMOVED lines=9> */
.L_x_390:
[----:B------:R-:W-:Y:S05]  /*1a670*/  BSYNC B1 ;  /* 0x0000000000017941 */ /* 0x000fea0003800000 */
.L_x_389:
        /* <DEDUP_REMOVED lines=9> */
.L_x_392:
[----:B------:R-:W-:Y:S05]  /*1a710*/  BSYNC B1 ;  /* 0x0000000000017941 */ /* 0x000fea0003800000 */
.L_x_391:
        /* <DEDUP_REMOVED lines=16> */
.L_x_394:
[----:B------:R-:W-:Y:S05]  /*1a820*/  BSYNC B1 ;  /* 0x0000000000017941 */ /* 0x000fea0003800000 */
.L_x_393:
        /* <DEDUP_REMOVED lines=9> */
.L_x_396:
[----:B------:R-:W-:Y:S05]  /*1a8c0*/  BSYNC B1 ;  /* 0x0000000000017941 */ /* 0x000fea0003800000 */
.L_x_395:
        /* <DEDUP_REMOVED lines=9> */
.L_x_398:
[----:B------:R-:W-:Y:S05]  /*1a960*/  BSYNC B1 ;  /* 0x0000000000017941 */ /* 0x000fea0003800000 */
.L_x_397:
        /* <DEDUP_REMOVED lines=16> */
.L_x_400:
[----:B------:R-:W-:Y:S05]  /*1aa70*/  BSYNC B1 ;  /* 0x0000000000017941 */ /* 0x000fea0003800000 */
.L_x_399:
        /* <DEDUP_REMOVED lines=9> */
.L_x_402:
[----:B------:R-:W-:Y:S05]  /*1ab10*/  BSYNC B1 ;  /* 0x0000000000017941 */ /* 0x000fea0003800000 */
.L_x_401:
        /* <DEDUP_REMOVED lines=9> */
.L_x_404:
[----:B------:R-:W-:Y:S05]  /*1abb0*/  BSYNC B1 ;  /* 0x0000000000017941 */ /* 0x000fea0003800000 */
.L_x_403:
        /* <DEDUP_REMOVED lines=16> */
.L_x_406:
[----:B------:R-:W-:Y:S05]  /*1acc0*/  BSYNC B1 ;  /* 0x0000000000017941 */ /* 0x000fea0003800000 */
.L_x_405:
        /* <DEDUP_REMOVED lines=9> */
.L_x_408:
[----:B------:R-:W-:Y:S05]  /*1ad60*/  BSYNC B1 ;  /* 0x0000000000017941 */ /* 0x000fea0003800000 */
.L_x_407:
[----:B------:R-:W3:Y:S01]  /*1ad70*/  LDL.LU R8, [R1+0x454] ;  /* 0x0004540001087983 */ /* 0x000ee20000300800 */
[----:B-----5:R-:W-:Y:S01]  /*1ad80*/  FMUL R0, R10, UR22 ;  /* 0x000000160a007c20 */ /* 0x020fe20008400000 */
[----:B------:R-:W-:Y:S01]  /*1ad90*/  ISETP.GT.AND P1, PT, R50, 0xf9, P1 ;  /* 0x000000f93200780c */ /* 0x000fe20000f24270 */
[----:B------:R-:W-:Y:S02]  /*1ada0*/  BSSY B1, `(.L_x_409) ;  /* 0x0000005000017945 */ /* 0x000fe40003800000 */
[----:B---3--:R-:W-:-:S05]  /*1adb0*/  FFMA R9, R8, UR21, R0 ;  /* 0x0000001508097c23 */ /* 0x008fca0008000000 */
[----:B------:R3:W-:Y:S05]  /*1adc0*/  @P5 STG.E desc[UR16][R4.64+0x220], R9 ;  /* 0x0002200904005986 */ /* 0x0007ea000c101910 */
[----:B------:R-:W-:Y:S05]  /*1add0*/  @!P1 BRA `(.L_x_410) ;  /* 0x0000000000049947 */ /* 0x000fea0003800000 */
[----:B------:R0:W5:Y:S02]  /*1ade0*/  LDG.E.LTC128B R10, desc[UR16][R2.64+0x220] ;  /* 0x00022010020a7981 */ /* 0x000164000c1e1920 */
.L_x_410:
[----:B------:R-:W-:Y:S05]  /*1adf0*/  BSYNC B1 ;  /* 0x0000000000017941 */ /* 0x000fea0003800000 */
.L_x_409:
[----:B------:R-:W0:Y:S01]  /*1ae00*/  LDL.LU R0, [R1+0x458] ;  /* 0x0004580001007983 */ /* 0x000e220000300800 */
[----:B-----5:R-:W-:-:S04]  /*1ae10*/  FMUL R10, R10, UR22 ;  /* 0x000000160a0a7c20 */ /* 0x020fc80008400000 */
[----:B0-2---:R-:W-:Y:S01]  /*1ae20*/  FFMA R3, R0, UR21, R10 ;  /* 0x0000001500037c23 */ /* 0x005fe2000800000a */
[----:B------:R-:W-:Y:S06]  /*1ae30*/  @!P1 BRA `(.L_x_411) ;  /* 0x0000004800d49947 */ /* 0x000fec0003800000 */
[----:B------:R0:W-:Y:S01]  /*1ae40*/  STG.E desc[UR16][R6.64+0x220], R3 ;  /* 0x0002200306007986 */ /* 0x0001e2000c101910 */
[----:B------:R-:W-:Y:S05]  /*1ae50*/  BRA `(.L_x_411) ;  /* 0x0000004800cc7947 */ /* 0x000fea0003800000 */
.L_x_28:
[----:B------:R-:W-:Y:S01]  /*1ae60*/  ULDC.64 UR6, c[0x0][0x6c0] ;  /* 0x0001b00000067ab9 */ /* 0x000fe20000000a00 */
[----:B------:R-:W2:Y:S01]  /*1ae70*/  LDL.LU R45, [R1+0x418] ;  /* 0x00041800012d7983 */ /* 0x000ea20000300800 */
[----:B------:R-:W-:Y:S01]  /*1ae80*/  LEA R2, P2, R36, UR6, 0x2 ;  /* 0x0000000624027c11 */ /* 0x000fe2000f8410ff */
[----:B------:R-:W-:Y:S01]  /*1ae90*/  FMUL R5, R5, UR21 ;  /* 0x0000001505057c20 */ /* 0x000fe20008400000 */
[----:B------:R-:W-:Y:S02]  /*1aea0*/  SHF.L.U64.HI R0, R32, 0x2, R33 ;  /* 0x0000000220007819 */ /* 0x000fe40000010221 */
[----:B------:R-:W-:Y:S01]  /*1aeb0*/  ISETP.GT.AND P6, PT, R50, 0x1, P3 ;  /* 0x000000013200780c */ /* 0x000fe20001fc4270 */
[----:B------:R-:W-:Y:S01]  /*1aec0*/  FMUL R6, R6, UR21 ;  /* 0x0000001506067c20 */ /* 0x000fe20008400000 */
[----:B------:R-:W-:Y:S01]  /*1aed0*/  LEA.HI.X R3, R36, UR7, R4, 0x2, P2 ;  /* 0x0000000724037c11 */ /* 0x000fe200090f1404 */
[----:B------:R-:W-:Y:S01]  /*1aee0*/  FMUL R7, R7, UR21 ;  /* 0x0000001507077c20 */ /* 0x000fe20008400000 */
[----:B------:R-:W-:Y:S01]  /*1aef0*/  LEA R4, P2, R32, R2, 0x2 ;  /* 0x0000000220047211 */ /* 0x000fe200078410ff */
[----:B------:R-:W-:Y:S01]  /*1af00*/  FMUL R8, R8, UR21 ;  /* 0x0000001508087c20 */ /* 0x000fe20008400000 */
[----:B------:R-:W-:Y:S01]  /*1af10*/  FMUL R9, R9, UR21 ;  /* 0x0000001509097c20 */ /* 0x000fe20008400000 */
[----:B------:R0:W-:Y:S01]  /*1af20*/  @P1 STG.E desc[UR16][R2.64], R5 ;  /* 0x0000000502001986 */ /* 0x0001e2000c101910 */
[----:B------:R-:W-:Y:S01]  /*1af30*/  ISETP.GT.AND P1, PT, R51, 0x8, PT ;  /* 0x000000083300780c */ /* 0x000fe20003f24270 */
[----:B------:R-:W-:-:S02]  /*1af40*/  IMAD.SHL.U32 R24, R32, 0x20, RZ ;  /* 0x0000002020187824 */ /* 0x000fc400078e00ff */
[----:B------:R-:W-:Y:S01]  /*1af50*/  FMUL R10, R10, UR21 ;  /* 0x000000150a0a7c20 */ /* 0x000fe20008400000 */
        /* <DEDUP_REMOVED lines=8> */
[----:B0-----:R-:W-:Y:S01]  /*1afe0*/  IMAD.X R5, R0, 0x1, R3, P2 ;  /* 0x0000000100057824 */ /* 0x001fe200010e0603 */
[C---:B------:R-:W-:Y:S01]  /*1aff0*/  ISETP.GT.AND P2, PT, R50.reuse, RZ, P1 ;  /* 0x000000ff3200720c */ /* 0x040fe20000f44270 */
[----:B------:R-:W-:Y:S01]  /*1b000*/  FMUL R19, R19, UR21 ;  /* 0x0000001513137c20 */ /* 0x000fe20008400000 */
[----:B------:R-:W-:Y:S01]  /*1b010*/  ISETP.GT.AND P5, PT, R50, 0x1, P1 ;  /* 0x000000013200780c */ /* 0x000fe20000fa4270 */
[----:B------:R-:W-:Y:S01]  /*1b020*/  FMUL R20, R20, UR21 ;  /* 0x0000001514147c20 */ /* 0x000fe20008400000 */
[----:B------:R-:W-:Y:S01]  /*1b030*/  @P6 STG.E desc[UR16][R4.64], R6 ;  /* 0x0000000604006986 */ /* 0x000fe2000c101910 */
[----:B------:R-:W-:-:S02]  /*1b040*/  IMAD R0, R33, 0x1c, RZ ;  /* 0x0000001c21007824 */ /* 0x000fc400078e02ff */
[----:B------:R-:W-:Y:S01]  /*1b050*/  FMUL R21, R21, UR21 ;  /* 0x0000001515157c20 */ /* 0x000fe20008400000 */
[----:B------:R-:W-:Y:S01]  /*1b060*/  FMUL R22, R22, UR21 ;  /* 0x0000001516167c20 */ /* 0x000fe20008400000 */
[----:B------:R-:W-:Y:S01]  /*1b070*/  FMUL R23, R23, UR21 ;  /* 0x0000001517177c20 */ /* 0x000fe20008400000 */
[----:B------:R-:W-:Y:S01]  /*1b080*/  FMUL R152, R152, UR21 ;  /* 0x0000001598987c20 */ /* 0x000fe20008400000 */
[----:B------:R-:W-:Y:S01]  /*1b090*/  FMUL R153, R153, UR21 ;  /* 0x0000001599997c20 */ /* 0x000fe20008400000 */
[----:B------:R-:W-:Y:S01]  /*1b0a0*/  FMUL R154, R154, UR21 ;  /* 0x000000159a9a7c20 */ /* 0x000fe20008400000 */
[----:B------:R-:W-:Y:S01]  /*1b0b0*/  FMUL R155, R155, UR21 ;  /* 0x000000159b9b7c20 */ /* 0x000fe20008400000 */
[----:B------:R0:W-:Y:S01]  /*1b0c0*/  @P2 STG.E desc[UR16][R2.64+0x20], R7 ;  /* 0x0000200702002986 */ /* 0x0001e2000c101910 */
[----:B------:R-:W-:Y:S01]  /*1b0d0*/  ISETP.GT.AND P2, PT, R50, 0x8, P3 ;  /* 0x000000083200780c */ /* 0x000fe20001f44270 */
        /* <DEDUP_REMOVED lines=10> */
[----:B0-----:R-:W-:Y:S01]  /*1b180*/  IMAD.WIDE.U32 R6, R32, 0x1c, R4 ;  /* 0x0000001c20067825 */ /* 0x001fe200078e0004 */
[----:B------:R0:W-:Y:S04]  /*1b190*/  @P5 STG.E desc[UR16][R4.64+0x20], R8 ;  /* 0x0000200804005986 */ /* 0x0001e8000c101910 */
[----:B------:R-:W-:Y:S01]  /*1b1a0*/  IADD3 R7, R0, R7, RZ ;  /* 0x0000000700077210 */ /* 0x000fe20007ffe0ff */
[----:B------:R-:W-:Y:S01]  /*1b1b0*/  FMUL R166, R166, UR21 ;  /* 0x00000015a6a67c20 */ /* 0x000fe20008400000 */
[----:B------:R-:W-:Y:S01]  /*1b1c0*/  SHF.L.U64.HI R33, R32, 0x5, R33 ;  /* 0x0000000520217819 */ /* 0x000fe20000010221 */
[----:B------:R-:W-:Y:S01]  /*1b1d0*/  FMUL R167, R167, UR21 ;  /* 0x00000015a7a77c20 */ /* 0x000fe20008400000 */
[----:B------:R-:W-:Y:S01]  /*1b1e0*/  FMUL R168, R168, UR21 ;  /* 0x00000015a8a87c20 */ /* 0x000fe20008400000 */
[----:B------:R1:W-:Y:S01]  /*1b1f0*/  @P2 STG.E desc[UR16][R6.64], R9 ;  /* 0x0000000906002986 */ /* 0x0003e2000c101910 */
[----:B0-----:R-:W-:Y:S01]  /*1b200*/  IADD3 R8, P2, R24, R4, RZ ;  /* 0x0000000418087210 */ /* 0x001fe20007f5e0ff */
[----:B------:R-:W-:Y:S01]  /*1b210*/  FMUL R169, R169, UR21 ;  /* 0x00000015a9a97c20 */ /* 0x000fe20008400000 */
[----:B------:R-:W-:Y:S01]  /*1b220*/  ISETP.GT.AND P5, PT, R50, 0x9, P3 ;  /* 0x000000093200780c */ /* 0x000fe20001fa4270 */
[----:B------:R-:W-:Y:S01]  /*1b230*/  FMUL R170, R170, UR21 ;  /* 0x00000015aaaa7c20 */ /* 0x000fe20008400000 */
[----:B------:R-:W-:Y:S01]  /*1b240*/  FMUL R171, R171, UR21 ;  /* 0x00000015abab7c20 */ /* 0x000fe20008400000 */
[----:B------:R-:W-:Y:S01]  /*1b250*/  FMUL R172, R172, UR21 ;  /* 0x00000015acac7c20 */ /* 0x000fe20008400000 */
[----:B------:R-:W-:Y:S01]  /*1b260*/  FMUL R173, R173, UR21 ;  /* 0x00000015adad7c20 */ /* 0x000fe20008400000 */
[----:B------:R-:W3:Y:S01]  /*1b270*/  LDL.LU R40, [R1+0x42c] ;  /* 0x00042c0001287983 */ /* 0x000ee20000300800 */
[----:B-1----:R-:W-:-:S02]  /*1b280*/  IADD3.X R9, R33, R5, RZ, P2, !PT ;  /* 0x0000000521097210 */ /* 0x002fc400017fe4ff */
[----:B------:R-:W-:Y:S01]  /*1b290*/  ISETP.GT.AND P2, PT, R50, 0x8, P1 ;  /* 0x000000083200780c */ /* 0x000fe20000f44270 */
[----:B------:R-:W4:Y:S04]  /*1b2a0*/  LDL.LU R25, [R1+0x448] ;  /* 0x0004480001197983 */ /* 0x000f280000300800 */
[----:B------:R-:W-:Y:S01]  /*1b2b0*/  @P5 STG.E desc[UR16][R8.64], R10 ;  /* 0x0000000a08005986 */ /* 0x000fe2000c101910 */
[----:B------:R-:W-:-:S03]  /*1b2c0*/  FMUL R175, R175, UR21 ;  /* 0x00000015afaf7c20 */ /* 0x000fc60008400000 */
[----:B------:R-:W5:Y:S04]  /*1b2d0*/  LDL.LU R30, [R1+0x444] ;  /* 0x00044400011e7983 */ /* 0x000f680000300800 */
[----:B------:R0:W-:Y:S01]  /*1b2e0*/  @P2 STG.E desc[UR16][R6.64+0x20], R11 ;  /* 0x0000200b06002986 */ /* 0x0001e2000c101910 */
[C---:B------:R-:W-:Y:S02]  /*1b2f0*/  ISETP.GT.AND P2, PT, R50.reuse, 0x9, P1 ;  /* 0x000000093200780c */ /* 0x040fe40000f44270 */
[----:B------:R-:W-:Y:S01]  /*1b300*/  ISETP.GT.AND P5, PT, R50, 0x10, P1 ;  /* 0x000000103200780c */ /* 0x000fe20000fa4270 */
[----:B------:R-:W4:Y:S01]  /*1b310*/  LDL.LU R26, [R1+0x458] ;  /* 0x00045800011a7983 */ /* 0x000f220000300800 */
[----:B------:R-:W-:-:S03]  /*1b320*/  FMUL R177, R177, UR21 ;  /* 0x00000015b1b17c20 */ /* 0x000fc60008400000 */
[----:B------:R-:W3:Y:S01]  /*1b330*/  LDL.LU R44, [R1+0x41c] ;  /* 0x00041c00012c7983 */ /* 0x000ee20000300800 */
[----:B0-----:R-:W-:-:S03]  /*1b340*/  IMAD.WIDE.U32 R6, R32, 0x1c, R8 ;  /* 0x0000001c20067825 */ /* 0x001fc600078e0008 */
[----:B------:R-:W2:Y:S04]  /*1b350*/  LDL.LU R47, [R1+0x410] ;  /* 0x00041000012f7983 */ /* 0x000ea80000300800 */
[----:B------:R0:W-:Y:S01]  /*1b360*/  @P2 STG.E desc[UR16][R8.64+0x20], R12 ;  /* 0x0000200c08002986 */ /* 0x0001e2000c101910 */
[----:B------:R-:W-:Y:S01]  /*1b370*/  ISETP.GT.AND P2, PT, R50, 0x10, P3 ;  /* 0x000000103200780c */ /* 0x000fe20001f44270 */
[----:B------:R-:W-:Y:S02]  /*1b380*/  IMAD.IADD R7, R0, 0x1, R7 ;  /* 0x0000000100077824 */ /* 0x000fe400078e0207 */
[----:B------:R-:W5:Y:S04]  /*1b390*/  LDL.LU R31, [R1+0x440] ;  /* 0x00044000011f7983 */ /* 0x000f680000300800 */
[----:B------:R-:W4:Y:S01]  /*1b3a0*/  LDL.LU R46, [R1+0x414] ;  /* 0x00041400012e7983 */ /* 0x000f220000300800 */
[----:B0-----:R-:W-:-:S03]  /*1b3b0*/  IADD3 R8, P6, R24, R8, RZ ;  /* 0x0000000818087210 */ /* 0x001fc60007fde0ff */
[----:B------:R-:W5:Y:S04]  /*1b3c0*/  LDL.LU R27, [R1+0x454] ;  /* 0x00045400011b7983 */ /* 0x000f680000300800 */
[----:B------:R0:W-:Y:S01]  /*1b3d0*/  @P2 STG.E desc[UR16][R6.64], R13 ;  /* 0x0000000d06002986 */ /* 0x0001e2000c101910 */
[C---:B------:R-:W-:Y:S02]  /*1b3e0*/  ISETP.GT.AND P2, PT, R50.reuse, 0x11, P3 ;  /* 0x000000113200780c */ /* 0x040fe40001f44270 */
[----:B------:R-:W-:Y:S01]  /*1b3f0*/  IADD3.X R9, R33, R9, RZ, P6, !PT ;  /* 0x0000000921097210 */ /* 0x000fe200037fe4ff */
[----:B------:R-:W5:Y:S01]  /*1b400*/  LDL.LU R43, [R1+0x420] ;  /* 0x00042000012b7983 */ /* 0x000f620000300800 */
[----:B------:R-:W-:-:S03]  /*1b410*/  ISETP.GT.AND P6, PT, R50, 0x11, P1 ;  /* 0x000000113200780c */ /* 0x000fc60000fc4270 */
[----:B------:R-:W5:Y:S01]  /*1b420*/  LDL.LU R29, [R1+0x44c] ;  /* 0x00044c00011d7983 */ /* 0x000f620000300800 */
[----:B0-----:R-:W-:-:S03]  /*1b430*/  FMUL R13, R174, UR21 ;  /* 0x00000015ae0d7c20 */ /* 0x001fc60008400000 */
[----:B------:R-:W5:Y:S04]  /*1b440*/  LDL.LU R39, [R1+0x430] ;  /* 0x0004300001277983 */ /* 0x000f680000300800 */
[----:B------:R-:W-:Y:S01]  /*1b450*/  @P2 STG.E desc[UR16][R8.64], R14 ;  /* 0x0000000e08002986 */ /* 0x000fe2000c101910 */
[----:B------:R-:W-:-:S03]  /*1b460*/  ISETP.GT.AND P2, PT, R50, 0x18, P3 ;  /* 0x000000183200780c */ /* 0x000fc60001f44270 */
[----:B------:R0:W-:Y:S04]  /*1b470*/  @P5 STG.E desc[UR16][R6.64+0x20], R15 ;  /* 0x0000200f06005986 */ /* 0x0001e8000c101910 */
[----:B------:R1:W-:Y:S04]  /*1b480*/  @P6 STG.E desc[UR16][R8.64+0x20], R16 ;  /* 0x0000201008006986 */ /* 0x0003e8000c101910 */
[----:B------:R-:W5:Y:S01]  /*1b490*/  LDL.LU R35, [R1+0x438] ;  /* 0x0004380001237983 */ /* 0x000f620000300800 */
[----:B0-----:R-:W-:Y:S01]  /*1b4a0*/  IMAD.WIDE.U32 R6, R32, 0x1c, R8 ;  /* 0x0000001c20067825 */ /* 0x001fe200078e0008 */
[----:B------:R-:W-:-:S03]  /*1b4b0*/  ISETP.GT.AND P5, PT, R50, 0x18, P1 ;  /* 0x000000183200780c */ /* 0x000fc60000fa4270 */
[----:B------:R-:W-:Y:S01]  /*1b4c0*/  FMUL R15, R176, UR21 ;  /* 0x00000015b00f7c20 */ /* 0x000fe20008400000 */
[----:B------:R-:W5:Y:S01]  /*1b4d0*/  LDL.LU R34, [R1+0x43c] ;  /* 0x00043c0001227983 */ /* 0x000f620000300800 */
[----:B------:R-:W-:Y:S01]  /*1b4e0*/  IMAD.IADD R7, R0, 0x1, R7 ;  /* 0x0000000100077824 */ /* 0x000fe200078e0207 */
[----:B-1----:R-:W-:Y:S02]  /*1b4f0*/  IADD3 R8, P6, R24, R8, RZ ;  /* 0x0000000818087210 */ /* 0x002fe40007fde0ff */
[----:B------:R-:W5:Y:S04]  /*1b500*/  LDL.LU R42, [R1+0x424] ;  /* 0x00042400012a7983 */ /* 0x000f680000300800 */
[----:B------:R-:W-:Y:S01]  /*1b510*/  @P2 STG.E desc[UR16][R6.64], R17 ;  /* 0x0000001106002986 */ /* 0x000fe2000c101910 */
[----:B------:R-:W-:-:S02]  /*1b520*/  ISETP.GT.AND P2, PT, R50, 0x19, P3 ;  /* 0x000000193200780c */ /* 0x000fc40001f44270 */
[----:B------:R-:W-:Y:S01]  /*1b530*/  IADD3.X R9, R33, R9, RZ, P6, !PT ;  /* 0x0000000921097210 */ /* 0x000fe200037fe4ff */
[----:B------:R-:W3:Y:S01]  /*1b540*/  LDL.LU R48, [R1+0x408] ;  /* 0x0004080001307983 */ /* 0x000ee20000300800 */
[----:B------:R-:W-:-:S03]  /*1b550*/  ISETP.GT.AND P6, PT, R50, 0x19, P1 ;  /* 0x000000193200780c */ /* 0x000fc60000fc4270 */
[----:B------:R-:W5:Y:S01]  /*1b560*/  LDL.LU R28, [R1+0x450] ;  /* 0x00045000011c7983 */ /* 0x000f620000300800 */
[----:B------:R-:W-:-:S03]  /*1b570*/  FMUL R179, R179, UR21 ;  /* 0x00000015b3b37c20 */ /* 0x000fc60008400000 */
[----:B------:R-:W5:Y:S04]  /*1b580*/  LDL.LU R38, [R1+0x434] ;  /* 0x0004340001267983 */ /* 0x000f680000300800 */
[----:B------:R-:W-:Y:S01]  /*1b590*/  @P2 STG.E desc[UR16][R8.64], R18 ;  /* 0x0000001208002986 */ /* 0x000fe2000c101910 */
[----:B------:R-:W-:-:S03]  /*1b5a0*/  ISETP.GT.AND P2, PT, R50, 0x20, P3 ;  /* 0x000000203200780c */ /* 0x000fc60001f44270 */
[----:B------:R0:W-:Y:S04]  /*1b5b0*/  @P5 STG.E desc[UR16][R6.64+0x20], R19 ;  /* 0x0000201306005986 */ /* 0x0001e8000c101910 */
[----:B------:R1:W-:Y:S04]  /*1b5c0*/  @P6 STG.E desc[UR16][R8.64+0x20], R20 ;  /* 0x0000201408006986 */ /* 0x0003e8000c101910 */
[----:B------:R-:W5:Y:S01]  /*1b5d0*/  LDL.LU R41, [R1+0x428] ;  /* 0x0004280001297983 */ /* 0x000f620000300800 */
[----:B0-----:R-:W-:Y:S01]  /*1b5e0*/  IMAD.WIDE.U32 R6, R32, 0x1c, R8 ;  /* 0x0000001c20067825 */ /* 0x001fe200078e0008 */
[----:B------:R-:W-:-:S02]  /*1b5f0*/  ISETP.GT.AND P5, PT, R50, 0x20, P1 ;  /* 0x000000203200780c */ /* 0x000fc40000fa4270 */
[----:B------:R-:W2:Y:S01]  /*1b600*/  LDL.LU R54, [R1+0x200] ;  /* 0x0002000001367983 */ /* 0x000ea20000300800 */
[----:B------:R-:W-:Y:S01]  /*1b610*/  IMAD.IADD R7, R0, 0x1, R7 ;  /* 0x0000000100077824 */ /* 0x000fe200078e0207 */
[----:B-1----:R-:W-:Y:S02]  /*1b620*/  IADD3 R8, P6, R24, R8, RZ ;  /* 0x0000000818087210 */ /* 0x002fe40007fde0ff */
[----:B------:R-:W4:Y:S04]  /*1b630*/  LDL.LU R53, [R1+0x204] ;  /* 0x0002040001357983 */ /* 0x000f280000300800 */
[----:B------:R-:W-:Y:S01]  /*1b640*/  @P2 STG.E desc[UR16][R6.64], R21 ;  /* 0x0000001506002986 */ /* 0x000fe2000c101910 */
[C---:B------:R-:W-:Y:S02]  /*1b650*/  ISETP.GT.AND P2, PT, R50.reuse, 0x21, P3 ;  /* 0x000000213200780c */ /* 0x040fe40001f44270 */
[----:B------:R-:W-:Y:S01]  /*1b660*/  IADD3.X R9, R33, R9, RZ, P6, !PT ;  /* 0x0000000921097210 */ /* 0x000fe200037fe4ff */
[----:B------:R-:W3:Y:S01]  /*1b670*/  LDL.LU R52, [R1+0x208] ;  /* 0x0002080001347983 */ /* 0x000ee20000300800 */
[----:B------:R-:W-:-:S03]  /*1b680*/  ISETP.GT.AND P6, PT, R50, 0x21, P1 ;  /* 0x000000213200780c */ /* 0x000fc60000fc4270 */
[----:B------:R-:W5:Y:S01]  /*1b690*/  LDL.LU R49, [R1+0x20c] ;  /* 0x00020c0001317983 */ /* 0x000f620000300800 */
[----:B------:R-:W-:Y:S01]  /*1b6a0*/  FMUL R181, R181, UR21 ;  /* 0x00000015b5b57c20 */ /* 0x000fe20008400000 */
[----:B------:R-:W-:Y:S01]  /*1b6b0*/  FMUL R183, R183, UR21 ;  /* 0x00000015b7b77c20 */ /* 0x000fe20008400000 */
[----:B------:R-:W-:Y:S01]  /*1b6c0*/  FMUL R185, R185, UR21 ;  /* 0x00000015b9b97c20 */ /* 0x000fe20008400000 */
[----:B------:R-:W-:Y:S01]  /*1b6d0*/  FMUL R187, R187, UR21 ;  /* 0x00000015bbbb7c20 */ /* 0x000fe20008400000 */
[----:B------:R-:W-:Y:S01]  /*1b6e0*/  FMUL R189, R189, UR21 ;  /* 0x00000015bdbd7c20 */ /* 0x000fe20008400000 */
[----:B------:R-:W-:Y:S01]  /*1b6f0*/  @P2 STG.E desc[UR16][R8.64], R22 ;  /* 0x0000001608002986 */ /* 0x000fe2000c101910 */
[C---:B------:R-:W-:Y:S01]  /*1b700*/  ISETP.GT.AND P2, PT, R50.reuse, 0x28, P3 ;  /* 0x000000283200780c */ /* 0x040fe20001f44270 */
[----:B------:R-:W-:Y:S01]  /*1b710*/  FMUL R191, R191, UR21 ;  /* 0x00000015bfbf7c20 */ /* 0x000fe20008400000 */
[----:B------:R-:W-:Y:S01]  /*1b720*/  FMUL R193, R193, UR21 ;  /* 0x00000015c1c17c20 */ /* 0x000fe20008400000 */
[----:B------:R0:W-:Y:S01]  /*1b730*/  @P5 STG.E desc[UR16][R6.64+0x20], R23 ;  /* 0x0000201706005986 */ /* 0x0001e2000c101910 */
[----:B------:R-:W-:Y:S01]  /*1b740*/  ISETP.GT.AND P5, PT, R50, 0x28, P1 ;  /* 0x000000283200780c */ /* 0x000fe20000fa4270 */
[----:B------:R-:W-:Y:S01]  /*1b750*/  FMUL R195, R195, UR21 ;  /* 0x00000015c3c37c20 */ /* 0x000fe20008400000 */
[----:B------:R-:W-:Y:S01]  /*1b760*/  FMUL R197, R197, UR21 ;  /* 0x00000015c5c57c20 */ /* 0x000fe20008400000 */
[----:B------:R1:W-:Y:S01]  /*1b770*/  @P6 STG.E desc[UR16][R8.64+0x20], R152 ;  /* 0x0000209808006986 */ /* 0x0003e2000c101910 */
[----:B------:R-:W-:Y:S01]  /*1b780*/  FMUL R199, R199, UR21 ;  /* 0x00000015c7c77c20 */ /* 0x000fe20008400000 */
[----:B------:R-:W-:Y:S01]  /*1b790*/  FMUL R201, R201, UR21 ;  /* 0x00000015c9c97c20 */ /* 0x000fe20008400000 */
[----:B------:R-:W-:Y:S01]  /*1b7a0*/  FMUL R203, R203, UR21 ;  /* 0x00000015cbcb7c20 */ /* 0x000fe20008400000 */
[----:B------:R-:W-:Y:S01]  /*1b7b0*/  FMUL R205, R205, UR21 ;  /* 0x00000015cdcd7c20 */ /* 0x000fe20008400000 */
[----:B------:R-:W-:Y:S01]  /*1b7c0*/  FMUL R207, R207, UR21 ;  /* 0x00000015cfcf7c20 */ /* 0x000fe20008400000 */
[----:B------:R-:W-:Y:S01]  /*1b7d0*/  FMUL R209, R209, UR21 ;  /* 0x00000015d1d17c20 */ /* 0x000fe20008400000 */
[----:B------:R-:W-:Y:S01]  /*1b7e0*/  FMUL R211, R211, UR21 ;  /* 0x00000015d3d37c20 */ /* 0x000fe20008400000 */
[----:B0-----:R-:W-:-:S04]  /*1b7f0*/  IMAD.WIDE.U32 R6, R32, 0x1c, R8 ;  /* 0x0000001c20067825 */ /* 0x001fc800078e0008 */
[----:B------:R-:W-:Y:S01]  /*1b800*/  FMUL R213, R213, UR21 ;  /* 0x00000015d5d57c20 */ /* 0x000fe20008400000 */
[----:B------:R-:W-:Y:S01]  /*1b810*/  FMUL R215, R215, UR21 ;  /* 0x00000015d7d77c20 */ /* 0x000fe20008400000 */
[----:B------:R-:W-:Y:S01]  /*1b820*/  FMUL R217, R217, UR21 ;  /* 0x00000015d9d97c20 */ /* 0x000fe20008400000 */
[----:B------:R-:W-:Y:S01]  /*1b830*/  IMAD.IADD R7, R0, 0x1, R7 ;  /* 0x0000000100077824 */ /* 0x000fe200078e0207 */
[----:B-1----:R-:W-:Y:S01]  /*1b840*/  IADD3 R8, P6, R24, R8, RZ ;  /* 0x0000000818087210 */ /* 0x002fe20007fde0ff */
[----:B------:R-:W-:Y:S01]  /*1b850*/  FMUL R219, R219, UR21 ;  /* 0x00000015dbdb7c20 */ /* 0x000fe20008400000 */
[----:B------:R-:W-:Y:S01]  /*1b860*/  FMUL R221, R221, UR21 ;  /* 0x00000015dddd7c20 */ /* 0x000fe20008400000 */
[----:B------:R-:W-:Y:S01]  /*1b870*/  FMUL R223, R223, UR21 ;  /* 0x00000015dfdf7c20 */ /* 0x000fe20008400000 */
[----:B------:R-:W-:Y:S01]  /*1b880*/  @P2 STG.E desc[UR16][R6.64], R153 ;  /* 0x0000009906002986 */ /* 0x000fe2000c101910 */
[C---:B------:R-:W-:Y:S01]  /*1b890*/  ISETP.GT.AND P2, PT, R50.reuse, 0x29, P3 ;  /* 0x000000293200780c */ /* 0x040fe20001f44270 */
[----:B------:R-:W-:Y:S01]  /*1b8a0*/  FMUL R225, R225, UR21 ;  /* 0x00000015e1e17c20 */ /* 0x000fe20008400000 */
[----:B------:R-:W-:Y:S01]  /*1b8b0*/  IADD3.X R9, R33, R9, RZ, P6, !PT ;  /* 0x0000000921097210 */ /* 0x000fe200037fe4ff */
[----:B------:R-:W-:Y:S01]  /*1b8c0*/  FMUL R227, R227, UR21 ;  /* 0x00000015e3e37c20 */ /* 0x000fe20008400000 */
[----:B------:R-:W-:Y:S01]  /*1b8d0*/  ISETP.GT.AND P6, PT, R50, 0x29, P1 ;  /* 0x000000293200780c */ /* 0x000fe20000fc4270 */
[----:B------:R-:W-:Y:S01]  /*1b8e0*/  FMUL R229, R229, UR21 ;  /* 0x00000015e5e57c20 */ /* 0x000fe20008400000 */
[----:B------:R-:W-:Y:S01]  /*1b8f0*/  FMUL R231, R231, UR21 ;  /* 0x00000015e7e77c20 */ /* 0x000fe20008400000 */
[----:B------:R-:W-:Y:S01]  /*1b900*/  FMUL R233, R233, UR21 ;  /* 0x00000015e9e97c20 */ /* 0x000fe20008400000 */
[----:B------:R-:W-:Y:S01]  /*1b910*/  FMUL R235, R235, UR21 ;  /* 0x00000015ebeb7c20 */ /* 0x000fe20008400000 */
[----:B------:R-:W-:-:S04]  /*1b920*/  FMUL R237, R237, UR21 ;  /* 0x00000015eded7c20 */ /* 0x000fc80008400000 */
[----:B------:R-:W-:Y:S01]  /*1b930*/  @P2 STG.E desc[UR16][R8.64], R154 ;  /* 0x0000009a08002986 */ /* 0x000fe2000c101910 */
[----:B------:R-:W-:-:S03]  /*1b940*/  ISETP.GT.AND P2, PT, R50, 0x31, P3 ;  /* 0x000000313200780c */ /* 0x000fc60001f44270 */
[----:B------:R0:W-:Y:S01]  /*1b950*/  @P5 STG.E desc[UR16][R6.64+0x20], R155 ;  /* 0x0000209b06005986 */ /* 0x0001e2000c101910 */
[----:B------:R-:W-:-:S03]  /*1b960*/  ISETP.GT.AND P5, PT, R50, 0x30, P1 ;  /* 0x000000303200780c */ /* 0x000fc60000fa4270 */
[----:B------:R1:W-:Y:S01]  /*1b970*/  @P6 STG.E desc[UR16][R8.64+0x20], R156 ;  /* 0x0000209c08006986 */ /* 0x0003e2000c101910 */
[----:B------:R-:W-:Y:S01]  /*1b980*/  ISETP.GT.AND P6, PT, R50, 0x30, P3 ;  /* 0x000000303200780c */ /* 0x000fe20001fc4270 */
[----:B0-----:R-:W-:-:S04]  /*1b990*/  IMAD.WIDE.U32 R6, R32, 0x1c, R8 ;  /* 0x0000001c20067825 */ /* 0x001fc800078e0008 */
[----:B------:R-:W-:-:S08]  /*1b9a0*/  IMAD.IADD R7, R0, 0x1, R7 ;  /* 0x0000000100077824 */ /* 0x000fd000078e0207 */
[----:B------:R-:W-:Y:S01]  /*1b9b0*/  @P6 STG.E desc[UR16][R6.64], R157 ;  /* 0x0000009d06006986 */ /* 0x000fe2000c101910 */
[----:B-1----:R-:W-:-:S04]  /*1b9c0*/  IADD3 R8, P6, R24, R8, RZ ;  /* 0x0000000818087210 */ /* 0x002fc80007fde0ff */
[----:B------:R-:W-:Y:S02]  /*1b9d0*/  IADD3.X R9, R33, R9, RZ, P6, !PT ;  /* 0x0000000921097210 */ /* 0x000fe400037fe4ff */
[----:B------:R-:W-:-:S03]  /*1b9e0*/  ISETP.GT.AND P6, PT, R50, 0x31, P1 ;  /* 0x000000313200780c */ /* 0x000fc60000fc4270 */
[----:B------:R-:W-:Y:S01]  /*1b9f0*/  @P2 STG.E desc[UR16][R8.64], R158 ;  /* 0x0000009e08002986 */ /* 0x000fe2000c101910 */
[----:B------:R-:W-:-:S03]  /*1ba00*/  ISETP.GT.AND P2, PT, R50, 0x38, P3 ;  /* 0x000000383200780c */ /* 0x000fc60001f44270 */
[----:B------:R0:W-:Y:S01]  /*1ba10*/  @P5 STG.E desc[UR16][R6.64+0x20], R159 ;  /* 0x0000209f06005986 */ /* 0x0001e2000c101910 */
[----:B------:R-:W-:-:S05]  /*1ba20*/  ISETP.GT.AND P5, PT, R50, 0x39, P3 ;  /* 0x000000393200780c */ /* 0x000fca0001fa4270 */
[----:B------:R1:W-:Y:S01]  /*1ba30*/  @P6 STG.E desc[UR16][R8.64+0x20], R160 ;  /* 0x000020a008006986 */ /* 0x0003e2000c101910 */
[----:B0-----:R-:W-:-:S04]  /*1ba40*/  IMAD.WIDE.U32 R6, R32, 0x1c, R8 ;  /* 0x0000001c20067825 */ /* 0x001fc800078e0008 */
[----:B------:R-:W-:Y:S01]  /*1ba50*/  IMAD.IADD R7, R0, 0x1, R7 ;  /* 0x0000000100077824 */ /* 0x000fe200078e0207 */
[----:B-1----:R-:W-:-:S04]  /*1ba60*/  IADD3 R8, P6, R24, R8, RZ ;  /* 0x0000000818087210 */ /* 0x002fc80007fde0ff */
[----:B------:R-:W-:Y:S01]  /*1ba70*/  @P2 STG.E desc[UR16][R6.64], R161 ;  /* 0x000000a106002986 */ /* 0x000fe2000c101910 */
[C---:B------:R-:W-:Y:S02]  /*1ba80*/  ISETP.GT.AND P2, PT, R50.reuse, 0x38, P1 ;  /* 0x000000383200780c */ /* 0x040fe40000f44270 */
[----:B------:R-:W-:Y:S02]  /*1ba90*/  IADD3.X R9, R33, R9, RZ, P6, !PT ;  /* 0x0000000921097210 */ /* 0x000fe400037fe4ff */
[----:B------:R-:W-:-:S03]  /*1baa0*/  ISETP.GT.AND P6, PT, R50, 0x39, P1 ;  /* 0x000000393200780c */ /* 0x000fc60000fc4270 */
[----:B------:R-:W-:Y:S01]  /*1bab0*/  @P5 STG.E desc[UR16][R8.64], R162 ;  /* 0x000000a208005986 */ /* 0x000fe2000c101910 */
[----:B------:R-:W-:Y:S01]  /*1bac0*/  ISETP.GT.AND P5, PT, R50, 0x40, P3 ;  /* 0x000000403200780c */ /* 0x000fe20001fa4270 */
[----:B------:R-:W-:-:S04]  /*1bad0*/  IMAD.WIDE.U32 R10, R32, 0x1c, R8 ;  /* 0x0000001c200a7825 */ /* 0x000fc800078e0008 */
[----:B------:R0:W-:Y:S01]  /*1bae0*/  @P2 STG.E desc[UR16][R6.64+0x20], R163 ;  /* 0x000020a306002986 */ /* 0x0001e2000c101910 */
[----:B------:R-:W-:Y:S01]  /*1baf0*/  ISETP.GT.AND P2, PT, R50, 0x41, P3 ;  /* 0x000000413200780c */ /* 0x000fe20001f44270 */
[----:B------:R-:W-:Y:S02]  /*1bb00*/  IMAD.IADD R11, R0, 0x1, R11 ;  /* 0x00000001000b7824 */ /* 0x000fe400078e020b */
[----:B------:R1:W-:Y:S04]  /*1bb10*/  @P6 STG.E desc[UR16][R8.64+0x20], R164 ;  /* 0x000020a408006986 */ /* 0x0003e8000c101910 */
[----:B------:R-:W-:Y:S01]  /*1bb20*/  @P5 STG.E desc[UR16][R10.64], R165 ;  /* 0x000000a50a005986 */ /* 0x000fe2000c101910 */
[----:B------:R-:W-:Y:S02]  /*1bb30*/  ISETP.GT.AND P5, PT, R50, 0x40, P1 ;  /* 0x000000403200780c */ /* 0x000fe40000fa4270 */
[----:B0-----:R-:W-:-:S04]  /*1bb40*/  IADD3 R6, P6, R24, R8, RZ ;  /* 0x0000000818067210 */ /* 0x001fc80007fde0ff */
[----:B------:R-:W-:Y:S02]  /*1bb50*/  IADD3.X R7, R33, R9, RZ, P6, !PT ;  /* 0x0000000921077210 */ /* 0x000fe400037fe4ff */
[----:B------:R-:W-:-:S03]  /*1bb60*/  ISETP.GT.AND P6, PT, R50, 0x41, P1 ;  /* 0x000000413200780c */ /* 0x000fc60000fc4270 */
[----:B------:R-:W-:Y:S01]  /*1bb70*/  @P2 STG.E desc[UR16][R6.64], R166 ;  /* 0x000000a606002986 */ /* 0x000fe2000c101910 */
[----:B------:R-:W-:Y:S01]  /*1bb80*/  ISETP.GT.AND P2, PT, R50, 0x48, P3 ;  /* 0x000000483200780c */ /* 0x000fe20001f44270 */
[----:B-1----:R-:W-:Y:S02]  /*1bb90*/  IMAD.WIDE.U32 R8, R32, 0x1c, R6 ;  /* 0x0000001c20087825 */ /* 0x002fe400078e0006 */
[----:B------:R-:W-:Y:S01]  /*1bba0*/  @P5 STG.E desc[UR16][R10.64+0x20], R167 ;  /* 0x000020a70a005986 */ /* 0x000fe2000c101910 */
[----:B------:R-:W-:Y:S01]  /*1bbb0*/  ISETP.GT.AND P5, PT, R50, 0x49, P3 ;  /* 0x000000493200780c */ /* 0x000fe20001fa4270 */
[----:B------:R-:W-:-:S04]  /*1bbc0*/  IMAD.IADD R9, R0, 0x1, R9 ;  /* 0x0000000100097824 */ /* 0x000fc800078e0209 */
        /* <DEDUP_REMOVED lines=8> */
[----:B------:R-:W-:Y:S02]  /*1bc50*/  IMAD.WIDE.U32 R10, R32, 0x1c, R6 ;  /* 0x0000001c200a7825 */ /* 0x000fe400078e0006 */
        /* <DEDUP_REMOVED lines=9> */
[----:B------:R0:W-:Y:S01]  /*1bcf0*/  @P2 STG.E desc[UR16][R6.64], R13 ;  /* 0x0000000d06002986 */ /* 0x0001e2000c101910 */
[----:B------:R-:W-:Y:S01]  /*1bd00*/  ISETP.GT.AND P2, PT, R50, 0x58, P3 ;  /* 0x000000583200780c */ /* 0x000fe20001f44270 */
[----:B------:R-:W-:Y:S02]  /*1bd10*/  IMAD.WIDE.U32 R8, R32, 0x1c, R6 ;  /* 0x0000001c20087825 */ /* 0x000fe400078e0006 */
[----:B------:R-:W-:Y:S01]  /*1bd20*/  @P5 STG.E desc[UR16][R10.64+0x20], R175 ;  /* 0x000020af0a005986 */ /* 0x000fe2000c101910 */
[----:B------:R-:W-:Y:S01]  /*1bd30*/  ISETP.GT.AND P5, PT, R50, 0x59, P3 ;  /* 0x000000593200780c */ /* 0x000fe20001fa4270 */
[----:B------:R-:W-:-:S04]  /*1bd40*/  IMAD.IADD R9, R0, 0x1, R9 ;  /* 0x0000000100097824 */ /* 0x000fc800078e0209 */
[----:B------:R1:W-:Y:S01]  /*1bd50*/  @P6 STG.E desc[UR16][R6.64+0x20], R15 ;  /* 0x0000200f06006986 */ /* 0x0003e2000c101910 */
[----:B0-----:R-:W-:-:S03]  /*1bd60*/  FMUL R13, R178, UR21 ;  /* 0x00000015b20d7c20 */ /* 0x001fc60008400000 */
[----:B------:R-:W-:Y:S01]  /*1bd70*/  @P2 STG.E desc[UR16][R8.64], R177 ;  /* 0x000000b108002986 */ /* 0x000fe2000c101910 */
[----:B------:R-:W-:Y:S02]  /*1bd80*/  ISETP.GT.AND P2, PT, R50, 0x58, P1 ;  /* 0x000000583200780c */ /* 0x000fe40000f44270 */
[----:B-1----:R-:W-:Y:S01]  /*1bd90*/  IADD3 R6, P6, R24, R6, RZ ;  /* 0x0000000618067210 */ /* 0x002fe20007fde0ff */
[----:B------:R-:W-:-:S03]  /*1bda0*/  FMUL R15, R180, UR21 ;  /* 0x00000015b40f7c20 */ /* 0x000fc60008400000 */
        /* <DEDUP_REMOVED lines=27> */
[----:B------:R-:W-:Y:S01]  /*1bf60*/  FMUL R15, R188, UR21 ;  /* 0x00000015bc0f7c20 */ /* 0x000fe20008400000 */
[----:B----4-:R-:W-:Y:S02]  /*1bf70*/  FMUL R17, R53, UR21 ;  /* 0x0000001535117c20 */ /* 0x010fe40008400000 */
[----:B------:R-:W-:Y:S02]  /*1bf80*/  IADD3.X R7, R33, R7, RZ, P6, !PT ;  /* 0x0000000721077210 */ /* 0x000fe400037fe4ff */
[----:B------:R-:W-:-:S03]  /*1bf90*/  ISETP.GT.AND P6, PT, R50, 0x69, P1 ;  /* 0x000000693200780c */ /* 0x000fc60000fc4270 */
[----:B------:R0:W-:Y:S01]  /*1bfa0*/  @P5 STG.E desc[UR16][R6.64], R13 ;  /* 0x0000000d06005986 */ /* 0x0001e2000c101910 */
[----:B------:R-:W-:Y:S01]  /*1bfb0*/  ISETP.GT.AND P5, PT, R50, 0x70, P3 ;  /* 0x000000703200780c */ /* 0x000fe20001fa4270 */
[----:B------:R-:W-:Y:S02]  /*1bfc0*/  IMAD.WIDE.U32 R10, R32, 0x1c, R6 ;  /* 0x0000001c200a7825 */ /* 0x000fe400078e0006 */
[----:B------:R-:W-:Y:S01]  /*1bfd0*/  @P2 STG.E desc[UR16][R8.64+0x20], R187 ;  /* 0x000020bb08002986 */ /* 0x000fe2000c101910 */
[----:B------:R-:W-:Y:S01]  /*1bfe0*/  ISETP.GT.AND P2, PT, R50, 0x71, P3 ;  /* 0x000000713200780c */ /* 0x000fe20001f44270 */
[----:B------:R-:W-:Y:S02]  /*1bff0*/  IMAD.IADD R11, R0, 0x1, R11 ;  /* 0x00000001000b7824 */ /* 0x000fe400078e020b */
[----:B-----5:R-:W-:Y:S02]  /*1c000*/  FMUL R19, R49, UR21 ;  /* 0x0000001531137c20 */ /* 0x020fe40008400000 */
        /* <DEDUP_REMOVED lines=169> */
[----:B--2---:R-:W-:-:S03]  /*1caa0*/  FMUL R13, R54, UR21 ;  /* 0x00000015360d7c20 */ /* 0x004fc60008400000 */
[----:B------:R-:W2:Y:S04]  /*1cab0*/  LDL.LU R54, [R1+0x210] ;  /* 0x0002100001367983 */ /* 0x000ea80000300800 */
[----:B------:R-:W4:Y:S01]  /*1cac0*/  LDL.LU R53, [R1+0x214] ;  /* 0x0002140001357983 */ /* 0x000f220000300800 */
[----:B---3--:R-:W-:Y:S01]  /*1cad0*/  FMUL R15, R52, UR21 ;  /* 0x00000015340f7c20 */ /* 0x008fe20008400000 */
[----:B------:R-:W-:Y:S02]  /*1cae0*/  IADD3 R6, P6, R24, R6, RZ ;  /* 0x0000000618067210 */ /* 0x000fe40007fde0ff */
[----:B------:R-:W3:Y:S02]  /*1caf0*/  LDL.LU R52, [R1+0x218] ;  /* 0x0002180001347983 */ /* 0x000ee40000300800 */
[----:B------:R-:W-:-:S02]  /*1cb00*/  IADD3.X R7, R33, R7, RZ, P6, !PT ;  /* 0x0000000721077210 */ /* 0x000fc400037fe4ff */
[----:B------:R-:W5:Y:S01]  /*1cb10*/  LDL.LU R49, [R1+0x21c] ;  /* 0x00021c0001317983 */ /* 0x000f620000300800 */
[----:B------:R-:W-:-:S03]  /*1cb20*/  ISETP.GT.AND P6, PT, R50, 0xd1, P1 ;  /* 0x000000d13200780c */ /* 0x000fc60000fc4270 */
[----:B------:R-:W-:Y:S01]  /*1cb30*/  @P5 STG.E desc[UR16][R10.64], R237 ;  /* 0x000000ed0a005986 */ /* 0x000fe2000c101910 */
[----:B------:R-:W-:Y:S01]  /*1cb40*/  ISETP.GT.AND P5, PT, R50, 0xd0, P1 ;  /* 0x000000d03200780c */ /* 0x000fe20000fa4270 */
[----:B------:R-:W-:Y:S02]  /*1cb50*/  IMAD.WIDE.U32 R8, R32, 0x1c, R6 ;  /* 0x0000001c20087825 */ /* 0x000fe400078e0006 */
[----:B------:R2:W-:Y:S01]  /*1cb60*/  @P2 STG.E desc[UR16][R6.64], R13 ;  /* 0x0000000d06002986 */ /* 0x0005e2000c101910 */
[----:B------:R-:W-:Y:S02]  /*1cb70*/  ISETP.GT.AND P2, PT, R50, 0xd8, P3 ;  /* 0x000000d83200780c */ /* 0x000fe40001f44270 */
[----:B------:R-:W-:-:S07]  /*1cb80*/  IADD3 R9, R0, R9, RZ ;  /* 0x0000000900097210 */ /* 0x000fce0007ffe0ff */
[----:B------:R4:W-:Y:S04]  /*1cb90*/  @P5 STG.E desc[UR16][R10.64+0x20], R17 ;  /* 0x000020110a005986 */ /* 0x0009e8000c101910 */
[----:B------:R3:W-:Y:S04]  /*1cba0*/  @P6 STG.E desc[UR16][R6.64+0x20], R15 ;  /* 0x0000200f06006986 */ /* 0x0007e8000c101910 */
[----:B------:R5:W-:Y:S01]  /*1cbb0*/  @P2 STG.E desc[UR16][R8.64], R19 ;  /* 0x0000001308002986 */ /* 0x000be2000c101910 */
[----:B--2---:R-:W-:-:S03]  /*1cbc0*/  FMUL R13, R54, UR21 ;  /* 0x00000015360d7c20 */ /* 0x004fc60008400000 */
[----:B------:R-:W2:Y:S01]  /*1cbd0*/  LDL.LU R54, [R1+0x220] ;  /* 0x0002200001367983 */ /* 0x000ea20000300800 */
[----:B----4-:R-:W-:-:S03]  /*1cbe0*/  FMUL R17, R53, UR21 ;  /* 0x0000001535117c20 */ /* 0x010fc60008400000 */
[----:B------:R-:W4:Y:S01]  /*1cbf0*/  LDL.LU R53, [R1+0x224] ;  /* 0x0002240001357983 */ /* 0x000f220000300800 */
[----:B---3--:R-:W-:-:S03]  /*1cc00*/  FMUL R15, R52, UR21 ;  /* 0x00000015340f7c20 */ /* 0x008fc60008400000 */
[----:B------:R-:W3:Y:S01]  /*1cc10*/  LDL.LU R52, [R1+0x228] ;  /* 0x0002280001347983 */ /* 0x000ee20000300800 */
[----:B-----5:R-:W-:-:S03]  /*1cc20*/  FMUL R19, R49, UR21 ;  /* 0x0000001531137c20 */ /* 0x020fc60008400000 */
[----:B------:R-:W5:Y:S01]  /*1cc30*/  LDL.LU R49, [R1+0x22c] ;  /* 0x00022c0001317983 */ /* 0x000f620000300800 */
[----:B------:R-:W-:Y:S02]  /*1cc40*/  ISETP.GT.AND P5, PT, R50, 0xd9, P3 ;  /* 0x000000d93200780c */ /* 0x000fe40001fa4270 */
[----:B------:R-:W-:Y:S02]  /*1cc50*/  IADD3 R6, P6, R24, R6, RZ ;  /* 0x0000000618067210 */ /* 0x000fe40007fde0ff */
[----:B------:R-:W-:-:S03]  /*1cc60*/  ISETP.GT.AND P2, PT, R50, 0xd8, P1 ;  /* 0x000000d83200780c */ /* 0x000fc60000f44270 */
[----:B------:R-:W-:Y:S01]  /*1cc70*/  IMAD.X R7, R33, 0x1, R7, P6 ;  /* 0x0000000121077824 */ /* 0x000fe200030e0607 */
[----:B------:R-:W-:-:S05]  /*1cc80*/  ISETP.GT.AND P6, PT, R50, 0xd9, P1 ;  /* 0x000000d93200780c */ /* 0x000fca0000fc4270 */
[----:B------:R-:W-:Y:S01]  /*1cc90*/  @P5 STG.E desc[UR16][R6.64], R13 ;  /* 0x0000000d06005986 */ /* 0x000fe2000c101910 */
[----:B------:R-:W-:Y:S01]  /*1cca0*/  ISETP.GT.AND P5, PT, R50, 0xe0, P3 ;  /* 0x000000e03200780c */ /* 0x000fe20001fa4270 */
[----:B------:R-:W-:Y:S02]  /*1ccb0*/  IMAD.WIDE.U32 R10, R32, 0x1c, R6 ;  /* 0x0000001c200a7825 */ /* 0x000fe400078e0006 */
[----:B------:R4:W-:Y:S03]  /*1ccc0*/  @P2 STG.E desc[UR16][R8.64+0x20], R17 ;  /* 0x0000201108002986 */ /* 0x0009e6000c101910 */
[----:B------:R-:W-:Y:S01]  /*1ccd0*/  IADD3 R11, R0, R11, RZ ;  /* 0x0000000b000b7210 */ /* 0x000fe20007ffe0ff */
[----:B------:R3:W-:Y:S06]  /*1cce0*/  @P6 STG.E desc[UR16][R6.64+0x20], R15 ;  /* 0x0000200f06006986 */ /* 0x0007ec000c101910 */
[----:B------:R5:W-:Y:S01]  /*1ccf0*/  @P5 STG.E desc[UR16][R10.64], R19 ;  /* 0x000000130a005986 */ /* 0x000be2000c101910 */
[----:B----4-:R-:W-:Y:S01]  /*1cd00*/  FMUL R17, R53, UR21 ;  /* 0x0000001535117c20 */ /* 0x010fe20008400000 */
[----:B---3--:R-:W-:-:S02]  /*1cd10*/  FMUL R15, R52, UR21 ;  /* 0x00000015340f7c20 */ /* 0x008fc40008400000 */
[----:B------:R-:W3:Y:S01]  /*1cd20*/  LDL.LU R52, [R1+0x230] ;  /* 0x0002300001347983 */ /* 0x000ee20000300800 */
[----:B-----5:R-:W-:-:S03]  /*1cd30*/  FMUL R19, R49, UR21 ;  /* 0x0000001531137c20 */ /* 0x020fc60008400000 */
[----:B------:R-:W4:Y:S04]  /*1cd40*/  LDL.LU R53, [R1+0x234] ;  /* 0x0002340001357983 */ /* 0x000f280000300800 */
[----:B------:R-:W5:Y:S01]  /*1cd50*/  LDL.LU R49, [R1+0x238] ;  /* 0x0002380001317983 */ /* 0x000f620000300800 */
[----:B------:R-:W-:Y:S02]  /*1cd60*/  ISETP.GT.AND P2, PT, R50, 0xe1, P3 ;  /* 0x000000e13200780c */ /* 0x000fe40001f44270 */
[----:B------:R-:W-:Y:S01]  /*1cd70*/  IADD3 R6, P6, R24, R6, RZ ;  /* 0x0000000618067210 */ /* 0x000fe20007fde0ff */
[----:B--2---:R-:W-:-:S03]  /*1cd80*/  FMUL R13, R54, UR21 ;  /* 0x00000015360d7c20 */ /* 0x004fc60008400000 */
[----:B------:R-:W-:-:S07]  /*1cd90*/  IADD3.X R7, R33, R7, RZ, P6, !PT ;  /* 0x0000000721077210 */ /* 0x000fce00037fe4ff */
[----:B------:R3:W-:Y:S01]  /*1cda0*/  @P2 STG.E desc[UR16][R6.64], R13 ;  /* 0x0000000d06002986 */ /* 0x0007e2000c101910 */
[----:B------:R-:W-:Y:S01]  /*1cdb0*/  ISETP.GT.AND P5, PT, R50, 0xe0, P1 ;  /* 0x000000e03200780c */ /* 0x000fe20000fa4270 */
[----:B---3--:R-:W-:Y:S02]  /*1cdc0*/  FMUL R13, R52, UR21 ;  /* 0x00000015340d7c20 */ /* 0x008fe40008400000 */
[----:B------:R-:W2:Y:S01]  /*1cdd0*/  LDL.LU R52, [R1+0x23c] ;  /* 0x00023c0001347983 */ /* 0x000ea20000300800 */
[----:B-----5:R-:W-:-:S03]  /*1cde0*/  FMUL R21, R49, UR21 ;  /* 0x0000001531157c20 */ /* 0x020fc60008400000 */
[----:B------:R-:W3:Y:S01]  /*1cdf0*/  LDL.LU R49, [R1+0x240] ;  /* 0x0002400001317983 */ /* 0x000ee20000300800 */
[C---:B------:R-:W-:Y:S02]  /*1ce00*/  ISETP.GT.AND P6, PT, R50.reuse, 0xe1, P1 ;  /* 0x000000e13200780c */ /* 0x040fe40000fc4270 */
[----:B------:R-:W-:-:S03]  /*1ce10*/  ISETP.GT.AND P2, PT, R50, 0xe8, P3 ;  /* 0x000000e83200780c */ /* 0x000fc60001f44270 */
[----:B------:R4:W-:Y:S01]  /*1ce20*/  @P5 STG.E desc[UR16][R10.64+0x20], R17 ;  /* 0x000020110a005986 */ /* 0x0009e2000c101910 */
[----:B------:R-:W-:Y:S01]  /*1ce30*/  ISETP.GT.AND P5, PT, R50, 0xe9, P3 ;  /* 0x000000e93200780c */ /* 0x000fe20001fa4270 */
[----:B------:R-:W-:-:S04]  /*1ce40*/  IMAD.WIDE.U32 R8, R32, 0x1c, R6 ;  /* 0x0000001c20087825 */ /* 0x000fc800078e0006 */
[----:B------:R-:W-:Y:S02]  /*1ce50*/  IMAD.IADD R9, R0, 0x1, R9 ;  /* 0x0000000100097824 */ /* 0x000fe400078e0209 */
[----:B------:R0:W-:Y:S01]  /*1ce60*/  @P6 STG.E desc[UR16][R6.64+0x20], R15 ;  /* 0x0000200f06006986 */ /* 0x0001e2000c101910 */
[----:B----4-:R-:W-:-:S03]  /*1ce70*/  FMUL R17, R53, UR21 ;  /* 0x0000001535117c20 */ /* 0x010fc60008400000 */
[----:B------:R-:W-:Y:S04]  /*1ce80*/  @P2 STG.E desc[UR16][R8.64], R19 ;  /* 0x0000001308002986 */ /* 0x000fe8000c101910 */
[----:B------:R-:W4:Y:S01]  /*1ce90*/  LDL.LU R53, [R1+0x244] ;  /* 0x0002440001357983 */ /* 0x000f220000300800 */
[----:B0-----:R-:W-:-:S04]  /*1cea0*/  IADD3 R6, P6, R24, R6, RZ ;  /* 0x0000000618067210 */ /* 0x001fc80007fde0ff */
[----:B------:R-:W-:-:S05]  /*1ceb0*/  IADD3.X R7, R33, R7, RZ, P6, !PT ;  /* 0x0000000721077210 */ /* 0x000fca00037fe4ff */
[----:B------:R3:W-:Y:S01]  /*1cec0*/  @P5 STG.E desc[UR16][R6.64], R13 ;  /* 0x0000000d06005986 */ /* 0x0007e2000c101910 */
[----:B--2---:R-:W-:-:S03]  /*1ced0*/  FMUL R15, R52, UR21 ;  /* 0x00000015340f7c20 */ /* 0x004fc60008400000 */
[----:B------:R-:W2:Y:S01]  /*1cee0*/  LDL.LU R52, [R1+0x248] ;  /* 0x0002480001347983 */ /* 0x000ea20000300800 */
[----:B---3--:R-:W-:-:S03]  /*1cef0*/  FMUL R13, R49, UR21 ;  /* 0x00000015310d7c20 */ /* 0x008fc60008400000 */
[----:B------:R-:W3:Y:S01]  /*1cf00*/  LDL.LU R49, [R1+0x24c] ;  /* 0x00024c0001317983 */ /* 0x000ee20000300800 */
[C---:B------:R-:W-:Y:S02]  /*1cf10*/  ISETP.GT.AND P2, PT, R50.reuse, 0xe8, P1 ;  /* 0x000000e83200780c */ /* 0x040fe40000f44270 */
[C---:B------:R-:W-:Y:S02]  /*1cf20*/  ISETP.GT.AND P6, PT, R50.reuse, 0xe9, P1 ;  /* 0x000000e93200780c */ /* 0x040fe40000fc4270 */
[----:B------:R-:W-:Y:S01]  /*1cf30*/  ISETP.GT.AND P5, PT, R50, 0xf0, P3 ;  /* 0x000000f03200780c */ /* 0x000fe20001fa4270 */
[----:B------:R-:W-:-:S05]  /*1cf40*/  IMAD.WIDE.U32 R10, R32, 0x1c, R6 ;  /* 0x0000001c200a7825 */ /* 0x000fca00078e0006 */
[----:B------:R-:W-:-:S03]  /*1cf50*/  IADD3 R11, R0, R11, RZ ;  /* 0x0000000b000b7210 */ /* 0x000fc60007ffe0ff */
[----:B------:R-:W-:Y:S04]  /*1cf60*/  @P2 STG.E desc[UR16][R8.64+0x20], R17 ;  /* 0x0000201108002986 */ /* 0x000fe8000c101910 */
[----:B------:R-:W-:Y:S04]  /*1cf70*/  @P6 STG.E desc[UR16][R6.64+0x20], R21 ;  /* 0x0000201506006986 */ /* 0x000fe8000c101910 */
[----:B------:R3:W-:Y:S02]  /*1cf80*/  @P5 STG.E desc[UR16][R10.64], R15 ;  /* 0x0000000f0a005986 */ /* 0x0007e4000c101910 */
[----:B---3--:R-:W-:-:S02]  /*1cf90*/  FMUL R15, R49, UR21 ;  /* 0x00000015310f7c20 */ /* 0x008fc40008400000 */
[----:B------:R-:W3:Y:S01]  /*1cfa0*/  LDL.LU R49, [R1+0x250] ;  /* 0x0002500001317983 */ /* 0x000ee20000300800 */
[----:B------:R-:W-:Y:S01]  /*1cfb0*/  ISETP.GT.AND P2, PT, R50, 0xf1, P3 ;  /* 0x000000f13200780c */ /* 0x000fe20001f44270 */
[----:B----4-:R-:W-:Y:S01]  /*1cfc0*/  FMUL R17, R53, UR21 ;  /* 0x0000001535117c20 */ /* 0x010fe20008400000 */
[----:B------:R-:W-:Y:S01]  /*1cfd0*/  IADD3 R6, P6, R24, R6, RZ ;  /* 0x0000000618067210 */ /* 0x000fe20007fde0ff */
[----:B------:R-:W4:Y:S01]  /*1cfe0*/  LDL.LU R53, [R1+0x254] ;  /* 0x0002540001357983 */ /* 0x000f220000300800 */
[----:B--2---:R-:W-:-:S03]  /*1cff0*/  FMUL R19, R52, UR21 ;  /* 0x0000001534137c20 */ /* 0x004fc60008400000 */
[----:B------:R-:W2:Y:S01]  /*1d000*/  LDL.LU R52, [R1+0x258] ;  /* 0x0002580001347983 */ /* 0x000ea20000300800 */
[----:B------:R-:W-:-:S05]  /*1d010*/  IMAD.X R7, R33, 0x1, R7, P6 ;  /* 0x0000000121077824 */ /* 0x000fca00030e0607 */
[----:B------:R3:W-:Y:S01]  /*1d020*/  @P2 STG.E desc[UR16][R6.64], R13 ;  /* 0x0000000d06002986 */ /* 0x0007e2000c101910 */
[C---:B------:R-:W-:Y:S01]  /*1d030*/  ISETP.GT.AND P6, PT, R50.reuse, 0xf0, P1 ;  /* 0x000000f03200780c */ /* 0x040fe20000fc4270 */
[----:B---3--:R-:W-:Y:S02]  /*1d040*/  FMUL R13, R49, UR21 ;  /* 0x00000015310d7c20 */ /* 0x008fe40008400000 */
[----:B------:R-:W3:Y:S01]  /*1d050*/  LDL.LU R49, [R1+0x25c] ;  /* 0x00025c0001317983 */ /* 0x000ee20000300800 */
[C---:B------:R-:W-:Y:S02]  /*1d060*/  ISETP.GT.AND P5, PT, R50.reuse, 0xf1, P1 ;  /* 0x000000f13200780c */ /* 0x040fe40000fa4270 */
[----:B------:R-:W-:-:S07]  /*1d070*/  ISETP.GT.AND P2, PT, R50, 0xf8, P3 ;  /* 0x000000f83200780c */ /* 0x000fce0001f44270 */
[----:B------:R4:W-:Y:S01]  /*1d080*/  @P6 STG.E desc[UR16][R10.64+0x20], R17 ;  /* 0x000020110a006986 */ /* 0x0009e2000c101910 */
[----:B------:R-:W-:-:S03]  /*1d090*/  IMAD.WIDE.U32 R8, R32, 0x1c, R6 ;  /* 0x0000001c20087825 */ /* 0x000fc600078e0006 */
[----:B------:R-:W5:Y:S01]  /*1d0a0*/  LDL.LU R54, [R1+0x260] ;  /* 0x0002600001367983 */ /* 0x000f620000300800 */
[----:B----4-:R-:W-:-:S03]  /*1d0b0*/  FMUL R11, R53, UR21 ;  /* 0x00000015350b7c20 */ /* 0x010fc60008400000 */
[----:B------:R-:W4:Y:S01]  /*1d0c0*/  LDL.LU R53, [R1+0x264] ;  /* 0x0002640001357983 */ /* 0x000f220000300800 */
[----:B--2---:R-:W-:Y:S01]  /*1d0d0*/  FMUL R17, R52, UR21 ;  /* 0x0000001534117c20 */ /* 0x004fe20008400000 */
[----:B------:R-:W-:Y:S02]  /*1d0e0*/  IADD3 R9, R0, R9, RZ ;  /* 0x0000000900097210 */ /* 0x000fe40007ffe0ff */
[----:B------:R-:W2:Y:S04]  /*1d0f0*/  LDL.LU R52, [R1+0x268] ;  /* 0x0002680001347983 */ /* 0x000ea80000300800 */
[----:B------:R-:W-:Y:S04]  /*1d100*/  @P5 STG.E desc[UR16][R6.64+0x20], R19 ;  /* 0x0000201306005986 */ /* 0x000fe8000c101910 */
[----:B------:R3:W-:Y:S02]  /*1d110*/  @P2 STG.E desc[UR16][R8.64], R15 ;  /* 0x0000000f08002986 */ /* 0x0007e4000c101910 */
[----:B---3--:R-:W-:-:S02]  /*1d120*/  FMUL R15, R49, UR21 ;  /* 0x00000015310f7c20 */ /* 0x008fc40008400000 */
[----:B------:R-:W3:Y:S01]  /*1d130*/  LDL.LU R49, [R1+0x26c] ;  /* 0x00026c0001317983 */ /* 0x000ee20000300800 */
[C---:B------:R-:W-:Y:S02]  /*1d140*/  ISETP.GT.AND P3, PT, R50.reuse, 0xf9, P3 ;  /* 0x000000f93200780c */ /* 0x040fe40001f64270 */
[----:B------:R-:W-:Y:S02]  /*1d150*/  ISETP.GT.AND P6, PT, R50, 0xf8, P1 ;  /* 0x000000f83200780c */ /* 0x000fe40000fc4270 */
[----:B------:R-:W-:-:S04]  /*1d160*/  IADD3 R6, P5, R24, R6, RZ ;  /* 0x0000000618067210 */ /* 0x000fc80007fbe0ff */
[----:B------:R-:W-:Y:S01]  /*1d170*/  IADD3.X R7, R33, R7, RZ, P5, !PT ;  /* 0x0000000721077210 */ /* 0x000fe20002ffe4ff */
[----:B-----5:R-:W-:Y:S02]  /*1d180*/  FMUL R19, R54, UR21 ;  /* 0x0000001536137c20 */ /* 0x020fe40008400000 */
[----:B------:R-:W5:Y:S04]  /*1d190*/  LDL.LU R54, [R1+0x270] ;  /* 0x0002700001367983 */ /* 0x000f680000300800 */
[----:B------:R4:W-:Y:S04]  /*1d1a0*/  @P3 STG.E desc[UR16][R6.64], R13 ;  /* 0x0000000d06003986 */ /* 0x0009e8000c101910 */
[----:B------:R2:W-:Y:S01]  /*1d1b0*/  @P6 STG.E desc[UR16][R8.64+0x20], R11 ;  /* 0x0000200b08006986 */ /* 0x0005e2000c101910 */
[----:B----4-:R-:W-:-:S03]  /*1d1c0*/  FMUL R13, R53, UR21 ;  /* 0x00000015350d7c20 */ /* 0x010fc60008400000 */
[----:B------:R-:W4:Y:S01]  /*1d1d0*/  LDL.LU R53, [R1+0x274] ;  /* 0x0002740001357983 */ /* 0x000f220000300800 */
[----:B--2---:R-:W-:-:S03]  /*1d1e0*/  FMUL R9, R52, UR21 ;  /* 0x0000001534097c20 */ /* 0x004fc60008400000 */
[----:B------:R-:W2:Y:S01]  /*1d1f0*/  LDL.LU R52, [R1+0x278] ;  /* 0x0002780001347983 */ /* 0x000ea20000300800 */
[C---:B------:R-:W-:Y:S02]  /*1d200*/  ISETP.GT.AND P1, PT, R50.reuse, 0xf9, P1 ;  /* 0x000000f93200780c */ /* 0x040fe40000f24270 */
[----:B------:R-:W-:Y:S01]  /*1d210*/  ISETP.GT.AND P2, PT, R51, 0x80, PT ;  /* 0x000000803300780c */ /* 0x000fe20003f44270 */
[----:B---3--:R-:W-:Y:S02]  /*1d220*/  FMUL R11, R49, UR21 ;  /* 0x00000015310b7c20 */ /* 0x008fe40008400000 */
[----:B------:R-:W3:Y:S01]  /*1d230*/  LDL.LU R49, [R1+0x27c] ;  /* 0x00027c0001317983 */ /* 0x000ee20000300800 */
[----:B------:R-:W-:Y:S02]  /*1d240*/  ISETP.GT.AND P5, PT, R50, RZ, P2 ;  /* 0x000000ff3200720c */ /* 0x000fe400017a4270 */
[----:B------:R-:W-:-:S05]  /*1d250*/  ISETP.GT.AND P6, PT, R51, 0x88, PT ;  /* 0x000000883300780c */ /* 0x000fca0003fc4270 */
[----:B------:R0:W-:Y:S01]  /*1d260*/  @P1 STG.E desc[UR16][R6.64+0x20], R17 ;  /* 0x0000201106001986 */ /* 0x0001e2000c101910 */
[C---:B------:R-:W-:Y:S02]  /*1d270*/  ISETP.GT.AND P3, PT, R50.reuse, 0x1, P2 ;  /* 0x000000013200780c */ /* 0x040fe40001764270 */
[----:B------:R-:W-:-:S03]  /*1d280*/  ISETP.GT.AND P1, PT, R50, RZ, P6 ;  /* 0x000000ff3200720c */ /* 0x000fc60003724270 */
[----:B------:R4:W-:Y:S01]  /*1d290*/  @P5 STG.E desc[UR16][R2.64+0x200], R15 ;  /* 0x0002000f02005986 */ /* 0x0009e2000c101910 */
[----:B------:R-:W-:-:S07]  /*1d2a0*/  ISETP.GT.AND P5, PT, R50, 0x1, P6 ;  /* 0x000000013200780c */ /* 0x000fce00037a4270 */
[----:B------:R-:W-:Y:S01]  /*1d2b0*/  @P3 STG.E desc[UR16][R4.64+0x200], R19 ;  /* 0x0002001304003986 */ /* 0x000fe2000c101910 */
[----:B------:R-:W-:-:S03]  /*1d2c0*/  ISETP.GT.AND P3, PT, R50, 0x8, P2 ;  /* 0x000000083200780c */ /* 0x000fc60001764270 */
[----:B------:R5:W-:Y:S01]  /*1d2d0*/  @P1 STG.E desc[UR16][R2.64+0x220], R13 ;  /* 0x0002200d02001986 */ /* 0x000be2000c101910 */
[----:B0-----:R-:W-:-:S04]  /*1d2e0*/  IMAD.WIDE.U32 R6, R32, 0x1c, R4 ;  /* 0x0000001c20067825 */ /* 0x001fc800078e0004 */
[----:B----4-:R-:W-:Y:S01]  /*1d2f0*/  FMUL R15, R53, UR21 ;  /* 0x00000015350f7c20 */ /* 0x010fe20008400000 */
[----:B------:R2:W-:Y:S01]  /*1d300*/  @P5 STG.E desc[UR16][R4.64+0x220], R9 ;  /* 0x0002200904005986 */ /* 0x0005e2000c101910 */
[----:B-----5:R-:W-:-:S03]  /*1d310*/  FMUL R13, R54, UR21 ;  /* 0x00000015360d7c20 */ /* 0x020fc60008400000 */
[----:B------:R-:W4:Y:S04]  /*1d320*/  LDL.LU R54, [R1+0x280] ;  /* 0x0002800001367983 */ /* 0x000f280000300800 */
[----:B------:R-:W5:Y:S01]  /*1d330*/  LDL.LU R53, [R1+0x284] ;  /* 0x0002840001357983 */ /* 0x000f620000300800 */
[----:B--2---:R-:W-:Y:S01]  /*1d340*/  FMUL R9, R52, UR21 ;  /* 0x0000001534097c20 */ /* 0x004fe20008400000 */
[----:B------:R-:W-:Y:S02]  /*1d350*/  IMAD.IADD R7, R0, 0x1, R7 ;  /* 0x0000000100077824 */ /* 0x000fe400078e0207 */
[----:B------:R-:W2:Y:S04]  /*1d360*/  LDL.LU R52, [R1+0x288] ;  /* 0x0002880001347983 */ /* 0x000ea80000300800 */
[----:B------:R3:W-:Y:S02]  /*1d370*/  @P3 STG.E desc[UR16][R6.64+0x200], R11 ;  /* 0x0002000b06003986 */ /* 0x0007e4000c101910 */
[----:B---3--:R-:W-:-:S02]  /*1d380*/  FMUL R11, R49, UR21 ;  /* 0x00000015310b7c20 */ /* 0x008fc40008400000 */
[----:B------:R-:W3:Y:S01]  /*1d390*/  LDL.LU R49, [R1+0x28c] ;  /* 0x00028c0001317983 */ /* 0x000ee20000300800 */
[----:B------:R-:W-:Y:S02]  /*1d3a0*/  ISETP.GT.AND P1, PT, R50, 0x9, P2 ;  /* 0x000000093200780c */ /* 0x000fe40001724270 */
[----:B------:R-:W-:Y:S02]  /*1d3b0*/  IADD3 R2, P5, R4, R24, RZ ;  /* 0x0000001804027210 */ /* 0x000fe40007fbe0ff */
[C---:B------:R-:W-:Y:S02]  /*1d3c0*/  ISETP.GT.AND P3, PT, R50.reuse, 0x8, P6 ;  /* 0x000000083200780c */ /* 0x040fe40003764270 */
[----:B------:R-:W-:Y:S02]  /*1d3d0*/  IADD3.X R3, R5, R33, RZ, P5, !PT ;  /* 0x0000002105037210 */ /* 0x000fe40002ffe4ff */
[----:B------:R-:W-:-:S05]  /*1d3e0*/  ISETP.GT.AND P5, PT, R50, 0x9, P6 ;  /* 0x000000093200780c */ /* 0x000fca00037a4270 */
[----:B------:R4:W-:Y:S01]  /*1d3f0*/  @P1 STG.E desc[UR16][R2.64+0x200], R13 ;  /* 0x0002000d02001986 */ /* 0x0009e2000c101910 */
[----:B------:R-:W-:-:S03]  /*1d400*/  ISETP.GT.AND P1, PT, R50, 0x10, P2 ;  /* 0x000000103200780c */ /* 0x000fc60001724270 */
[----:B------:R5:W-:Y:S01]  /*1d410*/  @P3 STG.E desc[UR16][R6.64+0x220], R15 ;  /* 0x0002200f06003986 */ /* 0x000be2000c101910 */
[----:B------:R-:W-:-:S03]  /*1d420*/  IMAD.WIDE.U32 R4, R32, 0x1c, R2 ;  /* 0x0000001c20047825 */ /* 0x000fc600078e0002 */
[----:B------:R2:W-:Y:S02]  /*1d430*/  @P5 STG.E desc[UR16][R2.64+0x220], R9 ;  /* 0x0002200902005986 */ /* 0x0005e4000c101910 */
[----:B------:R-:W-:Y:S01]  /*1d440*/  IADD3 R5, R0, R5, RZ ;  /* 0x0000000500057210 */ /* 0x000fe20007ffe0ff */
[----:B----4-:R-:W-:Y:S02]  /*1d450*/  FMUL R13, R54, UR21 ;  /* 0x00000015360d7c20 */ /* 0x010fe40008400000 */
[----:B------:R-:W4:Y:S01]  /*1d460*/  LDL.LU R54, [R1+0x290] ;  /* 0x0002900001367983 */ /* 0x000f220000300800 */
[----:B-----5:R-:W-:-:S03]  /*1d470*/  FMUL R15, R53, UR21 ;  /* 0x00000015350f7c20 */ /* 0x020fc60008400000 */
[----:B------:R-:W5:Y:S01]  /*1d480*/  LDL.LU R53, [R1+0x294] ;  /* 0x0002940001357983 */ /* 0x000f620000300800 */
[----:B--2---:R-:W-:-:S03]  /*1d490*/  FMUL R9, R52, UR21 ;  /* 0x0000001534097c20 */ /* 0x004fc60008400000 */
[----:B------:R-:W2:Y:S04]  /*1d4a0*/  LDL.LU R52, [R1+0x298] ;  /* 0x0002980001347983 */ /* 0x000ea80000300800 */
[----:B------:R3:W-:Y:S02]  /*1d4b0*/  @P1 STG.E desc[UR16][R4.64+0x200], R11 ;  /* 0x0002000b04001986 */ /* 0x0007e4000c101910 */
[----:B---3--:R-:W-:Y:S02]  /*1d4c0*/  FMUL R11, R49, UR21 ;  /* 0x00000015310b7c20 */ /* 0x008fe40008400000 */
[----:B------:R-:W3:Y:S01]  /*1d4d0*/  LDL.LU R49, [R1+0x29c] ;  /* 0x00029c0001317983 */ /* 0x000ee20000300800 */
[----:B------:R-:W-:Y:S02]  /*1d4e0*/  IADD3 R2, P5, R2, R24, RZ ;  /* 0x0000001802027210 */ /* 0x000fe40007fbe0ff */
[----:B------:R-:W-:-:S02]  /*1d4f0*/  ISETP.GT.AND P3, PT, R50, 0x11, P2 ;  /* 0x000000113200780c */ /* 0x000fc40001764270 */
[C---:B------:R-:W-:Y:S01]  /*1d500*/  ISETP.GT.AND P1, PT, R50.reuse, 0x10, P6 ;  /* 0x000000103200780c */ /* 0x040fe20003724270 */
[----:B------:R-:W-:Y:S01]  /*1d510*/  IMAD.X R3, R3, 0x1, R33, P5 ;  /* 0x0000000103037824 */ /* 0x000fe200028e0621 */
[----:B------:R-:W-:Y:S01]  /*1d520*/  ISETP.GT.AND P5, PT, R50, 0x11, P6 ;  /* 0x000000113200780c */ /* 0x000fe200037a4270 */
[----:B------:R-:W-:-:S08]  /*1d530*/  IMAD.WIDE.U32 R6, R32, 0x1c, R2 ;  /* 0x0000001c20067825 */ /* 0x000fd000078e0002 */
[----:B------:R4:W-:Y:S01]  /*1d540*/  @P3 STG.E desc[UR16][R2.64+0x200], R13 ;  /* 0x0002000d02003986 */ /* 0x0009e2000c101910 */
[----:B------:R-:W-:-:S03]  /*1d550*/  ISETP.GT.AND P3, PT, R50, 0x18, P2 ;  /* 0x000000183200780c */ /* 0x000fc60001764270 */
[----:B------:R5:W-:Y:S04]  /*1d560*/  @P1 STG.E desc[UR16][R4.64+0x220], R15 ;  /* 0x0002200f04001986 */ /* 0x000be8000c101910 */
[----:B------:R2:W-:Y:S01]  /*1d570*/  @P5 STG.E desc[UR16][R2.64+0x220], R9 ;  /* 0x0002200902005986 */ /* 0x0005e2000c101910 */
        /* <DEDUP_REMOVED lines=10> */
[----:B------:R-:W-:Y:S02]  /*1d620*/  ISETP.GT.AND P1, PT, R50, 0x19, P2 ;  /* 0x000000193200780c */ /* 0x000fe40001724270 */
[----:B------:R-:W-:-:S02]  /*1d630*/  IADD3 R2, P5, R2, R24, RZ ;  /* 0x0000001802027210 */ /* 0x000fc40007fbe0ff */
[C---:B------:R-:W-:Y:S02]  /*1d640*/  ISETP.GT.AND P3, PT, R50.reuse, 0x18, P6 ;  /* 0x000000183200780c */ /* 0x040fe40003764270 */
[----:B------:R-:W-:Y:S02]  /*1d650*/  IADD3.X R3, R3, R33, RZ, P5, !PT ;  /* 0x0000002103037210 */ /* 0x000fe40002ffe4ff */
[----:B------:R-:W-:-:S05]  /*1d660*/  ISETP.GT.AND P5, PT, R50, 0x19, P6 ;  /* 0x000000193200780c */ /* 0x000fca00037a4270 */
[----:B------:R4:W-:Y:S01]  /*1d670*/  @P1 STG.E desc[UR16][R2.64+0x200], R13 ;  /* 0x0002000d02001986 */ /* 0x0009e2000c101910 */
[----:B------:R-:W-:-:S03]  /*1d680*/  ISETP.GT.AND P1, PT, R50, 0x20, P2 ;  /* 0x000000203200780c */ /* 0x000fc60001724270 */
[----:B------:R5:W-:Y:S01]  /*1d690*/  @P3 STG.E desc[UR16][R6.64+0x220], R15 ;  /* 0x0002200f06003986 */ /* 0x000be2000c101910 */
[----:B------:R-:W-:-:S03]  /*1d6a0*/  IMAD.WIDE.U32 R4, R32, 0x1c, R2 ;  /* 0x0000001c20047825 */ /* 0x000fc600078e0002 */
[----:B------:R2:W-:Y:S01]  /*1d6b0*/  @P5 STG.E desc[UR16][R2.64+0x220], R9 ;  /* 0x0002200902005986 */ /* 0x0005e2000c101910 */
[----:B------:R-:W-:Y:S02]  /*1d6c0*/  IMAD.IADD R5, R0, 0x1, R5 ;  /* 0x0000000100057824 */ /* 0x000fe400078e0205 */
        /* <DEDUP_REMOVED lines=9> */
[C---:B------:R-:W-:Y:S02]  /*1d760*/  ISETP.GT.AND P3, PT, R50.reuse, 0x21, P2 ;  /* 0x000000213200780c */ /* 0x040fe40001764270 */
[----:B------:R-:W-:-:S02]  /*1d770*/  ISETP.GT.AND P1, PT, R50, 0x20, P6 ;  /* 0x000000203200780c */ /* 0x000fc40003724270 */
[----:B------:R-:W-:-:S04]  /*1d780*/  IADD3 R2, P5, R2, R24, RZ ;  /* 0x0000001802027210 */ /* 0x000fc80007fbe0ff */
[----:B------:R-:W-:Y:S02]  /*1d790*/  IADD3.X R3, R3, R33, RZ, P5, !PT ;  /* 0x0000002103037210 */ /* 0x000fe40002ffe4ff */
[----:B------:R-:W-:-:S03]  /*1d7a0*/  ISETP.GT.AND P5, PT, R50, 0x21, P6 ;  /* 0x000000213200780c */ /* 0x000fc600037a4270 */
[----:B------:R4:W-:Y:S01]  /*1d7b0*/  @P3 STG.E desc[UR16][R2.64+0x200], R13 ;  /* 0x0002000d02003986 */ /* 0x0009e2000c101910 */
[----:B------:R-:W-:-:S03]  /*1d7c0*/  ISETP.GT.AND P3, PT, R50, 0x28, P2 ;  /* 0x000000283200780c */ /* 0x000fc60001764270 */
[----:B------:R5:W-:Y:S01]  /*1d7d0*/  @P1 STG.E desc[UR16][R4.64+0x220], R15 ;  /* 0x0002200f04001986 */ /* 0x000be2000c101910 */
[----:B------:R-:W-:-:S05]  /*1d7e0*/  IMAD.WIDE.U32 R6, R32, 0x1c, R2 ;  /* 0x0000001c20067825 */ /* 0x000fca00078e0002 */
[----:B------:R-:W-:Y:S01]  /*1d7f0*/  IADD3 R7, R0, R7, RZ ;  /* 0x0000000700077210 */ /* 0x000fe20007ffe0ff */
[----:B----4-:R-:W-:Y:S02]  /*1d800*/  FMUL R13, R54, UR21 ;  /* 0x00000015360d7c20 */ /* 0x010fe40008400000 */
[----:B------:R-:W4:Y:S01]  /*1d810*/  LDL.LU R54, [R1+0x2c0] ;  /* 0x0002c00001367983 */ /* 0x000f220000300800 */
[----:B-----5:R-:W-:-:S03]  /*1d820*/  FMUL R15, R53, UR21 ;  /* 0x00000015350f7c20 */ /* 0x020fc60008400000 */
[----:B------:R-:W5:Y:S01]  /*1d830*/  LDL.LU R53, [R1+0x2c4] ;  /* 0x0002c40001357983 */ /* 0x000f620000300800 */
[----:B--2---:R-:W-:-:S03]  /*1d840*/  FMUL R17, R52, UR21 ;  /* 0x0000001534117c20 */ /* 0x004fc60008400000 */
[----:B------:R-:W2:Y:S04]  /*1d850*/  LDL.LU R52, [R1+0x2c8] ;  /* 0x0002c80001347983 */ /* 0x000ea80000300800 */
[----:B------:R-:W-:Y:S04]  /*1d860*/  @P5 STG.E desc[UR16][R2.64+0x220], R9 ;  /* 0x0002200902005986 */ /* 0x000fe8000c101910 */
[----:B------:R3:W-:Y:S02]  /*1d870*/  @P3 STG.E desc[UR16][R6.64+0x200], R11 ;  /* 0x0002000b06003986 */ /* 0x0007e4000c101910 */
[----:B---3--:R-:W-:-:S02]  /*1d880*/  FMUL R11, R49, UR21 ;  /* 0x00000015310b7c20 */ /* 0x008fc40008400000 */
[----:B------:R-:W3:Y:S01]  /*1d890*/  LDL.LU R49, [R1+0x2cc] ;  /* 0x0002cc0001317983 */ /* 0x000ee20000300800 */
[----:B------:R-:W-:Y:S02]  /*1d8a0*/  IADD3 R2, P5, R2, R24, RZ ;  /* 0x0000001802027210 */ /* 0x000fe40007fbe0ff */
[C---:B------:R-:W-:Y:S02]  /*1d8b0*/  ISETP.GT.AND P1, PT, R50.reuse, 0x29, P2 ;  /* 0x000000293200780c */ /* 0x040fe40001724270 */
[C---:B------:R-:W-:Y:S01]  /*1d8c0*/  ISETP.GT.AND P3, PT, R50.reuse, 0x28, P6 ;  /* 0x000000283200780c */ /* 0x040fe20003764270 */
[----:B------:R-:W-:Y:S01]  /*1d8d0*/  IMAD.X R3, R3, 0x1, R33, P5 ;  /* 0x0000000103037824 */ /* 0x000fe200028e0621 */
[----:B------:R-:W-:-:S09]  /*1d8e0*/  ISETP.GT.AND P5, PT, R50, 0x29, P6 ;  /* 0x000000293200780c */ /* 0x000fd200037a4270 */
[----:B------:R4:W-:Y:S04]  /*1d8f0*/  @P1 STG.E desc[UR16][R2.64+0x200], R13 ;  /* 0x0002000d02001986 */ /* 0x0009e8000c101910 */
[----:B------:R5:W-:Y:S04]  /*1d900*/  @P3 STG.E desc[UR16][R6.64+0x220], R15 ;  /* 0x0002200f06003986 */ /* 0x000be8000c101910 */
[----:B------:R2:W-:Y:S01]  /*1d910*/  @P5 STG.E desc[UR16][R2.64+0x220], R17 ;  /* 0x0002201102005986 */ /* 0x0005e2000c101910 */
[----:B----4-:R-:W-:-:S03]  /*1d920*/  FMUL R13, R54, UR21 ;  /* 0x00000015360d7c20 */ /* 0x010fc60008400000 */
[----:B------:R-:W4:Y:S01]  /*1d930*/  LDL.LU R54, [R1+0x2d0] ;  /* 0x0002d00001367983 */ /* 0x000f220000300800 */
[----:B-----5:R-:W-:-:S03]  /*1d940*/  FMUL R15, R53, UR21 ;  /* 0x00000015350f7c20 */ /* 0x020fc60008400000 */
[----:B------:R-:W5:Y:S01]  /*1d950*/  LDL.LU R53, [R1+0x2d4] ;  /* 0x0002d40001357983 */ /* 0x000f620000300800 */
[----:B--2---:R-:W-:-:S03]  /*1d960*/  FMUL R17, R52, UR21 ;  /* 0x0000001534117c20 */ /* 0x004fc60008400000 */
[----:B------:R-:W2:Y:S01]  /*1d970*/  LDL.LU R52, [R1+0x2d8] ;  /* 0x0002d80001347983 */ /* 0x000ea20000300800 */
[----:B---3--:R-:W-:-:S03]  /*1d980*/  FMUL R19, R49, UR21 ;  /* 0x0000001531137c20 */ /* 0x008fc60008400000 */
[----:B------:R-:W3:Y:S01]  /*1d990*/  LDL.LU R49, [R1+0x2dc] ;  /* 0x0002dc0001317983 */ /* 0x000ee20000300800 */
[----:B------:R-:W-:Y:S01]  /*1d9a0*/  ISETP.GT.AND P1, PT, R50, 0x30, P2 ;  /* 0x000000303200780c */ /* 0x000fe20001724270 */
[----:B------:R-:W-:-:S05]  /*1d9b0*/  IMAD.WIDE.U32 R4, R32, 0x1c, R2 ;  /* 0x0000001c20047825 */ /* 0x000fca00078e0002 */
[----:B------:R-:W-:Y:S02]  /*1d9c0*/  IADD3 R5, R0, R5, RZ ;  /* 0x0000000500057210 */ /* 0x000fe40007ffe0ff */
[----:B------:R-:W-:Y:S02]  /*1d9d0*/  ISETP.GT.AND P3, PT, R50, 0x31, P2 ;  /* 0x000000313200780c */ /* 0x000fe40001764270 */
[----:B------:R-:W-:-:S03]  /*1d9e0*/  IADD3 R8, P5, R2, R24, RZ ;  /* 0x0000001802087210 */ /* 0x000fc60007fbe0ff */
[----:B------:R-:W-:Y:S01]  /*1d9f0*/  @P1 STG.E desc[UR16][R4.64+0x200], R11 ;  /* 0x0002000b04001986 */ /* 0x000fe2000c101910 */
[C---:B------:R-:W-:Y:S02]  /*1da00*/  ISETP.GT.AND P1, PT, R50.reuse, 0x30, P6 ;  /* 0x000000303200780c */ /* 0x040fe40003724270 */
[----:B------:R-:W-:Y:S02]  /*1da10*/  IADD3.X R9, R3, R33, RZ, P5, !PT ;  /* 0x0000002103097210 */ /* 0x000fe40002ffe4ff */
[----:B------:R-:W-:-:S03]  /*1da20*/  ISETP.GT.AND P5, PT, R50, 0x31, P6 ;  /* 0x000000313200780c */ /* 0x000fc600037a4270 */
[----:B------:R4:W-:Y:S01]  /*1da30*/  @P3 STG.E desc[UR16][R8.64+0x200], R13 ;  /* 0x0002000d08003986 */ /* 0x0009e2000c101910 */
[----:B------:R-:W-:Y:S01]  /*1da40*/  ISETP.GT.AND P3, PT, R50, 0x38, P2 ;  /* 0x000000383200780c */ /* 0x000fe20001764270 */
[----:B------:R-:W-:-:S04]  /*1da50*/  IMAD.WIDE.U32 R2, R32, 0x1c, R8 ;  /* 0x0000001c20027825 */ /* 0x000fc800078e0008 */
[----:B------:R5:W-:Y:S01]  /*1da60*/  @P1 STG.E desc[UR16][R4.64+0x220], R15 ;  /* 0x0002200f04001986 */ /* 0x000be2000c101910 */
[----:B----4-:R-:W-:-:S03]  /*1da70*/  FMUL R13, R54, UR21 ;  /* 0x00000015360d7c20 */ /* 0x010fc60008400000 */
[----:B------:R-:W4:Y:S01]  /*1da80*/  LDL.LU R54, [R1+0x2e0] ;  /* 0x0002e00001367983 */ /* 0x000f220000300800 */
[----:B-----5:R-:W-:-:S03]  /*1da90*/  FMUL R15, R53, UR21 ;  /* 0x00000015350f7c20 */ /* 0x020fc60008400000 */
[----:B------:R-:W5:Y:S04]  /*1daa0*/  LDL.LU R53, [R1+0x2e4] ;  /* 0x0002e40001357983 */ /* 0x000f680000300800 */
[----:B------:R2:W-:Y:S01]  /*1dab0*/  @P5 STG.E desc[UR16][R8.64+0x220], R17 ;  /* 0x0002201108005986 */ /* 0x0005e2000c101910 */
[----:B------:R-:W-:Y:S01]  /*1dac0*/  IMAD.IADD R11, R0, 0x1, R3 ;  /* 0x00000001000b7824 */ /* 0x000fe200078e0203 */
[----:B------:R-:W-:Y:S01]  /*1dad0*/  MOV R10, R2 ;  /* 0x00000002000a7202 */ /* 0x000fe20000000f00 */
[----:B--2---:R-:W-:Y:S02]  /*1dae0*/  FMUL R17, R52, UR21 ;  /* 0x0000001534117c20 */ /* 0x004fe40008400000 */
        /* <DEDUP_REMOVED lines=14> */
[----:B------:R-:W-:Y:S01]  /*1dbd0*/  IMAD.IADD R9, R0, 0x1, R3 ;  /* 0x0000000100097824 */ /* 0x000fe200078e0203 */
[----:B------:R-:W-:Y:S01]  /*1dbe0*/  MOV R8, R2 ;  /* 0x0000000200087202 */ /* 0x000fe20000000f00 */
[----:B----4-:R-:W-:Y:S02]  /*1dbf0*/  FMUL R13, R54, UR21 ;  /* 0x00000015360d7c20 */ /* 0x010fe40008400000 */
[----:B------:R-:W4:Y:S01]  /*1dc00*/  LDL.LU R54, [R1+0x2f0] ;  /* 0x0002f00001367983 */ /* 0x000f220000300800 */
[----:B-----5:R-:W-:-:S03]  /*1dc10*/  FMUL R15, R53, UR21 ;  /* 0x00000015350f7c20 */ /* 0x020fc60008400000 */
[----:B------:R-:W5:Y:S04]  /*1dc20*/  LDL.LU R53, [R1+0x2f4] ;  /* 0x0002f40001357983 */ /* 0x000f680000300800 */
[----:B------:R3:W-:Y:S01]  /*1dc30*/  @P1 STG.E desc[UR16][R8.64+0x200], R19 ;  /* 0x0002001308001986 */ /* 0x0007e2000c101910 */
[----:B--2---:R-:W-:-:S03]  /*1dc40*/  FMUL R17, R52, UR21 ;  /* 0x0000001534117c20 */ /* 0x004fc60008400000 */
[----:B------:R-:W2:Y:S01]  /*1dc50*/  LDL.LU R52, [R1+0x2f8] ;  /* 0x0002f80001347983 */ /* 0x000ea20000300800 */
[----:B---3--:R-:W-:-:S03]  /*1dc60*/  FMUL R19, R49, UR21 ;  /* 0x0000001531137c20 */ /* 0x008fc60008400000 */
        /* <DEDUP_REMOVED lines=342> */
[----:B------:R-:W-:Y:S01]  /*1f1d0*/  @P3 STG.E desc[UR16][R4.64+0x200], R13 ;  /* 0x0002000d04003986 */ /* 0x000fe2000c101910 */
[----:B------:R-:W-:-:S03]  /*1f1e0*/  ISETP.GT.AND P3, PT, R50, 0xc8, P2 ;  /* 0x000000c83200780c */ /* 0x000fc60001764270 */
[----:B------:R5:W-:Y:S01]  /*1f1f0*/  @P1 STG.E desc[UR16][R8.64+0x220], R15 ;  /* 0x0002200f08001986 */ /* 0x000be2000c101910 */
[----:B------:R-:W-:-:S03]  /*1f200*/  IMAD.WIDE.U32 R2, R32, 0x1c, R4 ;  /* 0x0000001c20027825 */ /* 0x000fc600078e0004 */
[----:B------:R2:W-:Y:S01]  /*1f210*/  @P5 STG.E desc[UR16][R4.64+0x220], R17 ;  /* 0x0002201104005986 */ /* 0x0005e2000c101910 */
[----:B------:R-:W-:Y:S01]  /*1f220*/  IMAD.IADD R11, R0, 0x1, R3 ;  /* 0x00000001000b7824 */ /* 0x000fe200078e0203 */
[----:B------:R-:W-:Y:S01]  /*1f230*/  MOV R10, R2 ;  /* 0x00000002000a7202 */ /* 0x000fe20000000f00 */
[----:B-----5:R-:W-:Y:S02]  /*1f240*/  FMUL R15, R53, UR21 ;  /* 0x00000015350f7c20 */ /* 0x020fe40008400000 */
[----:B------:R-:W5:Y:S04]  /*1f250*/  LDL.LU R53, [R1+0x400] ;  /* 0x0004000001357983 */ /* 0x000f680000300800 */
[----:B------:R3:W-:Y:S01]  /*1f260*/  @P3 STG.E desc[UR16][R10.64+0x200], R19 ;  /* 0x000200130a003986 */ /* 0x0007e2000c101910 */
[----:B--2---:R-:W-:-:S03]  /*1f270*/  FMUL R17, R52, UR21 ;  /* 0x0000001534117c20 */ /* 0x004fc60008400000 */
[----:B------:R-:W2:Y:S01]  /*1f280*/  LDL.LU R52, [R1+0x404] ;  /* 0x0004040001347983 */ /* 0x000ea20000300800 */
[----:B---3--:R-:W-:Y:S01]  /*1f290*/  FMUL R19, R49, UR21 ;  /* 0x0000001531137c20 */ /* 0x008fe20008400000 */
[----:B------:R-:W-:Y:S02]  /*1f2a0*/  IMAD.MOV.U32 R49, RZ, RZ, R48 ;  /* 0x000000ffff317224 */ /* 0x000fe400078e0030 */
[----:B------:R-:W3:Y:S01]  /*1f2b0*/  LDL.LU R48, [R1+0x40c] ;  /* 0x00040c0001307983 */ /* 0x000ee20000300800 */
[----:B------:R-:W-:Y:S02]  /*1f2c0*/  ISETP.GT.AND P1, PT, R50, 0xc9, P2 ;  /* 0x000000c93200780c */ /* 0x000fe40001724270 */
[----:B------:R-:W-:Y:S01]  /*1f2d0*/  IADD3 R6, P5, R4, R24, RZ ;  /* 0x0000001804067210 */ /* 0x000fe20007fbe0ff */
[----:B----4-:R-:W-:Y:S01]  /*1f2e0*/  FMUL R13, R54, UR21 ;  /* 0x00000015360d7c20 */ /* 0x010fe20008400000 */
[----:B------:R-:W-:Y:S02]  /*1f2f0*/  ISETP.GT.AND P3, PT, R50, 0xc8, P6 ;  /* 0x000000c83200780c */ /* 0x000fe40003764270 */
[----:B------:R-:W-:-:S02]  /*1f300*/  IADD3.X R7, R5, R33, RZ, P5, !PT ;  /* 0x0000002105077210 */ /* 0x000fc40002ffe4ff */
[----:B------:R-:W-:-:S05]  /*1f310*/  ISETP.GT.AND P5, PT, R50, 0xc9, P6 ;  /* 0x000000c93200780c */ /* 0x000fca00037a4270 */
[----:B------:R5:W-:Y:S01]  /*1f320*/  @P1 STG.E desc[UR16][R6.64+0x200], R13 ;  /* 0x0002000d06001986 */ /* 0x000be2000c101910 */
[----:B------:R-:W-:Y:S01]  /*1f330*/  ISETP.GT.AND P1, PT, R50, 0xd0, P2 ;  /* 0x000000d03200780c */ /* 0x000fe20001724270 */
[----:B------:R-:W-:Y:S02]  /*1f340*/  IMAD.WIDE.U32 R2, R32, 0x1c, R6 ;  /* 0x0000001c20027825 */ /* 0x000fe400078e0006 */
[----:B------:R-:W-:Y:S01]  /*1f350*/  @P3 STG.E desc[UR16][R10.64+0x220], R15 ;  /* 0x0002200f0a003986 */ /* 0x000fe2000c101910 */
[----:B------:R-:W-:Y:S02]  /*1f360*/  ISETP.GT.AND P3, PT, R50, 0xd1, P2 ;  /* 0x000000d13200780c */ /* 0x000fe40001764270 */
[----:B------:R-:W-:Y:S02]  /*1f370*/  IADD3 R9, R0, R3, RZ ;  /* 0x0000000300097210 */ /* 0x000fe40007ffe0ff */
[----:B------:R-:W-:Y:S01]  /*1f380*/  MOV R8, R2 ;  /* 0x0000000200087202 */ /* 0x000fe20000000f00 */
[----:B------:R0:W-:Y:S01]  /*1f390*/  @P5 STG.E desc[UR16][R6.64+0x220], R17 ;  /* 0x0002201106005986 */ /* 0x0001e2000c101910 */
[----:B------:R-:W-:-:S03]  /*1f3a0*/  IADD3 R4, P5, R6, R24, RZ ;  /* 0x0000001806047210 */ /* 0x000fc60007fbe0ff */
[----:B------:R-:W-:Y:S01]  /*1f3b0*/  @P1 STG.E desc[UR16][R8.64+0x200], R19 ;  /* 0x0002001308001986 */ /* 0x000fe2000c101910 */
[C---:B------:R-:W-:Y:S01]  /*1f3c0*/  ISETP.GT.AND P1, PT, R50.reuse, 0xd0, P6 ;  /* 0x000000d03200780c */ /* 0x040fe20003724270 */
[----:B------:R-:W-:Y:S01]  /*1f3d0*/  IMAD.X R5, R7, 0x1, R33, P5 ;  /* 0x0000000107057824 */ /* 0x000fe200028e0621 */
[----:B------:R-:W-:Y:S01]  /*1f3e0*/  ISETP.GT.AND P5, PT, R50, 0xd1, P6 ;  /* 0x000000d13200780c */ /* 0x000fe200037a4270 */
[----:B-----5:R-:W-:Y:S01]  /*1f3f0*/  FMUL R13, R53, UR21 ;  /* 0x00000015350d7c20 */ /* 0x020fe20008400000 */
[----:B0-----:R-:W-:-:S04]  /*1f400*/  FMUL R17, R49, UR21 ;  /* 0x0000001531117c20 */ /* 0x001fc80008400000 */
[----:B------:R0:W-:Y:S01]  /*1f410*/  @P3 STG.E desc[UR16][R4.64+0x200], R13 ;  /* 0x0002000d04003986 */ /* 0x0001e2000c101910 */
[----:B------:R-:W-:Y:S01]  /*1f420*/  ISETP.GT.AND P3, PT, R50, 0xd8, P2 ;  /* 0x000000d83200780c */ /* 0x000fe20001764270 */
[----:B------:R-:W-:-:S04]  /*1f430*/  IMAD.WIDE.U32 R2, R32, 0x1c, R4 ;  /* 0x0000001c20027825 */ /* 0x000fc800078e0004 */
[----:B--2---:R-:W-:-:S05]  /*1f440*/  FMUL R15, R52, UR21 ;  /* 0x00000015340f7c20 */ /* 0x004fca0008400000 */
[----:B------:R1:W-:Y:S01]  /*1f450*/  @P1 STG.E desc[UR16][R8.64+0x220], R15 ;  /* 0x0002200f08001986 */ /* 0x0003e2000c101910 */
[----:B------:R-:W-:-:S03]  /*1f460*/  ISETP.GT.AND P1, PT, R50, 0xd9, P2 ;  /* 0x000000d93200780c */ /* 0x000fc60001724270 */
[----:B------:R2:W-:Y:S01]  /*1f470*/  @P5 STG.E desc[UR16][R4.64+0x220], R17 ;  /* 0x0002201104005986 */ /* 0x0005e2000c101910 */
[----:B------:R-:W-:Y:S02]  /*1f480*/  IADD3 R6, P5, R4, R24, RZ ;  /* 0x0000001804067210 */ /* 0x000fe40007fbe0ff */
[----:B------:R-:W-:Y:S02]  /*1f490*/  IADD3 R11, R0, R3, RZ ;  /* 0x00000003000b7210 */ /* 0x000fe40007ffe0ff */
[----:B------:R-:W-:Y:S01]  /*1f4a0*/  MOV R10, R2 ;  /* 0x00000002000a7202 */ /* 0x000fe20000000f00 */
[----:B------:R-:W-:Y:S02]  /*1f4b0*/  IMAD.X R7, R5, 0x1, R33, P5 ;  /* 0x0000000105077824 */ /* 0x000fe400028e0621 */
[----:B0-----:R-:W-:Y:S01]  /*1f4c0*/  FMUL R13, R47, UR21 ;  /* 0x000000152f0d7c20 */ /* 0x001fe20008400000 */
[----:B------:R-:W-:Y:S01]  /*1f4d0*/  ISETP.GT.AND P5, PT, R50, 0xd9, P6 ;  /* 0x000000d93200780c */ /* 0x000fe200037a4270 */
[----:B-1----:R-:W-:Y:S01]  /*1f4e0*/  FMUL R15, R46, UR21 ;  /* 0x000000152e0f7c20 */ /* 0x002fe20008400000 */
[----:B------:R-:W-:-:S04]  /*1f4f0*/  IMAD.WIDE.U32 R2, R32, 0x1c, R6 ;  /* 0x0000001c20027825 */ /* 0x000fc800078e0006 */
[----:B--2---:R-:W-:Y:S01]  /*1f500*/  FMUL R17, R45, UR21 ;  /* 0x000000152d117c20 */ /* 0x004fe20008400000 */
[----:B------:R-:W-:Y:S02]  /*1f510*/  IADD3 R9, R0, R3, RZ ;  /* 0x0000000300097210 */ /* 0x000fe40007ffe0ff */
[----:B------:R-:W-:Y:S01]  /*1f520*/  MOV R8, R2 ;  /* 0x0000000200087202 */ /* 0x000fe20000000f00 */
[----:B------:R-:W-:Y:S01]  /*1f530*/  FMUL R21, R41, UR21 ;  /* 0x0000001529157c20 */ /* 0x000fe20008400000 */
[----:B---3--:R-:W-:-:S05]  /*1f540*/  FMUL R19, R48, UR21 ;  /* 0x0000001530137c20 */ /* 0x008fca0008400000 */
[----:B------:R0:W-:Y:S01]  /*1f550*/  @P3 STG.E desc[UR16][R10.64+0x200], R19 ;  /* 0x000200130a003986 */ /* 0x0001e2000c101910 */
[----:B------:R-:W-:-:S03]  /*1f560*/  ISETP.GT.AND P3, PT, R50, 0xd8, P6 ;  /* 0x000000d83200780c */ /* 0x000fc60003764270 */
[----:B------:R1:W-:Y:S01]  /*1f570*/  @P1 STG.E desc[UR16][R6.64+0x200], R13 ;  /* 0x0002000d06001986 */ /* 0x0003e2000c101910 */
[----:B------:R-:W-:Y:S01]  /*1f580*/  ISETP.GT.AND P1, PT, R50, 0xe0, P2 ;  /* 0x000000e03200780c */ /* 0x000fe20001724270 */
[----:B0-----:R-:W-:-:S08]  /*1f590*/  FMUL R19, R44, UR21 ;  /* 0x000000152c137c20 */ /* 0x001fd00008400000 */
[----:B------:R0:W-:Y:S01]  /*1f5a0*/  @P3 STG.E desc[UR16][R10.64+0x220], R15 ;  /* 0x0002200f0a003986 */ /* 0x0001e2000c101910 */
[----:B------:R-:W-:-:S03]  /*1f5b0*/  ISETP.GT.AND P3, PT, R50, 0xe1, P2 ;  /* 0x000000e13200780c */ /* 0x000fc60001764270 */
[----:B------:R2:W-:Y:S01]  /*1f5c0*/  @P5 STG.E desc[UR16][R6.64+0x220], R17 ;  /* 0x0002201106005986 */ /* 0x0005e2000c101910 */
[----:B------:R-:W-:-:S03]  /*1f5d0*/  IADD3 R4, P5, R6, R24, RZ ;  /* 0x0000001806047210 */ /* 0x000fc60007fbe0ff */
[----:B------:R-:W-:Y:S01]  /*1f5e0*/  @P1 STG.E desc[UR16][R8.64+0x200], R19 ;  /* 0x0002001308001986 */ /* 0x000fe2000c101910 */
[C---:B------:R-:W-:Y:S01]  /*1f5f0*/  ISETP.GT.AND P1, PT, R50.reuse, 0xe0, P6 ;  /* 0x000000e03200780c */ /* 0x040fe20003724270 */
[----:B------:R-:W-:Y:S01]  /*1f600*/  IMAD.X R5, R7, 0x1, R33, P5 ;  /* 0x0000000107057824 */ /* 0x000fe200028e0621 */
[----:B------:R-:W-:Y:S01]  /*1f610*/  ISETP.GT.AND P5, PT, R50, 0xe1, P6 ;  /* 0x000000e13200780c */ /* 0x000fe200037a4270 */
[----:B-1----:R-:W-:Y:S01]  /*1f620*/  FMUL R13, R43, UR21 ;  /* 0x000000152b0d7c20 */ /* 0x002fe20008400000 */
[----:B0-----:R-:W-:-:S04]  /*1f630*/  FMUL R15, R42, UR21 ;  /* 0x000000152a0f7c20 */ /* 0x001fc80008400000 */
[----:B------:R0:W-:Y:S01]  /*1f640*/  @P3 STG.E desc[UR16][R4.64+0x200], R13 ;  /* 0x0002000d04003986 */ /* 0x0001e2000c101910 */
[----:B------:R-:W-:Y:S01]  /*1f650*/  ISETP.GT.AND P3, PT, R50, 0xe8, P2 ;  /* 0x000000e83200780c */ /* 0x000fe20001764270 */
[----:B------:R-:W-:-:S03]  /*1f660*/  IMAD.WIDE.U32 R2, R32, 0x1c, R4 ;  /* 0x0000001c20027825 */ /* 0x000fc600078e0004 */
[----:B------:R-:W-:Y:S01]  /*1f670*/  @P1 STG.E desc[UR16][R8.64+0x220], R15 ;  /* 0x0002200f08001986 */ /* 0x000fe2000c101910 */
[----:B------:R-:W-:-:S03]  /*1f680*/  ISETP.GT.AND P1, PT, R50, 0xe9, P2 ;  /* 0x000000e93200780c */ /* 0x000fc60001724270 */
[----:B------:R1:W-:Y:S01]  /*1f690*/  @P5 STG.E desc[UR16][R4.64+0x220], R21 ;  /* 0x0002201504005986 */ /* 0x0003e2000c101910 */
[----:B--2---:R-:W-:Y:S01]  /*1f6a0*/  IADD3 R6, P5, R4, R24, RZ ;  /* 0x0000001804067210 */ /* 0x004fe20007fbe0ff */
[----:B------:R-:W-:Y:S01]  /*1f6b0*/  FMUL R17, R40, UR21 ;  /* 0x0000001528117c20 */ /* 0x000fe20008400000 */
[----:B------:R-:W-:Y:S01]  /*1f6c0*/  IADD3 R11, R0, R3, RZ ;  /* 0x00000003000b7210 */ /* 0x000fe20007ffe0ff */
[----:B0-----:R-:W-:Y:S01]  /*1f6d0*/  FMUL R13, R39, UR21 ;  /* 0x00000015270d7c20 */ /* 0x001fe20008400000 */
[----:B------:R-:W-:Y:S01]  /*1f6e0*/  MOV R10, R2 ;  /* 0x00000002000a7202 */ /* 0x000fe20000000f00 */
[----:B------:R-:W-:Y:S01]  /*1f6f0*/  IMAD.X R7, R5, 0x1, R33, P5 ;  /* 0x0000000105077824 */ /* 0x000fe200028e0621 */
[----:B------:R-:W-:-:S03]  /*1f700*/  ISETP.GT.AND P5, PT, R50, 0xe8, P6 ;  /* 0x000000e83200780c */ /* 0x000fc600037a4270 */
[----:B------:R0:W-:Y:S01]  /*1f710*/  @P3 STG.E desc[UR16][R10.64+0x200], R17 ;  /* 0x000200110a003986 */ /* 0x0001e2000c101910 */
[----:B------:R-:W-:-:S03]  /*1f720*/  ISETP.GT.AND P3, PT, R50, 0xe9, P6 ;  /* 0x000000e93200780c */ /* 0x000fc60003764270 */
[----:B------:R2:W-:Y:S01]  /*1f730*/  @P1 STG.E desc[UR16][R6.64+0x200], R13 ;  /* 0x0002000d06001986 */ /* 0x0005e2000c101910 */
[----:B------:R-:W-:Y:S01]  /*1f740*/  ISETP.GT.AND P1, PT, R50, 0xf0, P2 ;  /* 0x000000f03200780c */ /* 0x000fe20001724270 */
[----:B------:R-:W-:-:S04]  /*1f750*/  IMAD.WIDE.U32 R2, R32, 0x1c, R6 ;  /* 0x0000001c20027825 */ /* 0x000fc800078e0006 */
[----:B-1----:R-:W-:Y:S01]  /*1f760*/  FMUL R5, R38, UR21 ;  /* 0x0000001526057c20 */ /* 0x002fe20008400000 */
[----:B------:R-:W-:Y:S01]  /*1f770*/  FMUL R15, R35, UR21 ;  /* 0x00000015230f7c20 */ /* 0x000fe20008400000 */
[----:B------:R-:W-:Y:S01]  /*1f780*/  IADD3 R9, R0, R3, RZ ;  /* 0x0000000300097210 */ /* 0x000fe20007ffe0ff */
[----:B0-----:R-:W-:Y:S01]  /*1f790*/  FMUL R17, R34, UR21 ;  /* 0x0000001522117c20 */ /* 0x001fe20008400000 */
[----:B------:R-:W-:Y:S01]  /*1f7a0*/  MOV R8, R2 ;  /* 0x0000000200087202 */ /* 0x000fe20000000f00 */
[----:B------:R-:W-:Y:S01]  /*1f7b0*/  @P5 STG.E desc[UR16][R10.64+0x220], R5 ;  /* 0x000220050a005986 */ /* 0x000fe2000c101910 */
[----:B------:R-:W-:-:S03]  /*1f7c0*/  ISETP.GT.AND P5, PT, R50, 0xf1, P2 ;  /* 0x000000f13200780c */ /* 0x000fc600017a4270 */
[----:B------:R0:W-:Y:S01]  /*1f7d0*/  @P3 STG.E desc[UR16][R6.64+0x220], R15 ;  /* 0x0002200f06003986 */ /* 0x0001e2000c101910 */
[----:B------:R-:W-:-:S03]  /*1f7e0*/  ISETP.GT.AND P3, PT, R50, 0xf0, P6 ;  /* 0x000000f03200780c */ /* 0x000fc60003764270 */
[----:B------:R-:W-:Y:S01]  /*1f7f0*/  @P1 STG.E desc[UR16][R8.64+0x200], R17 ;  /* 0x0002001108001986 */ /* 0x000fe2000c101910 */
[----:B------:R-:W-:Y:S01]  /*1f800*/  IADD3 R2, P1, R6, R24, RZ ;  /* 0x0000001806027210 */ /* 0x000fe20007f3e0ff */
[----:B--2---:R-:W-:-:S04]  /*1f810*/  FMUL R13, R31, UR21 ;  /* 0x000000151f0d7c20 */ /* 0x004fc80008400000 */
[----:B------:R-:W-:Y:S01]  /*1f820*/  IMAD.X R3, R7, 0x1, R33, P1 ;  /* 0x0000000107037824 */ /* 0x000fe200008e0621 */
[----:B------:R-:W-:Y:S01]  /*1f830*/  ISETP.GT.AND P1, PT, R50, 0xf1, P6 ;  /* 0x000000f13200780c */ /* 0x000fe20003724270 */
[----:B------:R-:W-:Y:S01]  /*1f840*/  FMUL R19, R30, UR21 ;  /* 0x000000151e137c20 */ /* 0x000fe20008400000 */
[----:B0-----:R-:W-:Y:S02]  /*1f850*/  FMUL R7, R25, UR21 ;  /* 0x0000001519077c20 */ /* 0x001fe40008400000 */
[----:B------:R0:W-:Y:S01]  /*1f860*/  @P5 STG.E desc[UR16][R2.64+0x200], R13 ;  /* 0x0002000d02005986 */ /* 0x0001e2000c101910 */
[----:B------:R-:W-:-:S03]  /*1f870*/  ISETP.GT.AND P5, PT, R50, 0xf8, P6 ;  /* 0x000000f83200780c */ /* 0x000fc600037a4270 */
[----:B------:R1:W-:Y:S01]  /*1f880*/  @P3 STG.E desc[UR16][R8.64+0x220], R19 ;  /* 0x0002201308003986 */ /* 0x0003e2000c101910 */
[C---:B------:R-:W-:Y:S02]  /*1f890*/  ISETP.GT.AND P3, PT, R50.reuse, 0xf8, P2 ;  /* 0x000000f83200780c */ /* 0x040fe40001764270 */
[----:B------:R-:W-:Y:S01]  /*1f8a0*/  ISETP.GT.AND P2, PT, R50, 0xf9, P2 ;  /* 0x000000f93200780c */ /* 0x000fe20001744270 */
[----:B------:R-:W-:Y:S01]  /*1f8b0*/  IMAD.WIDE.U32 R4, R32, 0x1c, R2 ;  /* 0x0000001c20047825 */ /* 0x000fe200078e0002 */
[----:B------:R-:W-:Y:S01]  /*1f8c0*/  ISETP.GT.AND P6, PT, R50, 0xf9, P6 ;  /* 0x000000f93200780c */ /* 0x000fe200037c4270 */
[----:B------:R2:W-:Y:S01]  /*1f8d0*/  @P1 STG.E desc[UR16][R2.64+0x220], R7 ;  /* 0x0002200702001986 */ /* 0x0005e2000c101910 */
[----:B------:R-:W-:Y:S01]  /*1f8e0*/  IADD3 R24, P1, R2, R24, RZ ;  /* 0x0000001802187210 */ /* 0x000fe20007f3e0ff */
[----:B------:R-:W-:Y:S01]  /*1f8f0*/  FMUL R11, R29, UR21 ;  /* 0x000000151d0b7c20 */ /* 0x000fe20008400000 */
[----:B------:R-:W-:Y:S01]  /*1f900*/  IADD3 R5, R0, R5, RZ ;  /* 0x0000000500057210 */ /* 0x000fe20007ffe0ff */
[----:B0-----:R-:W-:Y:S01]  /*1f910*/  FMUL R13, R27, UR21 ;  /* 0x000000151b0d7c20 */ /* 0x001fe20008400000 */
[----:B------:R-:W-:Y:S01]  /*1f920*/  IADD3.X R25, R3, R33, RZ, P1, !PT ;  /* 0x0000002103197210 */ /* 0x000fe20000ffe4ff */
[----:B-1----:R-:W-:Y:S01]  /*1f930*/  FMUL R9, R28, UR21 ;  /* 0x000000151c097c20 */ /* 0x002fe20008400000 */
[----:B------:R-:W-:Y:S01]  /*1f940*/  FMUL R15, R26, UR21 ;  /* 0x000000151a0f7c20 */ /* 0x000fe20008400000 */
[----:B------:R2:W-:Y:S04]  /*1f950*/  @P3 STG.E desc[UR16][R4.64+0x200], R11 ;  /* 0x0002000b04003986 */ /* 0x0005e8000c101910 */
[----:B------:R2:W-:Y:S04]  /*1f960*/  @P2 STG.E desc[UR16][R24.64+0x200], R9 ;  /* 0x0002000918002986 */ /* 0x0005e8000c101910 */
[----:B------:R2:W-:Y:S04]  /*1f970*/  @P5 STG.E desc[UR16][R4.64+0x220], R13 ;  /* 0x0002200d04005986 */ /* 0x0005e8000c101910 */
[----:B------:R2:W-:Y:S02]  /*1f980*/  @P6 STG.E desc[UR16][R24.64+0x220], R15 ;  /* 0x0002200f18006986 */ /* 0x0005e4000c101910 */
.L_x_411:
[----:B------:R-:W-:Y:S05]  /*1f990*/  BSYNC B0 ;  /* 0x0000000000007941 */ /* 0x000fea0003800000 */
.L_x_27:
[----:B0-2---:R-:W2:Y:S04]  /*1f9a0*/  LDL.LU R3, [R1+0x464] ;  /* 0x0004640001037983 */ /* 0x005ea80000300800 */
[----:B------:R-:W2:Y:S01]  /*1f9b0*/  LDL.LU R2, [R1+0x468] ;  /* 0x0004680001027983 */ /* 0x000ea20000300800 */
[----:B------:R-:W-:Y:S01]  /*1f9c0*/  ULDC UR6, c[0x0][0xc] ;  /* 0x0000030000067ab9 */ /* 0x000fe20000000800 */
[----:B------:R-:W-:Y:S01]  /*1f9d0*/  ULDC UR7, c[0x0][0x10] ;  /* 0x0000040000077ab9 */ /* 0x000fe20000000800 */
[----:B---3--:R-:W2:Y:S01]  /*1f9e0*/  LDC R5, c[0x0][0x14] ;  /* 0x00000500ff057b82 */ /* 0x008ea20000000800 */
[----:B------:R-:W-:Y:S01]  /*1f9f0*/  UIMAD.WIDE.U32 UR6, UR6, UR7, URZ ;  /* 0x00000007060672a5 */ /* 0x000fe2000f8e003f */
[----:B------:R0:W5:Y:S01]  /*1fa00*/  LDL R24, [R1+0x4] ;  /* 0x0000040001187983 */ /* 0x0001620000100800 */
[----:B------:R-:W-:Y:S01]  /*1fa10*/  UMOV UR13, 0xffffffff ;  /* 0xffffffff000d7882 */ /* 0x000fe20000000000 */
[----:B------:R-:W-:-:S03]  /*1fa20*/  PRMT R0, RZ, 0x7610, R0 ;  /* 0x00007610ff007816 */ /* 0x000fc60000000000 */
[----:B--2---:R-:W-:-:S04]  /*1fa30*/  IMAD.WIDE.U32 R2, R5, UR6, R2 ;  /* 0x0000000605027c25 */ /* 0x004fc8000f8e0002 */
[----:B------:R-:W-:Y:S01]  /*1fa40*/  IMAD R5, R5, UR7, RZ ;  /* 0x0000000705057c24 */ /* 0x000fe2000f8e02ff */
[----:B------:R-:W-:Y:S01]  /*1fa50*/  ULDC.64 UR6, c[0x0][0x750] ;  /* 0x0001d40000067ab9 */ /* 0x000fe20000000a00 */
[----:B------:R-:W-:Y:S02]  /*1fa60*/  MOV R13, R2 ;  /* 0x00000002000d7202 */ /* 0x000fe40000000f00 */
[----:B------:R-:W-:Y:S01]  /*1fa70*/  IMAD.IADD R14, R3, 0x1, R5 ;  /* 0x00000001030e7824 */ /* 0x000fe200078e0205 */
[----:B------:R-:W-:Y:S02]  /*1fa80*/  ISETP.GE.U32.AND P1, PT, R2, UR6, PT ;  /* 0x0000000602007c0c */ /* 0x000fe4000bf26070 */
[----:B------:R-:W-:Y:S02]  /*1fa90*/  MOV R2, 0xffffffff ;  /* 0xffffffff00027802 */ /* 0x000fe40000000f00 */
[----:B------:R0:W-:Y:S01]  /*1faa0*/  STL [R1+0x464], R14 ;  /* 0x0004640e01007387 */ /* 0x0001e20000100800 */
[----:B------:R-:W-:-:S03]  /*1fab0*/  ISETP.GE.U32.AND.EX P1, PT, R14, UR7, PT, P1 ;  /* 0x000000070e007c0c */ /* 0x000fc6000bf26110 */
[----:B------:R0:W-:Y:S04]  /*1fac0*/  STL [R1+0x468], R13 ;  /* 0x0004680d01007387 */ /* 0x0001e80000100800 */
[----:B------:R0:W-:Y:S06]  /*1fad0*/  STL [R1+0x46c], R2 ;  /* 0x00046c0201007387 */ /* 0x0001ec0000100800 */
[----:B------:R-:W-:Y:S05]  /*1fae0*/  @P1 BRA `(.L_x_412) ;  /* 0x0000000400781947 */ /* 0x000fea0003800000 */
[----:B------:R-:W2:Y:S01]  /*1faf0*/  S2R R8, SR_CTAID.X ;  /* 0x0000000000087919 */ /* 0x000ea20000002500 */
[----:B------:R-:W-:Y:S01]  /*1fb00*/  ULDC.64 UR18, c[0x0][0x728] ;  /* 0x0001ca0000127ab9 */ /* 0x000fe20000000a00 */
[----:B------:R-:W3:Y:S01]  /*1fb10*/  LDC R9, c[0x0][0x144] ;  /* 0x00005100ff097b82 */ /* 0x000ee20000000800 */
[----:B------:R-:W-:Y:S01]  /*1fb20*/  ULDC UR6, c[0x0][0x150] ;  /* 0x0000540000067ab9 */ /* 0x000fe20000000800 */
[----:B------:R-:W0:Y:S01]  /*1fb30*/  S2R R11, SR_CTAID.Y ;  /* 0x00000000000b7919 */ /* 0x000e220000002600 */
[----:B------:R-:W-:Y:S01]  /*1fb40*/  ISETP.NE.U32.AND P1, PT, RZ, UR18, PT ;  /* 0x00000012ff007c0c */ /* 0x000fe2000bf25070 */
[----:B------:R-:W-:Y:S01]  /*1fb50*/  ULDC UR15, c[0x0][0x730] ;  /* 0x0001cc00000f7ab9 */ /* 0x000fe20000000800 */
[----:B------:R-:W-:Y:S02]  /*1fb60*/  R2UR UR10, R13 ;  /* 0x000000000d0a72ca */ /* 0x000fe400000e0000 */
[----:B------:R-:W-:Y:S01]  /*1fb70*/  ISETP.NE.AND.EX P1, PT, RZ, UR19, PT, P1 ;  /* 0x00000013ff007c0c */ /* 0x000fe2000bf25310 */
[----:B------:R-:W0:Y:S01]  /*1fb80*/  LDC.64 R6, c[0x0][0x720] ;  /* 0x0001c800ff067b82 */ /* 0x000e220000000a00 */
[----:B------:R-:W-:-:S02]  /*1fb90*/  R2UR UR11, R14 ;  /* 0x000000000e0b72ca */ /* 0x000fc400000e0000 */
[----:B--2---:R-:W-:-:S05]  /*1fba0*/  I2FP.F32.U32 R0, R8 ;  /* 0x0000000800007245 */ /* 0x004fca0000201000 */
[----:B------:R-:W-:-:S06]  /*1fbb0*/  FMUL R0, R0, UR6 ;  /* 0x0000000600007c20 */ /* 0x000fcc0008400000 */
[----:B------:R-:W2:Y:S01]  /*1fbc0*/  F2I.U32.TRUNC.NTZ R0, R0 ;  /* 0x0000000000007305 */ /* 0x000ea2000020f000 */
        /* <DEDUP_REMOVED lines=13> */
.L_x_413:
[----:B------:R-:W-:Y:S01]  /*1fca0*/  USHF.R.U64 UR13, UR10, UR15, UR11 ;  /* 0x0000000f0a0d7299 */ /* 0x000fe2000800120b */
[----:B------:R-:W1:Y:S01]  /*1fcb0*/  LDC.64 R20, c[0x0][0x740] ;  /* 0x0001d000ff147b82 */ /* 0x000e620000000a00 */
[----:B------:R-:W-:Y:S01]  /*1fcc0*/  USHF.R.U32.HI UR6, URZ, UR15, UR11 ;  /* 0x0000000f3f067299 */ /* 0x000fe2000801160b */
[----:B--2---:R-:W-:Y:S02]  /*1fcd0*/  IADD3 R10, -R0, RZ, RZ ;  /* 0x000000ff000a7210 */ /* 0x004fe40007ffe1ff */
[----:B0-----:R-:W-:Y:S02]  /*1fce0*/  MOV R2, R13 ;  /* 0x0000000d00027202 */ /* 0x001fe40000000f00 */
[----:B------:R-:W-:Y:S01]  /*1fcf0*/  IADD3 R5, P1, RZ, -UR13, RZ ;  /* 0x8000000dff057c10 */ /* 0x000fe2000ff3e0ff */
[----:B---3--:R-:W-:Y:S01]  /*1fd00*/  IMAD R17, R9, R10, R8 ;  /* 0x0000000a09117224 */ /* 0x008fe200078e0208 */
[----:B------:R-:W0:Y:S03]  /*1fd10*/  LDC R4, c[0x0][0x718] ;  /* 0x0001c600ff047b82 */ /* 0x000e260000000800 */
[----:B------:R-:W-:Y:S01]  /*1fd20*/  IMAD.X R3, RZ, RZ, ~UR6, P1 ;  /* 0x80000006ff037e24 */ /* 0x000fe200088e06ff */
[----:B------:R-:W-:-:S03]  /*1fd30*/  ULDC UR6, c[0x0][0x154] ;  /* 0x0000550000067ab9 */ /* 0x000fc60000000800 */
[-C--:B------:R-:W-:Y:S01]  /*1fd40*/  IMAD R0, R3, R6.reuse, RZ ;  /* 0x0000000603007224 */ /* 0x080fe200078e02ff */
[----:B------:R-:W2:Y:S01]  /*1fd50*/  LDC R12, c[0x0][0x708] ;  /* 0x0001c200ff0c7b82 */ /* 0x000ea20000000800 */
[----:B------:R-:W-:Y:S02]  /*1fd60*/  IMAD.MOV.U32 R3, RZ, RZ, R14 ;  /* 0x000000ffff037224 */ /* 0x000fe400078e000e */
[----:B------:R-:W-:-:S05]  /*1fd70*/  IMAD.WIDE.U32 R2, R5, R6, R2 ;  /* 0x0000000605027225 */ /* 0x000fca00078e0002 */
[----:B------:R-:W3:Y:S01]  /*1fd80*/  LDC R16, c[0x0][0x758] ;  /* 0x0001d600ff107b82 */ /* 0x000ee20000000800 */
[----:B------:R-:W-:Y:S01]  /*1fd90*/  IMAD R5, R5, R7, R0 ;  /* 0x0000000705057224 */ /* 0x000fe200078e0200 */
[----:B------:R-:W-:Y:S01]  /*1fda0*/  I2FP.F32.U32 R0, R11 ;  /* 0x0000000b00007245 */ /* 0x000fe20000201000 */
[----:B------:R-:W-:Y:S01]  /*1fdb0*/  IMAD.MOV.U32 R7, RZ, RZ, 0x1 ;  /* 0x00000001ff077424 */ /* 0x000fe200078e00ff */
[----:B-1----:R-:W-:Y:S02]  /*1fdc0*/  ISETP.NE.U32.AND P1, PT, R20, RZ, PT ;  /* 0x000000ff1400720c */ /* 0x002fe40003f25070 */
[----:B------:R-:W-:Y:S01]  /*1fdd0*/  IADD3 R3, R3, R5, RZ ;  /* 0x0000000503037210 */ /* 0x000fe20007ffe0ff */
[----:B------:R-:W-:Y:S01]  /*1fde0*/  FMUL R0, R0, UR6 ;  /* 0x0000000600007c20 */ /* 0x000fe20008400000 */
[----:B------:R-:W1:Y:S01]  /*1fdf0*/  LDC R14, c[0x0][0x148] ;  /* 0x00005200ff0e7b82 */ /* 0x000e620000000800 */
[----:B------:R-:W-:Y:S02]  /*1fe00*/  ISETP.NE.AND.EX P1, PT, R21, RZ, PT, P1 ;  /* 0x000000ff1500720c */ /* 0x000fe40003f25310 */
[-CC-:B0-----:R-:W-:Y:S01]  /*1fe10*/  SHF.R.U64 R10, R2, R4.reuse, R3.reuse ;  /* 0x00000004020a7219 */ /* 0x181fe20000001203 */
[----:B------:R0:W0:Y:S01]  /*1fe20*/  F2I.U32.TRUNC.NTZ R13, R0 ;  /* 0x00000000000d7305 */ /* 0x000022000020f000 */
[----:B------:R-:W-:-:S02]  /*1fe30*/  SHF.R.U32.HI R3, RZ, R4, R3 ;  /* 0x00000004ff037219 */ /* 0x000fc40000011603 */
[----:B------:R-:W-:Y:S01]  /*1fe40*/  MOV R5, 0xffffffff ;  /* 0xffffffff00057802 */ /* 0x000fe20000000f00 */
[----:B------:R-:W0:Y:S01]  /*1fe50*/  LDC R15, c[0x0][0x700] ;  /* 0x0001c000ff0f7b82 */ /* 0x000e220000000800 */
[-CC-:B--2---:R-:W-:Y:S02]  /*1fe60*/  SHF.R.U64 R8, R10, R12.reuse, R3.reuse ;  /* 0x0000000c0a087219 */ /* 0x184fe40000001203 */
[----:B------:R-:W-:-:S05]  /*1fe70*/  SHF.R.U32.HI R3, RZ, R12, R3 ;  /* 0x0000000cff037219 */ /* 0x000fca0000011603 */
[----:B------:R-:W2:Y:S01]  /*1fe80*/  LDC R18, c[0x0][0x748] ;  /* 0x0001d200ff127b82 */ /* 0x000ea20000000800 */
[-C--:B---3--:R-:W-:Y:S02]  /*1fe90*/  SHF.L.U32 R5, R5, R16.reuse, RZ ;  /* 0x0000001005057219 */ /* 0x088fe400000006ff */
[-CC-:B------:R-:W-:Y:S02]  /*1fea0*/  SHF.R.U64 R12, R8, R16.reuse, R3.reuse ;  /* 0x00000010080c7219 */ /* 0x180fe40000001203 */
[-C--:B------:R-:W-:Y:S02]  /*1feb0*/  SHF.R.U32.HI R3, RZ, R16.reuse, R3 ;  /* 0x00000010ff037219 */ /* 0x080fe40000011603 */
[----:B------:R-:W-:Y:S01]  /*1fec0*/  SHF.L.U32 R16, R7, R16, RZ ;  /* 0x0000001007107219 */ /* 0x000fe200000006ff */
[----:B------:R-:W3:Y:S01]  /*1fed0*/  LDC R22, c[0x0][0x738] ;  /* 0x0001ce00ff167b82 */ /* 0x000ee20000000800 */
[----:B------:R-:W-:Y:S02]  /*1fee0*/  LOP3.LUT R19, RZ, R5, RZ, 0x33, !PT ;  /* 0x00000005ff137212 */ /* 0x000fe400078e33ff */
[----:B------:R-:W-:-:S05]  /*1fef0*/  MOV R2, R12 ;  /* 0x0000000c00027202 */ /* 0x000fca0000000f00 */
[----:B------:R-:W0:Y:S01]  /*1ff00*/  LDC R23, c[0x0][0x710] ;  /* 0x0001c400ff177b82 */ /* 0x000e220000000800 */
[----:B------:R-:W-:Y:S05]  /*1ff10*/  @!P1 BRA `(.L_x_414) ;  /* 0x0000000000289947 */ /* 0x000fea0003800000 */
[----:B------:R-:W4:Y:S02]  /*1ff20*/  LDC R7, c[0x0][0x74c] ;  /* 0x0001d300ff077b82 */ /* 0x000f240000000800 */
[----:B----4-:R-:W-:-:S04]  /*1ff30*/  IADD3 R7, P1, R12, R7, RZ ;  /* 0x000000070c077210 */ /* 0x010fc80007f3e0ff */
[----:B------:R-:W-:-:S05]  /*1ff40*/  IADD3.X R9, RZ, R3, RZ, P1, !PT ;  /* 0x00000003ff097210 */ /* 0x000fca0000ffe4ff */
[----:B------:R-:W-:-:S04]  /*1ff50*/  IMAD.WIDE.U32 R2, R9, R20, RZ ;  /* 0x0000001409027225 */ /* 0x000fc800078e00ff */
[----:B------:R-:W-:-:S04]  /*1ff60*/  IMAD.WIDE.U32 R4, P1, R7, R21, R2 ;  /* 0x0000001507047225 */ /* 0x000fc80007820002 */
[----:B------:R-:W-:Y:S01]  /*1ff70*/  IMAD.WIDE.U32 R2, R7, R20, RZ ;  /* 0x0000001407027225 */ /* 0x000fe200078e00ff */
[----:B------:R-:W-:-:S03]  /*1ff80*/  MOV R6, R5 ;  /* 0x0000000500067202 */ /* 0x000fc60000000f00 */
[----:B------:R-:W-:Y:S01]  /*1ff90*/  IMAD.X R7, RZ, RZ, RZ, P1 ;  /* 0x000000ffff077224 */ /* 0x000fe200008e06ff */
[----:B------:R-:W-:-:S05]  /*1ffa0*/  IADD3 RZ, P1, R3, R4, RZ ;  /* 0x0000000403ff7210 */ /* 0x000fca0007f3e0ff */
[----:B------:R-:W-:-:S08]  /*1ffb0*/  IMAD.WIDE.U32.X R2, R9, R21, R6, P1 ;  /* 0x0000001509027225 */ /* 0x000fd000008e0406 */
.L_x_414:
[----:B0-2---:R-:W-:Y:S01]  /*1ffc0*/  SHF.R.U64 R0, R2, R18, R3 ;  /* 0x0000001202007219 */ /* 0x005fe20000001203 */
[----:B------:R-:W-:Y:S01]  /*1ffd0*/  VIADD R7, R15, 0xffffffff ;  /* 0xffffffff0f077836 */ /* 0x000fe20000000000 */
[----:B------:R-:W-:Y:S02]  /*1ffe0*/  LOP3.LUT R5, R8, R19, RZ, 0xc0, !PT ;  /* 0x0000001308057212 */ /* 0x000fe400078ec0ff */
[----:B------:R-:W-:Y:S02]  /*1fff0*/  IADD3 R13, -R13, RZ, RZ ;  /* 0x000000ff0d0d7210 */ /* 0x000fe40007ffe1ff */
[----:B------:R-:W-:Y:S01]  /*20000*/  IADD3 R3, -R0, RZ, RZ ;  /* 0x000000ff00037210 */ /* 0x000fe20007ffe1ff */
[----:B------:R-:W-:Y:S01]  /*20010*/  IMAD R2, R16, R0, R5 ;  /* 0x0000000010027224 */ /* 0x000fe200078e0205 */
[----:B------:R-:W-:Y:S01]  /*20020*/  LOP3.LUT R5, R10, R7, RZ, 0xc0, !PT ;  /* 0x000000070a057212 */ /* 0x000fe200078ec0ff */
[----:B-1----:R-:W-:Y:S01]  /*20030*/  @P4 IMAD R17, R14, R13, R11 ;  /* 0x0000000d0e114224 */ /* 0x002fe200078e020b */
[----:B------:R-:W-:Y:S01]  /*20040*/  MOV R4, 0x1 ;  /* 0x0000000100047802 */ /* 0x000fe20000000f00 */
[----:B---3--:R-:W-:-:S02]  /*20050*/  IMAD R0, R3, R22, R12 ;  /* 0x0000001603007224 */ /* 0x008fc400078e020c */
[----:B------:R-:W-:Y:S02]  /*20060*/  IMAD R2, R2, R23, R17 ;  /* 0x0000001702027224 */ /* 0x000fe400078e0211 */
[----:B------:R-:W-:Y:S01]  /*20070*/  IMAD R3, R0, R15, R5 ;  /* 0x0000000f00037224 */ /* 0x000fe200078e0205 */
[----:B------:R-:W-:-:S04]  /*20080*/  PRMT R0, R4, 0x7610, R0 ;  /* 0x0000761004007816 */ /* 0x000fc80000000000 */
[----:B------:R-:W-:Y:S02]  /*20090*/  SEL R4, R3, R2, !P4 ;  /* 0x0000000203047207 */ /* 0x000fe40006000000 */
[----:B-----5:R-:W-:-:S03]  /*200a0*/  SEL R24, R2, R3, !P4 ;  /* 0x0000000302187207 */ /* 0x020fc60006000000 */
[----:B------:R2:W-:Y:S04]  /*200b0*/  STL [R1+0x46c], R4 ;  /* 0x00046c0401007387 */ /* 0x0005e80000100800 */
[----:B------:R2:W-:Y:S02]  /*200c0*/  STL [R1+0x4], R24 ;  /* 0x0000041801007387 */ /* 0x0005e40000100800 */
.L_x_412:
[----:B------:R-:W-:Y:S01]  /*200d0*/  LOP3.LUT P1, RZ, R0, 0xff, RZ, 0xc0, !PT ;  /* 0x000000ff00ff7812 */ /* 0x000fe2000782c0ff */
[----:B-----5:R-:W-:-:S05]  /*200e0*/  IMAD.MOV.U32 R0, RZ, RZ, R24 ;  /* 0x000000ffff007224 */ /* 0x020fca00078e0018 */
[----:B------:R3:W-:Y:S07]  /*200f0*/  STL [R1+0x470], R0 ;  /* 0x0004700001007387 */ /* 0x0007ee0000100800 */
[----:B------:R-:W-:Y:S05]  /*20100*/  @P1 BRA `(.L_x_415) ;  /* 0xfffffe1000641947 */ /* 0x000fea000383ffff */
[----:B------:R-:W-:Y:S05]  /*20110*/  EXIT ;  /* 0x000000000000794d */ /* 0x000fea0003800000 */
.L_x_7:
[----:B------:R-:W2:Y:S01]  /*20120*/  LDL R20, [R1+0x468] ;  /* 0x0004680001147983 */ /* 0x000ea20000100800 */
[----:B0-----:R-:W-:-:S03]  /*20130*/  ULDC.64 UR4, c[0x0][0x750] ;  /* 0x0001d40000047ab9 */ /* 0x001fc60000000a00 */
[----:B------:R-:W3:Y:S01]  /*20140*/  LDL R163, [R1+0x464] ;  /* 0x0004640001a37983 */ /* 0x000ee20000100800 */
[----:B------:R-:W-:Y:S01]  /*20150*/  PRMT R0, RZ, 0x7610, R0 ;  /* 0x00007610ff007816 */ /* 0x000fe20000000000 */
[----:B------:R-:W-:Y:S01]  /*20160*/  IMAD.MOV.U32 R11, RZ, RZ, -0x1 ;  /* 0xffffffffff0b7424 */ /* 0x000fe200078e00ff */
[----:B------:R-:W-:Y:S02]  /*20170*/  MOV R4, 0xffffffff ;  /* 0xffffffff00047802 */ /* 0x000fe40000000f00 */
[----:B------:R-:W-:Y:S02]  /*20180*/  MOV R5, 0xffffffff ;  /* 0xffffffff00057802 */ /* 0x000fe40000000f00 */
[----:B--2---:R-:W-:-:S04]  /*20190*/  ISETP.GE.U32.AND P0, PT, R20, UR4, PT ;  /* 0x0000000414007c0c */ /* 0x004fc8000bf06070 */
[----:B---3--:R-:W-:-:S13]  /*201a0*/  ISETP.GE.U32.AND.EX P0, PT, R163, UR5, PT, P0 ;  /* 0x00000005a3007c0c */ /* 0x008fda000bf06100 */
[----:B------:R-:W-:Y:S05]  /*201b0*/  @P0 BRA `(.L_x_416) ;  /* 0x0000000400300947 */ /* 0x000fea0003800000 */
[----:B------:R-:W0:Y:S01]  /*201c0*/  LDC.64 R16, c[0x0][0x728] ;  /* 0x0001ca00ff107b82 */ /* 0x000e220000000a00 */
[----:B-1----:R-:W-:Y:S02]  /*201d0*/  MOV R8, R20 ;  /* 0x0000001400087202 */ /* 0x002fe40000000f00 */
[----:B------:R-:W-:-:S05]  /*201e0*/  MOV R9, R163 ;  /* 0x000000a300097202 */ /* 0x000fca0000000f00 */
[----:B------:R-:W1:Y:S08]  /*201f0*/  LDC R12, c[0x0][0x730] ;  /* 0x0001cc00ff0c7b82 */ /* 0x000e700000000800 */
[----:B------:R-:W2:Y:S01]  /*20200*/  LDC.64 R18, c[0x0][0x720] ;  /* 0x0001c800ff127b82 */ /* 0x000ea20000000a00 */
[----:B0-----:R-:W-:-:S04]  /*20210*/  ISETP.NE.U32.AND P0, PT, R16, RZ, PT ;  /* 0x000000ff1000720c */ /* 0x001fc80003f05070 */
[----:B------:R-:W-:-:S13]  /*20220*/  ISETP.NE.AND.EX P0, PT, R17, RZ, PT, P0 ;  /* 0x000000ff1100720c */ /* 0x000fda0003f05300 */
[----:B-12---:R-:W-:Y:S05]  /*20230*/  @!P0 BRA `(.L_x_417) ;  /* 0x0000000000288947 */ /* 0x006fea0003800000 */
[----:B------:R-:W0:Y:S02]  /*20240*/  LDC R0, c[0x0][0x734] ;  /* 0x0001cd00ff007b82 */ /* 0x000e240000000800 */
[----:B0-----:R-:W-:-:S05]  /*20250*/  IADD3 R9, P0, R20, R0, RZ ;  /* 0x0000000014097210 */ /* 0x001fca0007f1e0ff */
[----:B------:R-:W-:-:S04]  /*20260*/  IMAD.X R11, RZ, RZ, R163, P0 ;  /* 0x000000ffff0b7224 */ /* 0x000fc800000e06a3 */
[----:B------:R-:W-:-:S04]  /*20270*/  IMAD.WIDE.U32 R4, R11, R16, RZ ;  /* 0x000000100b047225 */ /* 0x000fc800078e00ff */
[----:B------:R-:W-:-:S04]  /*20280*/  IMAD.WIDE.U32 R6, P0, R9, R17, R4 ;  /* 0x0000001109067225 */ /* 0x000fc80007800004 */
[----:B------:R-:W-:Y:S01]  /*20290*/  IMAD.WIDE.U32 R4, R9, R16, RZ ;  /* 0x0000001009047225 */ /* 0x000fe200078e00ff */
[----:B------:R-:W-:Y:S02]  /*202a0*/  IADD3.X R9, RZ, RZ, RZ, P0, !PT ;  /* 0x000000ffff097210 */ /* 0x000fe400007fe4ff */
[----:B------:R-:W-:Y:S02]  /*202b0*/  MOV R8, R7 ;  /* 0x0000000700087202 */ /* 0x000fe40000000f00 */
[----:B------:R-:W-:-:S05]  /*202c0*/  IADD3 RZ, P0, R5, R6, RZ ;  /* 0x0000000605ff7210 */ /* 0x000fca0007f1e0ff */
[----:B------:R-:W-:-:S08]  /*202d0*/  IMAD.WIDE.U32.X R8, R11, R17, R8, P0 ;  /* 0x000000110b087225 */ /* 0x000fd000000e0408 */
.L_x_417:
[-CC-:B------:R-:W-:Y:S01]  /*202e0*/  SHF.R.U64 R15, R8, R12.reuse, R9.reuse ;  /* 0x0000000c080f7219 */ /* 0x180fe20000001209 */
[----:B------:R-:W0:Y:S01]  /*202f0*/  LDC.64 R22, c[0x0][0x740] ;  /* 0x0001d000ff167b82 */ /* 0x000e220000000a00 */
[----:B------:R-:W-:Y:S02]  /*20300*/  SHF.R.U32.HI R0, RZ, R12, R9 ;  /* 0x0000000cff007219 */ /* 0x000fe40000011609 */
[----:B------:R-:W-:Y:S02]  /*20310*/  IADD3 R7, P0, RZ, -R15, RZ ;  /* 0x8000000fff077210 */ /* 0x000fe40007f1e0ff */
[----:B------:R-:W-:Y:S02]  /*20320*/  MOV R4, R20 ;  /* 0x0000001400047202 */ /* 0x000fe40000000f00 */
[----:B------:R-:W-:Y:S01]  /*20330*/  MOV R24, 0x1 ;  /* 0x0000000100187802 */ /* 0x000fe20000000f00 */
[----:B------:R-:W1:Y:S01]  /*20340*/  LDC R6, c[0x0][0x718] ;  /* 0x0001c600ff067b82 */ /* 0x000e620000000800 */
[----:B------:R-:W-:-:S04]  /*20350*/  IMAD.X R5, RZ, RZ, ~R0, P0 ;  /* 0x000000ffff057224 */ /* 0x000fc800000e0e00 */
[-C--:B------:R-:W-:Y:S01]  /*20360*/  IMAD R0, R5, R18.reuse, RZ ;  /* 0x0000001205007224 */ /* 0x080fe200078e02ff */
[----:B------:R-:W-:Y:S02]  /*20370*/  MOV R5, R163 ;  /* 0x000000a300057202 */ /* 0x000fe40000000f00 */
[----:B------:R-:W2:Y:S01]  /*20380*/  LDC R8, c[0x0][0x708] ;  /* 0x0001c200ff087b82 */ /* 0x000ea20000000800 */
[----:B------:R-:W-:-:S04]  /*20390*/  IMAD.WIDE.U32 R4, R7, R18, R4 ;  /* 0x0000001207047225 */ /* 0x000fc800078e0004 */
[----:B------:R-:W-:-:S03]  /*203a0*/  IMAD R7, R7, R19, R0 ;  /* 0x0000001307077224 */ /* 0x000fc600078e0200 */
[----:B------:R-:W3:Y:S01]  /*203b0*/  LDC R21, c[0x0][0x758] ;  /* 0x0001d600ff157b82 */ /* 0x000ee20000000800 */
[----:B0-----:R-:W-:Y:S01]  /*203c0*/  ISETP.NE.U32.AND P0, PT, R22, RZ, PT ;  /* 0x000000ff1600720c */ /* 0x001fe20003f05070 */
[----:B------:R-:W-:-:S03]  /*203d0*/  IMAD.IADD R5, R5, 0x1, R7 ;  /* 0x0000000105057824 */ /* 0x000fc600078e0207 */
[----:B------:R-:W-:-:S03]  /*203e0*/  ISETP.NE.AND.EX P0, PT, R23, RZ, PT, P0 ;  /* 0x000000ff1700720c */ /* 0x000fc60003f05300 */
[----:B------:R-:W0:Y:S01]  /*203f0*/  LDC R16, c[0x0][0x700] ;  /* 0x0001c000ff107b82 */ /* 0x000e220000000800 */
[-CC-:B-1----:R-:W-:Y:S02]  /*20400*/  SHF.R.U64 R12, R4, R6.reuse, R5.reuse ;  /* 0x00000006040c7219 */ /* 0x182fe40000001205 */
[----:B------:R-:W-:Y:S02]  /*20410*/  SHF.R.U32.HI R5, RZ, R6, R5 ;  /* 0x00000006ff057219 */ /* 0x000fe40000011605 */
[----:B------:R-:W-:-:S03]  /*20420*/  MOV R4, 0xffffffff ;  /* 0xffffffff00047802 */ /* 0x000fc60000000f00 */
[----:B------:R-:W1:Y:S01]  /*20430*/  LDC R18, c[0x0][0x748] ;  /* 0x0001d200ff127b82 */ /* 0x000e620000000800 */
[-CC-:B--2---:R-:W-:Y:S02]  /*20440*/  SHF.R.U64 R17, R12, R8.reuse, R5.reuse ;  /* 0x000000080c117219 */ /* 0x184fe40000001205 */
[----:B------:R-:W-:-:S05]  /*20450*/  SHF.R.U32.HI R0, RZ, R8, R5 ;  /* 0x00000008ff007219 */ /* 0x000fca0000011605 */
[----:B------:R-:W2:Y:S01]  /*20460*/  LDC R20, c[0x0][0x738] ;  /* 0x0001ce00ff147b82 */ /* 0x000ea20000000800 */
[-C--:B---3--:R-:W-:Y:S02]  /*20470*/  SHF.L.U32 R4, R4, R21.reuse, RZ ;  /* 0x0000001504047219 */ /* 0x088fe400000006ff */
[-CC-:B------:R-:W-:Y:S02]  /*20480*/  SHF.R.U64 R19, R17, R21.reuse, R0.reuse ;  /* 0x0000001511137219 */ /* 0x180fe40000001200 */
[----:B------:R-:W-:Y:S02]  /*20490*/  LOP3.LUT R26, RZ, R4, RZ, 0x33, !PT ;  /* 0x00000004ff1a7212 */ /* 0x000fe400078e33ff */
[----:B------:R-:W-:Y:S01]  /*204a0*/  SHF.R.U32.HI R5, RZ, R21, R0 ;  /* 0x00000015ff057219 */ /* 0x000fe20000011600 */
[----:B------:R-:W3:Y:S01]  /*204b0*/  LDC R25, c[0x0][0x710] ;  /* 0x0001c400ff197b82 */ /* 0x000ee20000000800 */
[----:B------:R-:W-:Y:S01]  /*204c0*/  IMAD.MOV.U32 R4, RZ, RZ, R19 ;  /* 0x000000ffff047224 */ /* 0x000fe200078e0013 */
[----:B------:R-:W-:Y:S06]  /*204d0*/  @!P0 BRA `(.L_x_418) ;  /* 0x0000000000288947 */ /* 0x000fec0003800000 */
[----:B------:R-:W4:Y:S02]  /*204e0*/  LDC R0, c[0x0][0x74c] ;  /* 0x0001d300ff007b82 */ /* 0x000f240000000800 */
[----:B----4-:R-:W-:-:S04]  /*204f0*/  IADD3 R9, P0, R19, R0, RZ ;  /* 0x0000000013097210 */ /* 0x010fc80007f1e0ff */
[----:B------:R-:W-:-:S05]  /*20500*/  IADD3.X R11, RZ, R5, RZ, P0, !PT ;  /* 0x00000005ff0b7210 */ /* 0x000fca00007fe4ff */
[----:B------:R-:W-:-:S04]  /*20510*/  IMAD.WIDE.U32 R4, R11, R22, RZ ;  /* 0x000000160b047225 */ /* 0x000fc800078e00ff */
[----:B------:R-:W-:-:S04]  /*20520*/  IMAD.WIDE.U32 R6, P0, R9, R23, R4 ;  /* 0x0000001709067225 */ /* 0x000fc80007800004 */
[----:B------:R-:W-:Y:S01]  /*20530*/  IMAD.WIDE.U32 R4, R9, R22, RZ ;  /* 0x0000001609047225 */ /* 0x000fe200078e00ff */
[----:B------:R-:W-:-:S03]  /*20540*/  IADD3.X R9, RZ, RZ, RZ, P0, !PT ;  /* 0x000000ffff097210 */ /* 0x000fc600007fe4ff */
[----:B------:R-:W-:Y:S01]  /*20550*/  IMAD.MOV.U32 R8, RZ, RZ, R7 ;  /* 0x000000ffff087224 */ /* 0x000fe200078e0007 */
[----:B------:R-:W-:-:S05]  /*20560*/  IADD3 RZ, P0, R5, R6, RZ ;  /* 0x0000000605ff7210 */ /* 0x000fca0007f1e0ff */
[----:B------:R-:W-:-:S08]  /*20570*/  IMAD.WIDE.U32.X R4, R11, R23, R8, P0 ;  /* 0x000000170b047225 */ /* 0x000fd000000e0408 */
.L_x_418:
[----:B-1----:R-:W-:Y:S01]  /*20580*/  SHF.R.U64 R3, R4, R18, R5 ;  /* 0x0000001204037219 */ /* 0x002fe20000001205 */
[----:B------:R-:W-:Y:S01]  /*20590*/  @P4 IMAD R10, R13, R14, R2 ;  /* 0x0000000e0d0a4224 */ /* 0x000fe200078e0202 */
[----:B------:R-:W-:Y:S01]  /*205a0*/  SHF.L.U32 R24, R24, R21, RZ ;  /* 0x0000001518187219 */ /* 0x000fe200000006ff */
[----:B------:R-:W-:Y:S01]  /*205b0*/  IMAD.MOV.U32 R2, RZ, RZ, 0x1 ;  /* 0x00000001ff027424 */ /* 0x000fe200078e00ff */
[----:B------:R-:W-:Y:S02]  /*205c0*/  LOP3.LUT R0, R17, R26, RZ, 0xc0, !PT ;  /* 0x0000001a11007212 */ /* 0x000fe400078ec0ff */
[----:B0-----:R-:W-:Y:S02]  /*205d0*/  IADD3 R5, R16, -0x1, RZ ;  /* 0xffffffff10057810 */ /* 0x001fe40007ffe0ff */
[----:B------:R-:W-:Y:S01]  /*205e0*/  IADD3 R4, -R3, RZ, RZ ;  /* 0x000000ff03047210 */ /* 0x000fe20007ffe1ff */
[----:B------:R-:W-:Y:S01]  /*205f0*/  IMAD R3, R24, R3, R0 ;  /* 0x0000000318037224 */ /* 0x000fe200078e0200 */
[----:B------:R-:W-:-:S02]  /*20600*/  LOP3.LUT R5, R12, R5, RZ, 0xc0, !PT ;  /* 0x000000050c057212 */ /* 0x000fc400078ec0ff */
[----:B------:R-:W-:Y:S01]  /*20610*/  MOV R11, R15 ;  /* 0x0000000f000b7202 */ /* 0x000fe20000000f00 */
[----:B--2---:R-:W-:Y:S02]  /*20620*/  IMAD R0, R4, R20, R19 ;  /* 0x0000001404007224 */ /* 0x004fe400078e0213 */
[----:B---3--:R-:W-:Y:S02]  /*20630*/  IMAD R4, R3, R25, R10 ;  /* 0x0000001903047224 */ /* 0x008fe400078e020a */
[----:B------:R-:W-:Y:S01]  /*20640*/  IMAD R3, R0, R16, R5 ;  /* 0x0000001000037224 */ /* 0x000fe200078e0205 */
[----:B------:R-:W-:-:S04]  /*20650*/  PRMT R0, R2, 0x7610, R0 ;  /* 0x0000761002007816 */ /* 0x000fc80000000000 */
[----:B------:R-:W-:Y:S02]  /*20660*/  SEL R5, R3, R4, !P4 ;  /* 0x0000000403057207 */ /* 0x000fe40006000000 */
[----:B------:R-:W-:-:S07]  /*20670*/  SEL R4, R4, R3, !P4 ;  /* 0x0000000304047207 */ /* 0x000fce0006000000 */
.L_x_416:
[----:B------:R-:W-:-:S08]  /*20680*/  NOP ;  /* 0x0000000000007918 */ /* 0x000fd00000000000 */
[----:B-1----:R-:W0:-:S00]  /*20690*/  USETMAXREG.DEALLOC.CTAPOOL 0x18 ;  /* 0x00000018000079c8 */ /* 0x002e0000080e0500 */
[----:B------:R-:W-:-:S13]  /*206a0*/  ISETP.NE.AND P0, PT, RZ, UR8, PT ;  /* 0x00000008ff007c0c */ /* 0x000fda000bf05270 */
[----:B------:R-:W-:Y:S05]  /*206b0*/  @P0 EXIT ;  /* 0x000000000000094d */ /* 0x000fea0003800000 */
[----:B0-----:R-:W-:Y:S01]  /*206c0*/  LOP3.LUT P0, RZ, R0, 0xff, RZ, 0xc0, !PT ;  /* 0x000000ff00ff7812 */ /* 0x001fe2000780c0ff */
[----:B------:R-:W-:Y:S01]  /*206d0*/  IMAD.MOV.U32 R6, RZ, RZ, RZ ;  /* 0x000000ffff067224 */ /* 0x000fe200078e00ff */
[----:B------:R-:W-:-:S11]  /*206e0*/  MOV R0, 0x1 ;  /* 0x0000000100007802 */ /* 0x000fd60000000f00 */
[----:B------:R-:W-:Y:S05]  /*206f0*/  @!P0 BRA `(.L_x_419) ;  /* 0x0000000c00a88947 */ /* 0x000fea0003800000 */
[----:B------:R-:W0:Y:S01]  /*20700*/  LDC R0, c[0x0][0x28c] ;  /* 0x0000a300ff007b82 */ /* 0x000e220000000800 */
[----:B------:R-:W1:Y:S01]  /*20710*/  S2R R10, SR_CgaCtaId ;  /* 0x00000000000a7919 */ /* 0x000e620000008800 */
[----:B------:R-:W-:Y:S01]  /*20720*/  ULDC UR8, c[0x0][0xc] ;  /* 0x0000030000087ab9 */ /* 0x000fe20000000800 */
[----:B------:R-:W-:Y:S01]  /*20730*/  ULDC UR5, c[0x0][0x758] ;  /* 0x0001d60000057ab9 */ /* 0x000fe20000000800 */
[----:B------:R-:W-:Y:S01]  /*20740*/  UMOV UR6, 0xffffffff ;  /* 0xffffffff00067882 */ /* 0x000fe20000000000 */
[----:B------:R-:W-:Y:S01]  /*20750*/  ULDC UR9, c[0x0][0x10] ;  /* 0x0000040000097ab9 */ /* 0x000fe20000000800 */
[----:B------:R-:W-:Y:S01]  /*20760*/  UMOV UR7, 0x1 ;  /* 0x0000000100077882 */ /* 0x000fe20000000000 */
[----:B------:R-:W-:Y:S01]  /*20770*/  USHF.L.U32 UR6, UR6, UR5, URZ ;  /* 0x0000000506067299 */ /* 0x000fe2000800063f */
[----:B------:R-:W-:Y:S01]  /*20780*/  BSSY B0, `(.L_x_419) ;  /* 0x00000e1000007945 */ /* 0x000fe20003800000 */
[----:B------:R-:W-:Y:S01]  /*20790*/  UIMAD.WIDE.U32 UR8, UR8, UR9, URZ ;  /* 0x00000009080872a5 */ /* 0x000fe2000f8e003f */
[----:B------:R-:W-:Y:S01]  /*207a0*/  MOV R9, 0x1 ;  /* 0x0000000100097802 */ /* 0x000fe20000000f00 */
[----:B------:R-:W-:Y:S01]  /*207b0*/  USHF.L.U32 UR5, UR7, UR5, URZ ;  /* 0x0000000507057299 */ /* 0x000fe2000800063f */
[----:B------:R-:W-:Y:S01]  /*207c0*/  MOV R6, RZ ;  /* 0x000000ff00067202 */ /* 0x000fe20000000f00 */
[----:B------:R-:W-:Y:S01]  /*207d0*/  ULDC UR4, c[0x0][0x700] ;  /* 0x0001c00000047ab9 */ /* 0x000fe20000000800 */
[----:B------:R-:W-:Y:S01]  /*207e0*/  ULDC UR7, c[0x0][0x14] ;  /* 0x0000050000077ab9 */ /* 0x000fe20000000800 */
[----:B------:R-:W-:-:S02]  /*207f0*/  ULOP3.LUT UR21, UR14, 0x2, URZ, 0xfc, !UPT ;  /* 0x000000020e157892 */ /* 0x000fc4000f8efc3f */
[----:B------:R-:W-:Y:S02]  /*20800*/  UIMAD.WIDE.U32 UR34, UR8, UR7, URZ ;  /* 0x00000007082272a5 */ /* 0x000fe4000f8e003f */
[----:B------:R-:W-:Y:S02]  /*20810*/  UIMAD UR7, UR9, UR7, URZ ;  /* 0x00000007090772a4 */ /* 0x000fe4000f8e023f */
[----:B------:R-:W-:Y:S02]  /*20820*/  UIADD3 UR4, UR4, -0x1, URZ ;  /* 0xffffffff04047890 */ /* 0x000fe4000fffe03f */
[----:B------:R-:W-:Y:S01]  /*20830*/  ULOP3.LUT UR6, URZ, UR6, URZ, 0x33, !UPT ;  /* 0x000000063f067292 */ /* 0x000fe2000f8e333f */
[----:B0-----:R-:W-:Y:S01]  /*20840*/  IADD3 R0, R0, 0x7f, RZ ;  /* 0x0000007f00007810 */ /* 0x001fe20007ffe0ff */
[----:B------:R-:W-:Y:S01]  /*20850*/  UIADD3 UR7, UR35, UR7, URZ ;  /* 0x0000000723077290 */ /* 0x000fe2000fffe03f */
[----:B------:R-:W-:Y:S02]  /*20860*/  ULDC.64 UR36, c[0x0][0x198] ;  /* 0x0000660000247ab9 */ /* 0x000fe40000000a00 */
[----:B------:R-:W-:-:S04]  /*20870*/  SHF.R.S32.HI R3, RZ, 0x1f, R0 ;  /* 0x0000001fff037819 */ /* 0x000fc80000011400 */
[----:B------:R-:W-:Y:S01]  /*20880*/  LEA.HI R3, R3, R0, RZ, 0x7 ;  /* 0x0000000003037211 */ /* 0x000fe200078f38ff */
[C---:B-1----:R-:W-:Y:S01]  /*20890*/  IMAD.SHL.U32 R21, R10.reuse, 0x80, RZ ;  /* 0x000000800a157824 */ /* 0x042fe200078e00ff */
[C---:B------:R-:W-:Y:S02]  /*208a0*/  SHF.L.U32 R12, R10.reuse, 0xd, RZ ;  /* 0x0000000d0a0c7819 */ /* 0x040fe400000006ff */
[C---:B------:R-:W-:Y:S01]  /*208b0*/  SHF.L.U32 R20, R10.reuse, 0x1, RZ ;  /* 0x000000010a147819 */ /* 0x040fe200000006ff */
[----:B------:R-:W-:Y:S01]  /*208c0*/  IMAD.SHL.U32 R10, R10, 0x800, RZ ;  /* 0x000008000a0a7824 */ /* 0x000fe200078e00ff */
[----:B------:R-:W-:Y:S02]  /*208d0*/  SHF.R.S32.HI R7, RZ, 0x7, R3 ;  /* 0x00000007ff077819 */ /* 0x000fe40000011403 */
[----:B------:R-:W-:Y:S02]  /*208e0*/  LOP3.LUT R21, R21, 0x80, RZ, 0xc0, !PT ;  /* 0x0000008015157812 */ /* 0x000fe400078ec0ff */
[----:B------:R-:W-:Y:S01]  /*208f0*/  LOP3.LUT R12, R12, 0x2000, RZ, 0xc0, !PT ;  /* 0x000020000c0c7812 */ /* 0x000fe200078ec0ff */
[----:B------:R-:W-:Y:S01]  /*20900*/  VIADD R2, R7, 0x1 ;  /* 0x0000000107027836 */ /* 0x000fe20000000000 */
[----:B------:R-:W-:-:S02]  /*20910*/  LOP3.LUT R20, R20, 0x2, RZ, 0xc0, !PT ;  /* 0x0000000214147812 */ /* 0x000fc400078ec0ff */
[----:B------:R-:W-:Y:S02]  /*20920*/  LOP3.LUT R10, R10, 0x800, RZ, 0xc0, !PT ;  /* 0x000008000a0a7812 */ /* 0x000fe400078ec0ff */
[----:B------:R-:W-:-:S07]  /*20930*/  MOV R0, 0x1 ;  /* 0x0000000100007802 */ /* 0x000fce0000000f00 */
.L_x_430:
[----:B------:R-:W-:-:S03]  /*20940*/  UMOV UR8, 0xffffffff ;  /* 0xffffffff00087882 */ /* 0x000fc60000000000 */
[----:B------:R-:W-:Y:S05]  /*20950*/  BRA.DIV UR8, `(.L_x_420) ;  /* 0x0000000e08f47947 */ /* 0x000fea000b800000 */
[----:B------:R-:W-:-:S13]  /*20960*/  ELECT P0, URZ, PT ;  /* 0x00000000003f782f */ /* 0x000fda0003800000 */
.L_x_441:
[----:B------:R-:W0:Y:S01]  /*20970*/  LDC R2, c[0x0][0x28c] ;  /* 0x0000a300ff027b82 */ /* 0x000e220000000800 */
[----:B------:R-:W-:Y:S01]  /*20980*/  BSSY B1, `(.L_x_421) ;  /* 0x000004a000017945 */ /* 0x000fe20003800000 */
[----:B0-----:R-:W-:-:S13]  /*20990*/  ISETP.LT.OR P0, PT, R2, 0x1, !P0 ;  /* 0x000000010200780c */ /* 0x001fda0004701670 */
[----:B------:R-:W-:Y:S05]  /*209a0*/  @P0 BRA `(.L_x_422) ;  /* 0x00000004001c0947 */ /* 0x000fea0003800000 */
[----:B------:R-:W-:Y:S01]  /*209b0*/  SHF.L.U32 R2, R5, 0x8, RZ ;  /* 0x0000000805027819 */ /* 0x000fe200000006ff */
[----:B------:R-:W-:Y:S01]  /*209c0*/  VIADD R13, R7, 0x1 ;  /* 0x00000001070d7836 */ /* 0x000fe20000000000 */
[C---:B------:R-:W-:Y:S01]  /*209d0*/  LEA R3, R4.reuse, R20, 0x2 ;  /* 0x0000001404037211 */ /* 0x040fe200078e10ff */
[----:B------:R-:W-:Y:S01]  /*209e0*/  IMAD.MOV.U32 R8, RZ, RZ, RZ ;  /* 0x000000ffff087224 */ /* 0x000fe200078e00ff */
[----:B------:R-:W-:Y:S01]  /*209f0*/  LEA R4, R4, R21, 0x8 ;  /* 0x0000001504047211 */ /* 0x000fe200078e40ff */
[----:B------:R-:W-:Y:S01]  /*20a00*/  IMAD.MOV.U32 R16, RZ, RZ, RZ ;  /* 0x000000ffff107224 */ /* 0x000fe200078e00ff */
[----:B------:R-:W-:Y:S02]  /*20a10*/  MOV R5, RZ ;  /* 0x000000ff00057202 */ /* 0x000fe40000000f00 */
[----:B------:R-:W-:Y:S02]  /*20a20*/  MOV R14, R0 ;  /* 0x00000000000e7202 */ /* 0x000fe40000000f00 */
[----:B------:R-:W-:-:S07]  /*20a30*/  MOV R15, R6 ;  /* 0x00000006000f7202 */ /* 0x000fce0000000f00 */
.L_x_425:
[----:B------:R-:W0:Y:S01]  /*20a40*/  S2R R17, SR_CgaCtaId ;  /* 0x0000000000117919 */ /* 0x000e220000008800 */
[----:B------:R-:W-:Y:S02]  /*20a50*/  MOV R18, 0x400 ;  /* 0x0000040000127802 */ /* 0x000fe40000000f00 */
[----:B------:R-:W-:Y:S02]  /*20a60*/  SHF.L.U32 R19, R14, 0x1f, RZ ;  /* 0x0000001f0e137819 */ /* 0x000fe400000006ff */
[----:B0-----:R-:W-:-:S04]  /*20a70*/  LEA R17, R17, R18, 0x18 ;  /* 0x0000001211117211 */ /* 0x001fc800078ec0ff */
[----:B------:R-:W-:-:S04]  /*20a80*/  LEA R18, R15, R17, 0x3 ;  /* 0x000000110f127211 */ /* 0x000fc800078e18ff */
[----:B------:R-:W0:Y:S02]  /*20a90*/  SYNCS.PHASECHK.TRANS64.TRYWAIT P0, [R18+URZ+0x20], R19 ;  /* 0x00002013120075a7 */ /* 0x000e24000800017f */
[----:B0-----:R-:W-:Y:S05]  /*20aa0*/  @!P0 BRA `(.L_x_423) ;  /* 0x0000000c00c08947 */ /* 0x001fea0003800000 */
.L_x_442:
[----:B0-----:R-:W0:Y:S01]  /*20ab0*/  S2R R19, SR_TID.X ;  /* 0x0000000000137919 */ /* 0x001e220000002100 */
[----:B------:R-:W-:-:S04]  /*20ac0*/  UPRMT UR8, UR21, 0x9910, URZ ;  /* 0x0000991015087896 */ /* 0x000fc8000800003f */
[----:B------:R-:W-:Y:S01]  /*20ad0*/  UISETP.NE.AND UP0, UPT, UR8, 0x2, UPT ;  /* 0x000000020800788c */ /* 0x000fe2000bf05270 */
[----:B0-----:R-:W-:-:S13]  /*20ae0*/  LOP3.LUT P0, RZ, R19, 0x7f, RZ, 0xc0, !PT ;  /* 0x0000007f13ff7812 */ /* 0x001fda000780c0ff */
[----:B------:R-:W0:Y:S02]  /*20af0*/  @!P0 LDC R19, c[0x0][0x640] ;  /* 0x00019000ff138b82 */ /* 0x000e240000000800 */
[----:B0-----:R0:W-:Y:S01]  /*20b00*/  @!P0 SYNCS.ARRIVE.TRANS64 RZ, [R18+URZ], R19 ;  /* 0x0000001312ff89a7 */ /* 0x0011e2000800003f */
[----:B------:R-:W-:-:S13]  /*20b10*/  PLOP3.LUT P0, PT, PT, PT, UP0, 0x80, 0x0 ;  /* 0x000000000000781c */ /* 0x000fda0003f0f008 */
[----:B0-----:R-:W-:Y:S05]  /*20b20*/  @P0 BRA `(.L_x_424) ;  /* 0x0000000000040947 */ /* 0x001fea0003800000 */
[----:B------:R-:W-:Y:S01]  /*20b30*/  BPT.TRAP 0x1 ;  /* 0x000000040000795c */ /* 0x000fe20000300000 */
.L_x_424:
[----:B------:R-:W-:Y:S01]  /*20b40*/  R2UR UR9, R17 ;  /* 0x00000000110972ca */ /* 0x000fe200000e0000 */
[----:B------:R-:W-:Y:S01]  /*20b50*/  VIADD R13, R13, 0xffffffff ;  /* 0xffffffff0d0d7836 */ /* 0x000fe20000000000 */
[----:B------:R-:W-:Y:S01]  /*20b60*/  LEA R17, R15, R17, 0xf ;  /* 0x000000110f117211 */ /* 0x000fe200078e78ff */
[----:B------:R-:W-:Y:S01]  /*20b70*/  UIADD3 UR22, UP0, UR36, 0xf0, URZ ;  /* 0x000000f024167890 */ /* 0x000fe2000ff1e03f */
[----:B------:R-:W-:Y:S01]  /*20b80*/  R2UR UR25, R18 ;  /* 0x00000000121972ca */ /* 0x000fe200000e0000 */
[----:B------:R-:W-:Y:S01]  /*20b90*/  UIADD3 UR30, UP1, UR36, 0x1f0, URZ ;  /* 0x000001f0241e7890 */ /* 0x000fe2000ff3e03f */
[----:B------:R-:W-:Y:S01]  /*20ba0*/  R2UR UR16, R17 ;  /* 0x00000000111072ca */ /* 0x000fe200000e0000 */
[----:B------:R-:W-:Y:S01]  /*20bb0*/  IMAD R17, R15, 0x4000, R12 ;  /* 0x000040000f117824 */ /* 0x000fe200078e020c */
[----:B------:R-:W-:Y:S01]  /*20bc0*/  R2UR UR28, R11 ;  /* 0x000000000b1c72ca */ /* 0x000fe200000e0000 */
[----:B------:R-:W-:Y:S01]  /*20bd0*/  UIADD3 UR38, UP2, UR36, 0x2f0, URZ ;  /* 0x000002f024267890 */ /* 0x000fe2000ff5e03f */
[----:B------:R-:W-:Y:S01]  /*20be0*/  R2UR UR26, R8 ;  /* 0x00000000081a72ca */ /* 0x000fe200000e0000 */
[----:B------:R-:W-:Y:S01]  /*20bf0*/  UIADD3.X UR23, URZ, UR37, URZ, UP0, !UPT ;  /* 0x000000253f177290 */ /* 0x000fe200087fe43f */
[----:B------:R-:W-:Y:S01]  /*20c00*/  R2UR UR24, R17 ;  /* 0x00000000111872ca */ /* 0x000fe200000e0000 */
[----:B------:R-:W-:Y:S01]  /*20c10*/  UIADD3.X UR31, URZ, UR37, URZ, UP1, !UPT ;  /* 0x000000253f1f7290 */ /* 0x000fe20008ffe43f */
[----:B------:R-:W-:Y:S01]  /*20c20*/  LEA R17, R15, R10, 0xc ;  /* 0x0000000a0f117211 */ /* 0x000fe200078e60ff */
[----:B------:R-:W-:Y:S01]  /*20c30*/  UIADD3.X UR39, URZ, UR37, URZ, UP2, !UPT ;  /* 0x000000253f277290 */ /* 0x000fe200097fe43f */
[----:B------:R-:W-:Y:S01]  /*20c40*/  R2UR UR27, R4 ;  /* 0x00000000041b72ca */ /* 0x000fe200000e0000 */
[----:B------:R-:W-:Y:S01]  /*20c50*/  UMOV UR15, 0x30000 ;  /* 0x00030000000f7882 */ /* 0x000fe20000000000 */
[----:B------:R-:W-:Y:S01]  /*20c60*/  R2UR UR8, R17 ;  /* 0x00000000110872ca */ /* 0x000fe200000e0000 */
[----:B------:R-:W-:Y:S01]  /*20c70*/  UIADD3 UR16, UR16, 0x10100, URZ ;  /* 0x0001010010107890 */ /* 0x000fe2000fffe03f */
[----:B------:R-:W-:Y:S01]  /*20c80*/  R2UR UR11, R3 ;  /* 0x00000000030b72ca */ /* 0x000fe200000e0000 */
[----:B------:R-:W-:Y:S01]  /*20c90*/  UMOV UR32, 0x0 ;  /* 0x0000000000207882 */ /* 0x000fe20000000000 */
[----:B------:R-:W-:Y:S01]  /*20ca0*/  R2UR UR12, R16 ;  /* 0x00000000100c72ca */ /* 0x000fe200000e0000 */
[----:B------:R-:W-:Y:S01]  /*20cb0*/  UMOV UR33, 0x10000000 ;  /* 0x1000000000217882 */ /* 0x000fe20000000000 */
[----:B------:R-:W-:Y:S01]  /*20cc0*/  R2UR UR18, R5 ;  /* 0x00000000051272ca */ /* 0x000fe200000e0000 */
[----:B------:R-:W-:Y:S01]  /*20cd0*/  UIADD3 UR24, UR9, 0x100, UR24 ;  /* 0x0000010009187890 */ /* 0x000fe2000fffe018 */
[----:B------:R-:W-:Y:S01]  /*20ce0*/  R2UR UR19, R2 ;  /* 0x00000000021372ca */ /* 0x000fe200000e0000 */
[----:B------:R-:W-:Y:S01]  /*20cf0*/  UMOV UR10, URZ ;  /* 0x0000003f000a7c82 */ /* 0x000fe20008000000 */
[----:B------:R-:W-:Y:S01]  /*20d00*/  ISETP.GT.AND P1, PT, R13, 0x1, PT ;  /* 0x000000010d00780c */ /* 0x000fe20003f24270 */
[----:B------:R-:W-:Y:S01]  /*20d10*/  UMOV UR13, UR28 ;  /* 0x0000001c000d7c82 */ /* 0x000fe20008000000 */
[----:B------:R-:W-:Y:S01]  /*20d20*/  IADD3 R15, R15, 0x1, RZ ;  /* 0x000000010f0f7810 */ /* 0x000fe20007ffe0ff */
[----:B------:R-:W-:Y:S01]  /*20d30*/  UIADD3 UR8, UR9, 0x30100, UR8 ;  /* 0x0003010009087890 */ /* 0x000fe2000fffe008 */
[----:B------:R-:W-:Y:S01]  /*20d40*/  IADD3 R16, R16, 0x1, RZ ;  /* 0x0000000110107810 */ /* 0x000fe20007ffe0ff */
[----:B------:R-:W-:Y:S01]  /*20d50*/  UMOV UR17, UR25 ;  /* 0x0000001900117c82 */ /* 0x000fe20008000000 */
[----:B------:R-:W-:Y:S01]  /*20d60*/  ISETP.NE.AND P0, PT, R15, 0x4, PT ;  /* 0x000000040f00780c */ /* 0x000fe20003f05270 */
[----:B------:R-:W-:Y:S01]  /*20d70*/  UMOV UR9, UR25 ;  /* 0x0000001900097c82 */ /* 0x000fe20008000000 */
[----:B------:R0:W-:Y:S01]  /*20d80*/  UTMALDG.3D.MULTICAST [UR24], [UR22], UR15, desc[UR32] ;  /* 0x00002018160073b4 */ /* 0x0001e2000801180f */
[----:B------:R-:W-:Y:S01]  /*20d90*/  UMOV UR20, UR28 ;  /* 0x0000001c00147c82 */ /* 0x000fe20008000000 */
[----:B------:R-:W-:Y:S01]  /*20da0*/  SEL R17, RZ, 0x1, P0 ;  /* 0x00000001ff117807 */ /* 0x000fe20000000000 */
[----:B------:R-:W-:Y:S01]  /*20db0*/  VIADD R5, R5, 0x80 ;  /* 0x0000008005057836 */ /* 0x000fe20000000000 */
[----:B------:R-:W-:-:S02]  /*20dc0*/  IADD3 R8, R8, 0x40, RZ ;  /* 0x0000004008087810 */ /* 0x000fc40007ffe0ff */
[----:B------:R-:W-:Y:S01]  /*20dd0*/  LOP3.LUT R14, R14, R17, RZ, 0x3c, !PT ;  /* 0x000000110e0e7212 */ /* 0x000fe200078e3cff */
[----:B------:R0:W-:Y:S01]  /*20de0*/  UTMALDG.4D.MULTICAST [UR8], [UR30], UR15, desc[UR32] ;  /* 0x000020081e0073b4 */ /* 0x0001e2000801980f */
[----:B------:R-:W-:Y:S01]  /*20df0*/  SEL R15, R15, RZ, P0 ;  /* 0x000000ff0f0f7207 */ /* 0x000fe20000000000 */
[----:B------:R0:W-:Y:S02]  /*20e00*/  UTMALDG.3D [UR16], [UR38], desc[UR32] ;  /* 0x00002010260075b4 */ /* 0x0001e40008011000 */
[----:B0-----:R-:W-:Y:S05]  /*20e10*/  @P1 BRA `(.L_x_425) ;  /* 0xfffffffc00081947 */ /* 0x001fea000383ffff */
.L_x_422:
[----:B------:R-:W-:Y:S05]  /*20e20*/  BSYNC B1 ;  /* 0x0000000000017941 */ /* 0x000fea0003800000 */
.L_x_421:
[----:B------:R-:W2:Y:S01]  /*20e30*/  LDL.LU R18, [R1+0x464] ;  /* 0x0004640001127983 */ /* 0x000ea20000300800 */
[----:B------:R-:W-:Y:S01]  /*20e40*/  LOP3.LUT P2, RZ, R9, 0xff, RZ, 0xc0, !PT ;  /* 0x000000ff09ff7812 */ /* 0x000fe2000784c0ff */
[----:B------:R-:W-:Y:S02]  /*20e50*/  ULDC.64 UR8, c[0x0][0x750] ;  /* 0x0001d40000087ab9 */ /* 0x000fe40000000a00 */
[----:B------:R-:W3:Y:S01]  /*20e60*/  LDL.LU R17, [R1+0x468] ;  /* 0x0004680001117983 */ /* 0x000ee20000300800 */
[----:B------:R-:W-:Y:S01]  /*20e70*/  IADD3 R6, R7, R6, RZ ;  /* 0x0000000607067210 */ /* 0x000fe20007ffe0ff */
[----:B------:R-:W-:Y:S01]  /*20e80*/  BSSY B1, `(.L_x_426) ;  /* 0x000006e000017945 */ /* 0x000fe20003800000 */
[----:B------:R-:W-:Y:S01]  /*20e90*/  MOV R4, 0xffffffff ;  /* 0xffffffff00047802 */ /* 0x000fe20000000f00 */
[----:B------:R-:W-:Y:S01]  /*20ea0*/  IMAD.MOV.U32 R5, RZ, RZ, -0x1 ;  /* 0xffffffffff057424 */ /* 0x000fe200078e00ff */
[----:B------:R-:W-:Y:S02]  /*20eb0*/  SHF.R.U32.HI R2, RZ, 0x2, R6 ;  /* 0x00000002ff027819 */ /* 0x000fe40000011606 */
[----:B------:R-:W-:-:S02]  /*20ec0*/  ISETP.GT.U32.AND P0, PT, R6, 0x3, PT ;  /* 0x000000030600780c */ /* 0x000fc40003f04070 */
[----:B------:R-:W-:Y:S01]  /*20ed0*/  LOP3.LUT R2, R2, 0x1, RZ, 0xc0, !PT ;  /* 0x0000000102027812 */ /* 0x000fe200078ec0ff */
[----:B------:R-:W0:Y:S01]  /*20ee0*/  @P2 S2R R3, SR_CgaCtaId ;  /* 0x0000000000032919 */ /* 0x000e220000008800 */
[C---:B------:R-:W-:Y:S02]  /*20ef0*/  ISETP.LT.U32.AND P0, PT, R7.reuse, 0x4, P0 ;  /* 0x000000040700780c */ /* 0x040fe40000701070 */
[----:B------:R-:W-:Y:S02]  /*20f00*/  ISETP.NE.U32.AND P1, PT, R2, 0x1, PT ;  /* 0x000000010200780c */ /* 0x000fe40003f25070 */
[----:B------:R-:W-:Y:S02]  /*20f10*/  @P2 MOV R2, 0x400 ;  /* 0x0000040000022802 */ /* 0x000fe40000000f00 */
[----:B------:R-:W-:Y:S02]  /*20f20*/  ISETP.GT.U32.AND P1, PT, R7, 0x3, !P1 ;  /* 0x000000030700780c */ /* 0x000fe40004f24070 */
[----:B------:R-:W-:-:S02]  /*20f30*/  LOP3.LUT R6, R6, 0x3, RZ, 0xc0, !PT ;  /* 0x0000000306067812 */ /* 0x000fc400078ec0ff */
[----:B------:R-:W-:Y:S02]  /*20f40*/  MOV R11, 0xffffffff ;  /* 0xffffffff000b7802 */ /* 0x000fe40000000f00 */
[----:B------:R-:W-:Y:S02]  /*20f50*/  PRMT R9, RZ, 0x7610, R9 ;  /* 0x00007610ff097816 */ /* 0x000fe40000000009 */
[----:B0-----:R-:W-:Y:S02]  /*20f60*/  @P2 LEA R2, R3, R2, 0x18 ;  /* 0x0000000203022211 */ /* 0x001fe400078ec0ff */
[----:B------:R-:W-:Y:S02]  /*20f70*/  SEL R3, RZ, 0x1, !P0 ;  /* 0x00000001ff037807 */ /* 0x000fe40004000000 */
[----:B------:R0:W-:Y:S02]  /*20f80*/  @P2 SYNCS.ARRIVE.TRANS64.A1T0 RZ, [R2+URZ+0x58], RZ ;  /* 0x000058ff02ff29a7 */ /* 0x0001e4000810003f */
[----:B0-----:R-:W-:-:S04]  /*20f90*/  SEL R2, RZ, 0x1, !P1 ;  /* 0x00000001ff027807 */ /* 0x001fc80004800000 */
[----:B------:R-:W-:Y:S02]  /*20fa0*/  LOP3.LUT R0, R2, R0, R3, 0x96, !PT ;  /* 0x0000000002007212 */ /* 0x000fe400078e9603 */
[----:B------:R-:W-:Y:S02]  /*20fb0*/  PRMT R2, RZ, 0x7610, R2 ;  /* 0x00007610ff027816 */ /* 0x000fe40000000002 */
[----:B---3--:R-:W-:-:S04]  /*20fc0*/  IADD3 R17, P0, R17, UR34, RZ ;  /* 0x0000002211117c10 */ /* 0x008fc8000ff1e0ff */
[----:B--2---:R-:W-:Y:S01]  /*20fd0*/  IADD3.X R18, R18, UR7, RZ, P0, !PT ;  /* 0x0000000712127c10 */ /* 0x004fe200087fe4ff */
[----:B------:R0:W-:Y:S01]  /*20fe0*/  STL [R1+0x468], R17 ;  /* 0x0004681101007387 */ /* 0x0001e20000100800 */
[----:B------:R-:W-:-:S03]  /*20ff0*/  ISETP.GE.U32.AND P0, PT, R17, UR8, PT ;  /* 0x0000000811007c0c */ /* 0x000fc6000bf06070 */
[----:B------:R0:W-:Y:S01]  /*21000*/  STL [R1+0x464], R18 ;  /* 0x0004641201007387 */ /* 0x0001e20000100800 */
[----:B------:R-:W-:-:S13]  /*21010*/  ISETP.GE.U32.AND.EX P0, PT, R18, UR9, PT, P0 ;  /* 0x0000000912007c0c */ /* 0x000fda000bf06100 */
[----:B0-----:R-:W-:Y:S05]  /*21020*/  @P0 BRA `(.L_x_427) ;  /* 0x00000004004c0947 */ /* 0x001fea0003800000 */
[----:B------:R-:W0:Y:S01]  /*21030*/  S2R R8, SR_CTAID.X ;  /* 0x0000000000087919 */ /* 0x000e220000002500 */
[----:B------:R-:W-:Y:S01]  /*21040*/  ULDC UR8, c[0x0][0x150] ;  /* 0x0000540000087ab9 */ /* 0x000fe20000000800 */
[----:B------:R-:W-:Y:S01]  /*21050*/  ULDC UR11, c[0x0][0x730] ;  /* 0x0001cc00000b7ab9 */ /* 0x000fe20000000800 */
[----:B------:R-:W1:Y:S01]  /*21060*/  S2R R2, SR_CTAID.Y ;  /* 0x0000000000027919 */ /* 0x000e620000002600 */
[----:B0-----:R-:W-:Y:S02]  /*21070*/  I2FP.F32.U32 R3, R8 ;  /* 0x0000000800037245 */ /* 0x001fe40000201000 */
[----:B-1----:R-:W-:-:S03]  /*21080*/  I2FP.F32.U32 R5, R2 ;  /* 0x0000000200057245 */ /* 0x002fc60000201000 */
[----:B------:R-:W-:Y:S01]  /*21090*/  FMUL R4, R3, UR8 ;  /* 0x0000000803047c20 */ /* 0x000fe20008400000 */
[----:B------:R-:W-:Y:S01]  /*210a0*/  ULDC UR8, c[0x0][0x154] ;  /* 0x0000550000087ab9 */ /* 0x000fe20000000800 */
[----:B------:R-:W0:Y:S01]  /*210b0*/  LDC R3, c[0x0][0x144] ;  /* 0x00005100ff037b82 */ /* 0x000e220000000800 */
[----:B------:R-:W-:Y:S01]  /*210c0*/  FMUL R13, R5, UR8 ;  /* 0x00000008050d7c20 */ /* 0x000fe20008400000 */
[----:B------:R-:W-:Y:S02]  /*210d0*/  ULDC.64 UR8, c[0x0][0x728] ;  /* 0x0001ca0000087ab9 */ /* 0x000fe40000000a00 */
[----:B------:R-:W1:Y:S01]  /*210e0*/  F2I.U32.TRUNC.NTZ R4, R4 ;  /* 0x0000000400047305 */ /* 0x000e62000020f000 */
[----:B------:R-:W-:-:S03]  /*210f0*/  ISETP.NE.U32.AND P0, PT, RZ, UR8, PT ;  /* 0x00000008ff007c0c */ /* 0x000fc6000bf05070 */
[----:B------:R-:W2:Y:S01]  /*21100*/  LDC R5, c[0x0][0x148] ;  /* 0x00005200ff057b82 */ /* 0x000ea20000000800 */
[----:B------:R-:W-:-:S03]  /*21110*/  ISETP.NE.AND.EX P0, PT, RZ, UR9, PT, P0 ;  /* 0x00000009ff007c0c */ /* 0x000fc6000bf05300 */
[----:B------:R-:W3:Y:S01]  /*21120*/  F2I.U32.TRUNC.NTZ R13, R13 ;  /* 0x0000000d000d7305 */ /* 0x000ee2000020f000 */
[----:B-1----:R-:W-:-:S05]  /*21130*/  IADD3 R11, -R4, RZ, RZ ;  /* 0x000000ff040b7210 */ /* 0x002fca0007ffe1ff */
[----:B0-----:R-:W-:Y:S02]  /*21140*/  IMAD R8, R3, R11, R8 ;  /* 0x0000000b03087224 */ /* 0x001fe400078e0208 */
[----:B---3--:R-:W-:-:S04]  /*21150*/  IMAD.MOV R3, RZ, RZ, -R13 ;  /* 0x000000ffff037224 */ /* 0x008fc800078e0a0d */
[----:B--2---:R-:W-:Y:S01]  /*21160*/  @P4 IMAD R8, R5, R3, R2 ;  /* 0x0000000305084224 */ /* 0x004fe200078e0202 */
[----:B------:R-:W-:Y:S02]  /*21170*/  MOV R2, R17 ;  /* 0x0000001100027202 */ /* 0x000fe40000000f00 */
[----:B------:R-:W-:Y:S01]  /*21180*/  MOV R3, R18 ;  /* 0x0000001200037202 */ /* 0x000fe20000000f00 */
[----:B------:R-:W-:Y:S06]  /*21190*/  @!P0 BRA `(.L_x_428) ;  /* 0x0000000000288947 */ /* 0x000fec0003800000 */
[----:B------:R-:W-:Y:S02]  /*211a0*/  ULDC UR10, c[0x0][0x734] ;  /* 0x0001cd00000a7ab9 */ /* 0x000fe40000000800 */
[----:B------:R-:W-:-:S05]  /*211b0*/  IADD3 R3, P0, R17, UR10, RZ ;  /* 0x0000000a11037c10 */ /* 0x000fca000ff1e0ff */
[----:B------:R-:W-:-:S04]  /*211c0*/  IMAD.X R11, RZ, RZ, R18, P0 ;  /* 0x000000ffff0b7224 */ /* 0x000fc800000e0612 */
[----:B------:R-:W-:-:S04]  /*211d0*/  IMAD.WIDE.U32 R4, R11, UR8, RZ ;  /* 0x000000080b047c25 */ /* 0x000fc8000f8e00ff */
[----:B------:R-:W-:-:S04]  /*211e0*/  IMAD.WIDE.U32 R4, P0, R3, UR9, R4 ;  /* 0x0000000903047c25 */ /* 0x000fc8000f800004 */
[----:B------:R-:W-:Y:S01]  /*211f0*/  IMAD.WIDE.U32 R2, R3, UR8, RZ ;  /* 0x0000000803027c25 */ /* 0x000fe2000f8e00ff */
[----:B------:R-:W-:-:S04]  /*21200*/  MOV R2, R5 ;  /* 0x0000000500027202 */ /* 0x000fc80000000f00 */
[----:B------:R-:W-:Y:S02]  /*21210*/  IADD3 RZ, P1, R3, R4, RZ ;  /* 0x0000000403ff7210 */ /* 0x000fe40007f3e0ff */
[----:B------:R-:W-:-:S03]  /*21220*/  IADD3.X R3, RZ, RZ, RZ, P0, !PT ;  /* 0x000000ffff037210 */ /* 0x000fc600007fe4ff */
[----:B------:R-:W-:-:S08]  /*21230*/  IMAD.WIDE.U32.X R2, R11, UR9, R2, P1 ;  /* 0x000000090b027c25 */ /* 0x000fd000088e0402 */
.L_x_428:
[--C-:B------:R-:W-:Y:S01]  /*21240*/  SHF.R.U64 R11, R2, UR11, R3.reuse ;  /* 0x0000000b020b7c19 */ /* 0x100fe20008001203 */
[----:B------:R-:W-:Y:S01]  /*21250*/  ULDC.64 UR8, c[0x0][0x720] ;  /* 0x0001c80000087ab9 */ /* 0x000fe20000000a00 */
[----:B------:R-:W-:Y:S01]  /*21260*/  SHF.R.U32.HI R2, RZ, UR11, R3 ;  /* 0x0000000bff027c19 */ /* 0x000fe20008011603 */
[----:B------:R-:W-:Y:S01]  /*21270*/  ULDC.64 UR10, c[0x0][0x740] ;  /* 0x0001d000000a7ab9 */ /* 0x000fe20000000a00 */
[----:B------:R-:W-:Y:S02]  /*21280*/  IADD3 R13, P0, RZ, -R11, RZ ;  /* 0x8000000bff0d7210 */ /* 0x000fe40007f1e0ff */
[----:B------:R-:W-:-:S03]  /*21290*/  MOV R3, R18 ;  /* 0x0000001200037202 */ /* 0x000fc60000000f00 */
[----:B------:R-:W-:Y:S01]  /*212a0*/  IMAD.X R2, RZ, RZ, ~R2, P0 ;  /* 0x000000ffff027224 */ /* 0x000fe200000e0e02 */
[----:B------:R-:W-:-:S03]  /*212b0*/  ISETP.NE.U32.AND P0, PT, RZ, UR10, PT ;  /* 0x0000000aff007c0c */ /* 0x000fc6000bf05070 */
[----:B------:R-:W-:Y:S01]  /*212c0*/  IMAD R2, R2, UR8, RZ ;  /* 0x0000000802027c24 */ /* 0x000fe2000f8e02ff */
[----:B------:R-:W-:-:S03]  /*212d0*/  ISETP.NE.AND.EX P0, PT, RZ, UR11, PT, P0 ;  /* 0x0000000bff007c0c */ /* 0x000fc6000bf05300 */
[----:B------:R-:W-:Y:S01]  /*212e0*/  IMAD R5, R13, UR9, R2 ;  /* 0x000000090d057c24 */ /* 0x000fe2000f8e0202 */
[----:B------:R-:W-:-:S05]  /*212f0*/  MOV R2, R17 ;  /* 0x0000001100027202 */ /* 0x000fca0000000f00 */
[----:B------:R-:W-:Y:S01]  /*21300*/  IMAD.WIDE.U32 R2, R13, UR8, R2 ;  /* 0x000000080d027c25 */ /* 0x000fe2000f8e0002 */
[----:B------:R-:W-:-:S03]  /*21310*/  ULDC UR8, c[0x0][0x718] ;  /* 0x0001c60000087ab9 */ /* 0x000fc60000000800 */
[----:B------:R-:W-:-:S05]  /*21320*/  IMAD.IADD R3, R3, 0x1, R5 ;  /* 0x0000000103037824 */ /* 0x000fca00078e0205 */
[--C-:B------:R-:W-:Y:S02]  /*21330*/  SHF.R.U64 R13, R2, UR8, R3.reuse ;  /* 0x00000008020d7c19 */ /* 0x100fe40008001203 */
[----:B------:R-:W-:Y:S01]  /*21340*/  SHF.R.U32.HI R2, RZ, UR8, R3 ;  /* 0x00000008ff027c19 */ /* 0x000fe20008011603 */
[----:B------:R-:W-:-:S03]  /*21350*/  ULDC UR8, c[0x0][0x708] ;  /* 0x0001c20000087ab9 */ /* 0x000fc60000000800 */
[--C-:B------:R-:W-:Y:S02]  /*21360*/  SHF.R.U64 R14, R13, UR8, R2.reuse ;  /* 0x000000080d0e7c19 */ /* 0x100fe40008001202 */
[----:B------:R-:W-:Y:S01]  /*21370*/  SHF.R.U32.HI R3, RZ, UR8, R2 ;  /* 0x00000008ff037c19 */ /* 0x000fe20008011602 */
[----:B------:R-:W-:-:S03]  /*21380*/  ULDC UR8, c[0x0][0x758] ;  /* 0x0001d60000087ab9 */ /* 0x000fc60000000800 */
[--C-:B------:R-:W-:Y:S02]  /*21390*/  SHF.R.U64 R15, R14, UR8, R3.reuse ;  /* 0x000000080e0f7c19 */ /* 0x100fe40008001203 */
[----:B------:R-:W-:Y:S02]  /*213a0*/  SHF.R.U32.HI R3, RZ, UR8, R3 ;  /* 0x00000008ff037c19 */ /* 0x000fe40008011603 */
[----:B------:R-:W-:Y:S01]  /*213b0*/  MOV R2, R15 ;  /* 0x0000000f00027202 */ /* 0x000fe20000000f00 */
[----:B------:R-:W-:Y:S06]  /*213c0*/  @!P0 BRA `(.L_x_429) ;  /* 0x0000000000288947 */ /* 0x000fec0003800000 */
[----:B------:R-:W-:Y:S02]  /*213d0*/  ULDC UR8, c[0x0][0x74c] ;  /* 0x0001d30000087ab9 */ /* 0x000fe40000000800 */
[----:B------:R-:W-:-:S04]  /*213e0*/  IADD3 R2, P0, R15, UR8, RZ ;  /* 0x000000080f027c10 */ /* 0x000fc8000ff1e0ff */
[----:B------:R-:W-:-:S05]  /*213f0*/  IADD3.X R16, RZ, R3, RZ, P0, !PT ;  /* 0x00000003ff107210 */ /* 0x000fca00007fe4ff */
[----:B------:R-:W-:-:S04]  /*21400*/  IMAD.WIDE.U32 R4, R16, UR10, RZ ;  /* 0x0000000a10047c25 */ /* 0x000fc8000f8e00ff */
[----:B------:R-:W-:-:S04]  /*21410*/  IMAD.WIDE.U32 R4, P0, R2, UR11, R4 ;  /* 0x0000000b02047c25 */ /* 0x000fc8000f800004 */
[----:B------:R-:W-:Y:S01]  /*21420*/  IMAD.WIDE.U32 R2, R2, UR10, RZ ;  /* 0x0000000a02027c25 */ /* 0x000fe2000f8e00ff */
[----:B------:R-:W-:-:S04]  /*21430*/  MOV R2, R5 ;  /* 0x0000000500027202 */ /* 0x000fc80000000f00 */
[----:B------:R-:W-:Y:S01]  /*21440*/  IADD3 RZ, P1, R3, R4, RZ ;  /* 0x0000000403ff7210 */ /* 0x000fe20007f3e0ff */
[----:B------:R-:W-:-:S04]  /*21450*/  IMAD.X R3, RZ, RZ, RZ, P0 ;  /* 0x000000ffff037224 */ /* 0x000fc800000e06ff */
[----:B------:R-:W-:-:S08]  /*21460*/  IMAD.WIDE.U32.X R2, R16, UR11, R2, P1 ;  /* 0x0000000b10027c25 */ /* 0x000fd000088e0402 */
.L_x_429:
[----:B------:R-:W-:Y:S01]  /*21470*/  ULDC UR8, c[0x0][0x748] ;  /* 0x0001d20000087ab9 */ /* 0x000fe20000000800 */
[----:B------:R-:W-:Y:S02]  /*21480*/  LOP3.LUT R14, R14, UR6, RZ, 0xc0, !PT ;  /* 0x000000060e0e7c12 */ /* 0x000fe4000f8ec0ff */
[----:B------:R-:W-:Y:S01]  /*21490*/  SHF.R.U64 R3, R2, UR8, R3 ;  /* 0x0000000802037c19 */ /* 0x000fe20008001203 */
[----:B------:R-:W-:-:S03]  /*214a0*/  ULDC UR8, c[0x0][0x738] ;  /* 0x0001ce0000087ab9 */ /* 0x000fc60000000800 */
[C---:B------:R-:W-:Y:S01]  /*214b0*/  IADD3 R2, -R3.reuse, RZ, RZ ;  /* 0x000000ff03027210 */ /* 0x040fe20007ffe1ff */
[----:B------:R-:W-:-:S04]  /*214c0*/  IMAD R5, R3, UR5, R14 ;  /* 0x0000000503057c24 */ /* 0x000fc8000f8e020e */
[----:B------:R-:W-:Y:S01]  /*214d0*/  IMAD R15, R2, UR8, R15 ;  /* 0x00000008020f7c24 */ /* 0x000fe2000f8e020f */
[----:B------:R-:W-:Y:S01]  /*214e0*/  ULDC UR8, c[0x0][0x710] ;  /* 0x0001c40000087ab9 */ /* 0x000fe20000000800 */
[----:B------:R-:W-:Y:S01]  /*214f0*/  LOP3.LUT R2, R13, UR4, RZ, 0xc0, !PT ;  /* 0x000000040d027c12 */ /* 0x000fe2000f8ec0ff */
[----:B------:R-:W-:Y:S01]  /*21500*/  IMAD R8, R5, UR8, R8 ;  /* 0x0000000805087c24 */ /* 0x000fe2000f8e0208 */
[----:B------:R-:W-:-:S03]  /*21510*/  ULDC UR8, c[0x0][0x700] ;  /* 0x0001c00000087ab9 */ /* 0x000fc60000000800 */
[----:B------:R-:W-:Y:S02]  /*21520*/  IMAD R15, R15, UR8, R2 ;  /* 0x000000080f0f7c24 */ /* 0x000fe4000f8e0202 */
[----:B------:R-:W-:-:S03]  /*21530*/  IMAD.MOV.U32 R2, RZ, RZ, 0x1 ;  /* 0x00000001ff027424 */ /* 0x000fc600078e00ff */
[----:B------:R-:W-:Y:S02]  /*21540*/  SEL R5, R15, R8, !P4 ;  /* 0x000000080f057207 */ /* 0x000fe40006000000 */
[----:B------:R-:W-:-:S07]  /*21550*/  SEL R4, R8, R15, !P4 ;  /* 0x0000000f08047207 */ /* 0x000fce0006000000 */
.L_x_427:
[----:B------:R-:W-:Y:S05]  /*21560*/  BSYNC B1 ;  /* 0x0000000000017941 */ /* 0x000fea0003800000 */
.L_x_426:
[----:B------:R-:W-:-:S13]  /*21570*/  LOP3.LUT P0, RZ, R2, 0xff, RZ, 0xc0, !PT ;  /* 0x000000ff02ff7812 */ /* 0x000fda000780c0ff */
[----:B------:R-:W-:Y:S05]  /*21580*/  @P0 BRA `(.L_x_430) ;  /* 0xfffffff000ec0947 */ /* 0x000fea000383ffff */
[----:B------:R-:W-:Y:S05]  /*21590*/  BSYNC B0 ;  /* 0x0000000000007941 */ /* 0x000fea0003800000 */
.L_x_419:
[----:B------:R-:W-:-:S03]  /*215a0*/  UMOV UR8, 0xffffffff ;  /* 0xffffffff00087882 */ /* 0x000fc60000000000 */
[----:B------:R-:W-:Y:S05]  /*215b0*/  BRA.DIV UR8, `(.L_x_431) ;  /* 0x0000000608107947 */ /* 0x000fea000b800000 */
[----:B------:R-:W-:-:S13]  /*215c0*/  ELECT P0, URZ, PT ;  /* 0x00000000003f782f */ /* 0x000fda0003800000 */
.L_x_445:
[----:B------:R-:W-:Y:S04]  /*215d0*/  BSSY B0, `(.L_x_432) ;  /* 0x000002c000007945 */ /* 0x000fe80003800000 */
[----:B------:R-:W-:Y:S05]  /*215e0*/  @!P0 BRA `(.L_x_433) ;  /* 0x0000000000a88947 */ /* 0x000fea0003800000 */
[----:B------:R-:W-:-:S04]  /*215f0*/  ULOP3.LUT UR8, UR14, 0x2, URZ, 0xfc, !UPT ;  /* 0x000000020e087892 */ /* 0x000fc8000f8efc3f */
[----:B------:R-:W-:-:S06]  /*21600*/  UISETP.NE.AND UP0, UPT, UR8, 0x3, UPT ;  /* 0x000000030800788c */ /* 0x000fcc000bf05270 */
[----:B------:R-:W-:-:S13]  /*21610*/  PLOP3.LUT P0, PT, PT, PT, UP0, 0x80, 0x0 ;  /* 0x000000000000781c */ /* 0x000fda0003f0f008 */
[----:B------:R-:W-:Y:S05]  /*21620*/  @!P0 BRA `(.L_x_434) ;  /* 0x0000000000048947 */ /* 0x000fea0003800000 */
[----:B------:R-:W-:Y:S01]  /*21630*/  BPT.TRAP 0x1 ;  /* 0x000000040000795c */ /* 0x000fe20000300000 */
.L_x_434:
[----:B------:R-:W0:Y:S01]  /*21640*/  S2R R3, SR_CgaCtaId ;  /* 0x0000000000037919 */ /* 0x000e220000008800 */
[----:B------:R-:W-:-:S04]  /*21650*/  MOV R2, 0x400 ;  /* 0x0000040000027802 */ /* 0x000fc80000000f00 */
[----:B0-----:R-:W-:Y:S02]  /*21660*/  LEA R3, R3, R2, 0x18 ;  /* 0x0000000203037211 */ /* 0x001fe400078ec0ff */
[----:B------:R-:W-:Y:S02]  /*21670*/  SHF.L.U32 R2, R0, 0x1f, RZ ;  /* 0x0000001f00027819 */ /* 0x000fe400000006ff */
[----:B------:R-:W-:-:S04]  /*21680*/  IADD3 R3, R3, 0x20, RZ ;  /* 0x0000002003037810 */ /* 0x000fc80007ffe0ff */
[----:B------:R-:W-:-:S04]  /*21690*/  LEA R5, R6, R3, 0x3 ;  /* 0x0000000306057211 */ /* 0x000fc800078e18ff */
[----:B------:R-:W0:Y:S02]  /*216a0*/  SYNCS.PHASECHK.TRANS64.TRYWAIT P0, [R5+URZ], R2 ;  /* 0x00000002050075a7 */ /* 0x000e24000800017f */
[----:B0-----:R-:W-:Y:S05]  /*216b0*/  @!P0 BRA `(.L_x_435) ;  /* 0x0000000000f08947 */ /* 0x001fea0003800000 */
.L_x_446:
[----:B------:R-:W-:-:S05]  /*216c0*/  VIADD R6, R6, 0x1 ;  /* 0x0000000106067836 */ /* 0x000fca0000000000 */
[----:B------:R-:W-:-:S04]  /*216d0*/  ISETP.NE.AND P0, PT, R6, 0x4, PT ;  /* 0x000000040600780c */ /* 0x000fc80003f05270 */
[----:B0-----:R-:W-:Y:S02]  /*216e0*/  SEL R5, RZ, 0x1, P0 ;  /* 0x00000001ff057807 */ /* 0x001fe40000000000 */
[----:B------:R-:W-:Y:S02]  /*216f0*/  SEL R6, R6, RZ, P0 ;  /* 0x000000ff06067207 */ /* 0x000fe40000000000 */
[----:B------:R-:W-:Y:S02]  /*21700*/  LOP3.LUT R5, R0, R5, RZ, 0x3c, !PT ;  /* 0x0000000500057212 */ /* 0x000fe400078e3cff */
[----:B------:R-:W-:Y:S02]  /*21710*/  LEA R7, R6, R3, 0x3 ;  /* 0x0000000306077211 */ /* 0x000fe400078e18ff */
[----:B------:R-:W-:-:S04]  /*21720*/  SHF.L.U32 R0, R5, 0x1f, RZ ;  /* 0x0000001f05007819 */ /* 0x000fc800000006ff */
[----:B------:R-:W0:Y:S02]  /*21730*/  SYNCS.PHASECHK.TRANS64.TRYWAIT P0, [R7+URZ], R0 ;  /* 0x00000000070075a7 */ /* 0x000e24000800017f */
[----:B0-----:R-:W-:Y:S05]  /*21740*/  @!P0 BRA `(.L_x_436) ;  /* 0x0000000000e08947 */ /* 0x001fea0003800000 */
.L_x_447:
[----:B0-----:R-:W-:-:S04]  /*21750*/  IADD3 R0, R6, 0x1, RZ ;  /* 0x0000000106007810 */ /* 0x001fc80007ffe0ff */
[----:B------:R-:W-:-:S04]  /*21760*/  ISETP.NE.AND P0, PT, R0, 0x4, PT ;  /* 0x000000040000780c */ /* 0x000fc80003f05270 */
[----:B------:R-:W-:Y:S02]  /*21770*/  SEL R2, RZ, 0x1, P0 ;  /* 0x00000001ff027807 */ /* 0x000fe40000000000 */
[----:B------:R-:W-:Y:S02]  /*21780*/  SEL R4, R0, RZ, P0 ;  /* 0x000000ff00047207 */ /* 0x000fe40000000000 */
[----:B------:R-:W-:-:S03]  /*21790*/  LOP3.LUT R5, R5, R2, RZ, 0x3c, !PT ;  /* 0x0000000205057212 */ /* 0x000fc600078e3cff */
[----:B------:R-:W-:Y:S01]  /*217a0*/  IMAD R7, R4, 0x8, R3 ;  /* 0x0000000804077824 */ /* 0x000fe200078e0203 */
[----:B------:R-:W-:-:S04]  /*217b0*/  SHF.L.U32 R0, R5, 0x1f, RZ ;  /* 0x0000001f05007819 */ /* 0x000fc800000006ff */
[----:B------:R-:W0:Y:S02]  /*217c0*/  SYNCS.PHASECHK.TRANS64.TRYWAIT P0, [R7+URZ], R0 ;  /* 0x00000000070075a7 */ /* 0x000e24000800017f */
[----:B0-----:R-:W-:Y:S05]  /*217d0*/  @!P0 BRA `(.L_x_437) ;  /* 0x0000000000d08947 */ /* 0x001fea0003800000 */
.L_x_448:
[----:B0-----:R-:W-:-:S04]  /*217e0*/  IADD3 R0, R4, 0x1, RZ ;  /* 0x0000000104007810 */ /* 0x001fc80007ffe0ff */
[----:B------:R-:W-:-:S04]  /*217f0*/  ISETP.NE.AND P0, PT, R0, 0x4, PT ;  /* 0x000000040000780c */ /* 0x000fc80003f05270 */
[----:B------:R-:W-:Y:S02]  /*21800*/  SEL R2, RZ, 0x1, P0 ;  /* 0x00000001ff027807 */ /* 0x000fe40000000000 */
[----:B------:R-:W-:Y:S02]  /*21810*/  SEL R0, R0, RZ, P0 ;  /* 0x000000ff00007207 */ /* 0x000fe40000000000 */
[----:B------:R-:W-:Y:S02]  /*21820*/  LOP3.LUT R2, R5, R2, RZ, 0x3c, !PT ;  /* 0x0000000205027212 */ /* 0x000fe400078e3cff */
[----:B------:R-:W-:Y:S02]  /*21830*/  LEA R3, R0, R3, 0x3 ;  /* 0x0000000300037211 */ /* 0x000fe400078e18ff */
[----:B------:R-:W-:-:S07]  /*21840*/  SHF.L.U32 R0, R2, 0x1f, RZ ;  /* 0x0000001f02007819 */ /* 0x000fce00000006ff */
.L_x_438:
[----:B0-----:R0:W1:Y:S02]  /*21850*/  SYNCS.PHASECHK.TRANS64.TRYWAIT P0, [R3+URZ], R0 ;  /* 0x00000000030075a7 */ /* 0x001064000800017f */
[----:B-1----:R-:W-:Y:S05]  /*21860*/  @!P0 NANOSLEEP.SYNCS 0x989680 ;  /* 0x009896800000895d */ /* 0x002fea0003900000 */
[----:B------:R-:W1:Y:S02]  /*21870*/  @!P0 SYNCS.PHASECHK.TRANS64 P0, [R3+URZ], R0 ;  /* 0x00000000030085a7 */ /* 0x000e64000800007f */
[----:B-1----:R-:W-:Y:S05]  /*21880*/  @!P0 BRA `(.L_x_438) ;  /* 0xfffffffc00f08947 */ /* 0x002fea000383ffff */
.L_x_433:
[----:B------:R-:W-:Y:S05]  /*21890*/  BSYNC B0 ;  /* 0x0000000000007941 */ /* 0x000fea0003800000 */
.L_x_432:
[----:B------:R-:W-:Y:S05]  /*218a0*/  EXIT ;  /* 0x000000000000794d */ /* 0x000fea0003800000 */
.L_x_21:
[----:B-----5:R2:W-:Y:S02]  /*218b0*/  STL [R1+0x474], R0 ;  /* 0x0004740001007387 */ /* 0x0205e40000100800 */
[----:B--2---:R-:W-:-:S04]  /*218c0*/  IMAD.U32 R0, RZ, RZ, UR8 ;  /* 0x00000008ff007e24 */ /* 0x004fc8000f8e00ff */
[----:B------:R2:W3:Y:S03]  /*218d0*/  SYNCS.PHASECHK.TRANS64.TRYWAIT P1, [R0+URZ], R3 ;  /* 0x00000003000075a7 */ /* 0x0004e6000802017f */
[----:B---3--:R-:W-:Y:S05]  /*218e0*/  @!P1 NANOSLEEP.SYNCS 0x989680 ;  /* 0x009896800000995d */ /* 0x008fea0003900000 */
[----:B------:R2:W3:Y:S02]  /*218f0*/  @!P1 SYNCS.PHASECHK.TRANS64 P1, [R0+URZ], R3 ;  /* 0x00000003000095a7 */ /* 0x0004e4000802007f */
[----:B--2---:R2:W5:Y:S02]  /*21900*/  LDL.LU R0, [R1+0x474] ;  /* 0x0004740001007983 */ /* 0x0045640000300800 */
[----:B--23--:R-:W-:Y:S05]  /*21910*/  @!P1 BRA `(.L_x_21) ;  /* 0xfffffffc00e49947 */ /* 0x00cfea000383ffff */
[----:B------:R-:W-:Y:S05]  /*21920*/  BRA `(.L_x_20) ;  /* 0xfffffe1400807947 */ /* 0x000fea000383ffff */
.L_x_420:
[----:B------:R-:W-:Y:S01]  /*21930*/  BSSY B1, `(.L_x_439) ;  /* 0x0000006000017945 */ /* 0x000fe20003800000 */
[----:B------:R-:W-:-:S07]  /*21940*/  MOV R2, 0xffffffff ;  /* 0xffffffff00027802 */ /* 0x000fce0000000f00 */
[----:B------:R-:W-:Y:S05]  /*21950*/  WARPSYNC.COLLECTIVE R2, `(.L_x_440) ;  /* 0x00000000020c7348 */ /* 0x000fea0003c00000 */
[----:B------:R-:W-:Y:S02]  /*21960*/  ELECT P0, UR62, PT ;  /* 0x00000000003e782f */ /* 0x000fe40003800000 */
[----:B------:R-:W-:Y:S01]  /*21970*/  MOV R2, UR62 ;  /* 0x0000003e00027c02 */ /* 0x000fe20008000f00 */
[----:B------:R-:W-:Y:S10]  /*21980*/  ENDCOLLECTIVE ;  /* 0x000000000000791b */ /* 0x000ff40003800000 */
.L_x_440:
[----:B------:R-:W-:Y:S05]  /*21990*/  BSYNC B1 ;  /* 0x0000000000017941 */ /* 0x000fea0003800000 */
.L_x_439:
[----:B------:R-:W-:Y:S05]  /*219a0*/  BRA `(.L_x_441) ;  /* 0xffffffec00f07947 */ /* 0x000fea000383ffff */
.L_x_423:
[----:B0-----:R0:W1:Y:S02]  /*219b0*/  SYNCS.PHASECHK.TRANS64.TRYWAIT P0, [R18+URZ+0x20], R19 ;  /* 0x00002013120075a7 */ /* 0x001064000800017f */
[----:B-1----:R-:W-:Y:S05]  /*219c0*/  @!P0 NANOSLEEP.SYNCS 0x989680 ;  /* 0x009896800000895d */ /* 0x002fea0003900000 */
[----:B------:R-:W1:Y:S02]  /*219d0*/  @!P0 SYNCS.PHASECHK.TRANS64 P0, [R18+URZ+0x20], R19 ;  /* 0x00002013120085a7 */ /* 0x000e64000800007f */
[----:B-1----:R-:W-:Y:S05]  /*219e0*/  @!P0 BRA `(.L_x_423) ;  /* 0xfffffffc00f08947 */ /* 0x002fea000383ffff */
[----:B------:R-:W-:Y:S05]  /*219f0*/  BRA `(.L_x_442) ;  /* 0xfffffff0002c7947 */ /* 0x000fea000383ffff */
.L_x_431:
[----:B------:R-:W-:Y:S01]  /*21a00*/  BSSY B0, `(.L_x_443) ;  /* 0x0000006000007945 */ /* 0x000fe20003800000 */
[----:B------:R-:W-:-:S07]  /*21a10*/  MOV R2, 0xffffffff ;  /* 0xffffffff00027802 */ /* 0x000fce0000000f00 */
[----:B------:R-:W-:Y:S05]  /*21a20*/  WARPSYNC.COLLECTIVE R2, `(.L_x_444) ;  /* 0x00000000020c7348 */ /* 0x000fea0003c00000 */
[----:B------:R-:W-:Y:S02]  /*21a30*/  ELECT P0, UR62, PT ;  /* 0x00000000003e782f */ /* 0x000fe40003800000 */
[----:B------:R-:W-:Y:S01]  /*21a40*/  MOV R2, UR62 ;  /* 0x0000003e00027c02 */ /* 0x000fe20008000f00 */
[----:B------:R-:W-:Y:S10]  /*21a50*/  ENDCOLLECTIVE ;  /* 0x000000000000791b */ /* 0x000ff40003800000 */
.L_x_444:
[----:B------:R-:W-:Y:S05]  /*21a60*/  BSYNC B0 ;  /* 0x0000000000007941 */ /* 0x000fea0003800000 */
.L_x_443:
[----:B------:R-:W-:Y:S05]  /*21a70*/  BRA `(.L_x_445) ;  /* 0xfffffff800d47947 */ /* 0x000fea000383ffff */
.L_x_435:
[----:B0-----:R0:W1:Y:S02]  /*21a80*/  SYNCS.PHASECHK.TRANS64.TRYWAIT P0, [R5+URZ], R2 ;  /* 0x00000002050075a7 */ /* 0x001064000800017f */
[----:B-1----:R-:W-:Y:S05]  /*21a90*/  @!P0 NANOSLEEP.SYNCS 0x989680 ;  /* 0x009896800000895d */ /* 0x002fea0003900000 */
[----:B------:R-:W1:Y:S02]  /*21aa0*/  @!P0 SYNCS.PHASECHK.TRANS64 P0, [R5+URZ], R2 ;  /* 0x00000002050085a7 */ /* 0x000e64000800007f */
[----:B-1----:R-:W-:Y:S05]  /*21ab0*/  @!P0 BRA `(.L_x_435) ;  /* 0xfffffffc00f08947 */ /* 0x002fea000383ffff */
[----:B------:R-:W-:Y:S05]  /*21ac0*/  BRA `(.L_x_446) ;  /* 0xfffffff800fc7947 */ /* 0x000fea000383ffff */
.L_x_436:
[----:B0-----:R0:W1:Y:S02]  /*21ad0*/  SYNCS.PHASECHK.TRANS64.TRYWAIT P0, [R7+URZ], R0 ;  /* 0x00000000070075a7 */ /* 0x001064000800017f */
[----:B-1----:R-:W-:Y:S05]  /*21ae0*/  @!P0 NANOSLEEP.SYNCS 0x989680 ;  /* 0x009896800000895d */ /* 0x002fea0003900000 */
[----:B------:R-:W1:Y:S02]  /*21af0*/  @!P0 SYNCS.PHASECHK.TRANS64 P0, [R7+URZ], R0 ;  /* 0x00000000070085a7 */ /* 0x000e64000800007f */
[----:B-1----:R-:W-:Y:S05]  /*21b00*/  @!P0 BRA `(.L_x_436) ;  /* 0xfffffffc00f08947 */ /* 0x002fea000383ffff */
[----:B------:R-:W-:Y:S05]  /*21b10*/  BRA `(.L_x_447) ;  /* 0xfffffffc000c7947 */ /* 0x000fea000383ffff */
.L_x_437:
[----:B0-----:R0:W1:Y:S02]  /*21b20*/  SYNCS.PHASECHK.TRANS64.TRYWAIT P0, [R7+URZ], R0 ;  /* 0x00000000070075a7 */ /* 0x001064000800017f */
[----:B-1----:R-:W-:Y:S05]  /*21b30*/  @!P0 NANOSLEEP.SYNCS 0x989680 ;  /* 0x009896800000895d */ /* 0x002fea0003900000 */
[----:B------:R-:W1:Y:S02]  /*21b40*/  @!P0 SYNCS.PHASECHK.TRANS64 P0, [R7+URZ], R0 ;  /* 0x00000000070085a7 */ /* 0x000e64000800007f */
[----:B-1----:R-:W-:Y:S05]  /*21b50*/  @!P0 BRA `(.L_x_437) ;  /* 0xfffffffc00f08947 */ /* 0x002fea000383ffff */
[----:B------:R-:W-:Y:S05]  /*21b60*/  BRA `(.L_x_448) ;  /* 0xfffffffc001c7947 */ /* 0x000fea000383ffff */
.L_x_449:
[----:B------:R-:W-:-:S00]  /*21b70*/  BRA `(.L_x_449) ;  /* 0xfffffffc00fc7947 */ /* 0x000fc0000383ffff */
[----:B------:R-:W-:-:S00]  /*21b80*/  NOP ;  /* 0x0000000000007918 */ /* 0x000fc00000000000 */
[----:B------:R-:W-:-:S00]  /*21b90*/  NOP ;  /* 0x0000000000007918 */ /* 0x000fc00000000000 */
[----:B------:R-:W-:-:S00]  /*21ba0*/  NOP ;  /* 0x0000000000007918 */ /* 0x000fc00000000000 */
[----:B------:R-:W-:-:S00]  /*21bb0*/  NOP ;  /* 0x0000000000007918 */ /* 0x000fc00000000000 */
[----:B------:R-:W-:-:S00]  /*21bc0*/  NOP ;  /* 0x0000000000007918 */ /* 0x000fc00000000000 */
[----:B------:R-:W-:-:S00]  /*21bd0*/  NOP ;  /* 0x0000000000007918 */ /* 0x000fc00000000000 */
[----:B------:R-:W-:-:S00]  /*21be0*/  NOP ;  /* 0x0000000000007918 */ /* 0x000fc00000000000 */
[----:B------:R-:W-:-:S00]  /*21bf0*/  NOP ;  /* 0x0000000000007918 */ /* 0x000fc00000000000 */
.L_x_450:


//--------------------- .nv.shared._ZN7cutlass13device_kernelINS_4gemm6kernel13GemmUniversalIN4cute5tupleIJiiiiEEENS1_10collective13CollectiveMmaINS1_43MainloopSm90TmaGmmaWarpSpecializedSparseFP8ILi4ENS5_IJNS4_1CILi1EEENSA_ILi2EEESB_EEENS1_35KernelTmaWarpSpecializedCooperativeEEENS5_IJNSA_ILi256EEESG_NSA_ILi128EEEEEENS_12float_e4m3_tENS5_IJNS4_6LayoutINS5_IJiNS5_IJSC_iEEEiEEENS5_IJlNS5_IJSB_SC_EEElEEEEENSK_INS5_IJNS5_IJNSA_ILi64EEEiEEENS5_IJSH_iEEEiEEENS5_IJNS5_IJSH_NSA_ILi8192EEEEEENS5_IJSB_lEEElEEEEEEEESJ_NS5_IJlSB_lEEENS4_8TiledMMAINS4_8MMA_AtomIJNS4_4SM904GMMA6SPARSE32GMMA_64x256x64_F32E4M3E4M3_SS_TNILNS14_7ScaleInE1ELS17_1ELNS14_9SparseSelE0EEEEEENSK_INS5_IJSC_SB_SB_EEENS5_IJSB_NSA_ILi0EEES1C_EEEEENS5_IJNS4_10UnderscoreES1F_S1F_EEEEENS4_23SM90_TMA_LOAD_MULTICASTENS4_14ComposedLayoutINS4_7SwizzleILi2ELi4ELi3EEENS4_25smem_sparse_ptr_flag_bitsILi2ELi8EEENSK_INS5_IJNS5_IJSB_NSA_ILi8EEEEEENS5_IJSC_SQ_EEEEEENS5_IJNS5_IJS1C_SH_EEESN_EEEEEEEvNS4_8identityENS4_13SM90_TMA_LOADENS1J_INS1K_ILi3ELi4ELi3EEENS4_18smem_ptr_flag_bitsILi8EEENSK_INS5_IJS1O_SH_EEENS5_IJSH_SB_EEEEEEEvS1W_EENS_8epilogue10collective6detail29Sm90TmaWarpSpecializedAdapterINS27_15DefaultEpilogueIfNS5_IJSB_llEEES2B_NS26_6thread17LinearCombinationIfLi1EffLNS2C_9ScaleType4KindE0ELNS_15FloatRoundStyleE2EfEENS1_15EpilogueDefaultEEEEEvvEEEEvNT_6ParamsE --------------------------
	.section	.nv.shared._ZN7cutlass13device_kernelINS_4gemm6kernel13GemmUniversalIN4cute5tupleIJiiiiEEENS1_10collective13CollectiveMmaINS1_43MainloopSm90TmaGmmaWarpSpecializedSparseFP8ILi4ENS5_IJNS4_1CILi1EEENSA_ILi2EEESB_EEENS1_35KernelTmaWarpSpecializedCooperativeEEENS5_IJNSA_ILi256EEESG_NSA_ILi128EEEEEENS_12float_e4m3_tENS5_IJNS4_6LayoutINS5_IJiNS5_IJSC_iEEEiEEENS5_IJlNS5_IJSB_SC_EEElEEEEENSK_INS5_IJNS5_IJNSA_ILi64EEEiEEENS5_IJSH_iEEEiEEENS5_IJNS5_IJSH_NSA_ILi8192EEEEEENS5_IJSB_lEEElEEEEEEEESJ_NS5_IJlSB_lEEENS4_8TiledMMAINS4_8MMA_AtomIJNS4_4SM904GMMA6SPARSE32GMMA_64x256x64_F32E4M3E4M3_SS_TNILNS14_7ScaleInE1ELS17_1ELNS14_9SparseSelE0EEEEEENSK_INS5_IJSC_SB_SB_EEENS5_IJSB_NSA_ILi0EEES1C_EEEEENS5_IJNS4_10UnderscoreES1F_S1F_EEEEENS4_23SM90_TMA_LOAD_MULTICASTENS4_14ComposedLayoutINS4_7SwizzleILi2ELi4ELi3EEENS4_25smem_sparse_ptr_flag_bitsILi2ELi8EEENSK_INS5_IJNS5_IJSB_NSA_ILi8EEEEEENS5_IJSC_SQ_EEEEEENS5_IJNS5_IJS1C_SH_EEESN_EEEEEEEvNS4_8identityENS4_13SM90_TMA_LOADENS1J_INS1K_ILi3ELi4ELi3EEENS4_18smem_ptr_flag_bitsILi8EEENSK_INS5_IJS1O_SH_EEENS5_IJSH_SB_EEEEEEEvS1W_EENS_8epilogue10collective6detail29Sm90TmaWarpSpecializedAdapterINS27_15DefaultEpilogueIfNS5_IJSB_llEEES2B_NS26_6thread17LinearCombinationIfLi1EffLNS2C_9ScaleType4KindE0ELNS_15FloatRoundStyleE2EfEENS1_15EpilogueDefaultEEEEEvvEEEEvNT_6ParamsE,"aw",@nobits
	.sectionflags	@""
	.align	16
	.zero		1024


//--------------------- .nv.shared.reserved.0     --------------------------
	.section	.nv.shared.reserved.0,"aw",@nobits
	.weak		__nv_reservedSMEM_offset_0_alias
	.size		__nv_reservedSMEM_offset_0_alias, 0, 0
	.other		__nv_reservedSMEM_offset_0_alias,@"STO_CUDA_RESERVED_SHARED STV_DEFAULT"
__nv_reservedSMEM_offset_0_alias:
	.zero		0


//--------------------- .nv.global                --------------------------
	.section	.nv.global,"aw",@nobits
.nv.global:
	.type		_ZN39_INTERNAL_1f39160b_4_k_cu_881e2f8e_28334cute1_E,@object
	.size		_ZN39_INTERNAL_1f39160b_4_k_cu_881e2f8e_28334cute1_E,(_ZN39_INTERNAL_1f39160b_4_k_cu_881e2f8e_28334cuda3std3__45__cpo6cbeginE - _ZN39_INTERNAL_1f39160b_4_k_cu_881e2f8e_28334cute1_E)
_ZN39_INTERNAL_1f39160b_4_k_cu_881e2f8e_28334cute1_E:
	.zero		1
	.type		_ZN39_INTERNAL_1f39160b_4_k_cu_881e2f8e_28334cuda3std3__45__cpo6cbeginE,@object
	.size		_ZN39_INTERNAL_1f39160b_4_k_cu_881e2f8e_28334cuda3std3__45__cpo6cbeginE,(_ZN39_INTERNAL_1f39160b_4_k_cu_881e2f8e_28334cuda3std3__48in_placeE - _ZN39_INTERNAL_1f39160b_4_k_cu_881e2f8e_28334cuda3std3__45__cpo6cbeginE)
_ZN39_INTERNAL_1f39160b_4_k_cu_881e2f8e_28334cuda3std3__45__cpo6cbeginE:
	.zero		1
	.type		_ZN39_INTERNAL_1f39160b_4_k_cu_881e2f8e_28334cuda3std3__48in_placeE,@object
	.size		_ZN39_INTERNAL_1f39160b_4_k_cu_881e2f8e_28334cuda3std3__48in_placeE,(_ZN39_INTERNAL_1f39160b_4_k_cu_881e2f8e_28334cuda3std6ranges3__45__cpo9iter_moveE - _ZN39_INTERNAL_1f39160b_4_k_cu_881e2f8e_28334cuda3std3__48in_placeE)
_ZN39_INTERNAL_1f39160b_4_k_cu_881e2f8e_28334cuda3std3__48in_placeE:
	.zero		1
	.type		_ZN39_INTERNAL_1f39160b_4_k_cu_881e2f8e_28334cuda3std6ranges3__45__cpo9iter_moveE,@object
	.size		_ZN39_INTERNAL_1f39160b_4_k_cu_881e2f8e_28334cuda3std6ranges3__45__cpo9iter_moveE,(_ZN39_INTERNAL_1f39160b_4_k_cu_881e2f8e_28334cuda3std3__45__cpo5beginE - _ZN39_INTERNAL_1f39160b_4_k_cu_881e2f8e_28334cuda3std6ranges3__45__cpo9iter_moveE)
_ZN39_INTERNAL_1f39160b_4_k_cu_881e2f8e_28334cuda3std6ranges3__45__cpo9iter_moveE:
	.zero		1
	.type		_ZN39_INTERNAL_1f39160b_4_k_cu_881e2f8e_28334cuda3std3__45__cpo5beginE,@object
	.size		_ZN39_INTERNAL_1f39160b_4_k_cu_881e2f8e_28334cuda3std3__45__cpo5beginE,(_ZN39_INTERNAL_1f39160b_4_k_cu_881e2f8e_28334cuda3std3__441_GLOBAL__N__1f39160b_4_k_cu_881e2f8e_28336ignoreE - _ZN39_INTERNAL_1f39160b_4_k_cu_881e2f8e_28334cuda3std3__45__cpo5beginE)
_ZN39_INTERNAL_1f39160b_4_k_cu_881e2f8e_28334cuda3std3__45__cpo5beginE:
	.zero		1
	.type		_ZN39_INTERNAL_1f39160b_4_k_cu_881e2f8e_28334cuda3std3__441_GLOBAL__N__1f39160b_4_k_cu_881e2f8e_28336ignoreE,@object
	.size		_ZN39_INTERNAL_1f39160b_4_k_cu_881e2f8e_28334cuda3std3__441_GLOBAL__N__1f39160b_4_k_cu_881e2f8e_28336ignoreE,(_ZN39_INTERNAL_1f39160b_4_k_cu_881e2f8e_28334cute7productE - _ZN39_INTERNAL_1f39160b_4_k_cu_881e2f8e_28334cuda3std3__441_GLOBAL__N__1f39160b_4_k_cu_881e2f8e_28336ignoreE)
_ZN39_INTERNAL_1f39160b_4_k_cu_881e2f8e_28334cuda3std3__441_GLOBAL__N__1f39160b_4_k_cu_881e2f8e_28336ignoreE:
	.zero		1
	.type		_ZN39_INTERNAL_1f39160b_4_k_cu_881e2f8e_28334cute7productE,@object
	.size		_ZN39_INTERNAL_1f39160b_4_k_cu_881e2f8e_28334cute7productE,(_ZN39_INTERNAL_1f39160b_4_k_cu_881e2f8e_28334cuda3std3__45__cpo3endE - _ZN39_INTERNAL_1f39160b_4_k_cu_881e2f8e_28334cute7productE)
_ZN39_INTERNAL_1f39160b_4_k_cu_881e2f8e_28334cute7productE:
	.zero		1
	.type		_ZN39_INTERNAL_1f39160b_4_k_cu_881e2f8e_28334cuda3std3__45__cpo3endE,@object
	.size		_ZN39_INTERNAL_1f39160b_4_k_cu_881e2f8e_28334cuda3std3__45__cpo3endE,(_ZN39_INTERNAL_1f39160b_4_k_cu_881e2f8e_28334cuda3std3__419piecewise_constructE - _ZN39_INTERNAL_1f39160b_4_k_cu_881e2f8e_28334cuda3std3__45__cpo3endE)
_ZN39_INTERNAL_1f39160b_4_k_cu_881e2f8e_28334cuda3std3__45__cpo3endE:
	.zero		1
	.type		_ZN39_INTERNAL_1f39160b_4_k_cu_881e2f8e_28334cuda3std3__419piecewise_constructE,@object
	.size		_ZN39_INTERNAL_1f39160b_4_k_cu_881e2f8e_28334cuda3std3__419piecewise_constructE,(_ZN39_INTERNAL_1f39160b_4_k_cu_881e2f8e_28334cuda3std3__45__cpo4cendE - _ZN39_INTERNAL_1f39160b_4_k_cu_881e2f8e_28334cuda3std3__419piecewise_constructE)
_ZN39_INTERNAL_1f39160b_4_k_cu_881e2f8e_28334cuda3std3__419piecewise_constructE:
	.zero		1
	.type		_ZN39_INTERNAL_1f39160b_4_k_cu_881e2f8e_28334cuda3std3__45__cpo4cendE,@object
	.size		_ZN39_INTERNAL_1f39160b_4_k_cu_881e2f8e_28334cuda3std3__45__cpo4cendE,(_ZN39_INTERNAL_1f39160b_4_k_cu_881e2f8e_28334cuda3std6ranges3__45__cpo4swapE - _ZN39_INTERNAL_1f39160b_4_k_cu_881e2f8e_28334cuda3std3__45__cpo4cendE)
_ZN39_INTERNAL_1f39160b_4_k_cu_881e2f8e_28334cuda3std3__45__cpo4cendE:
	.zero		1
	.type		_ZN39_INTERNAL_1f39160b_4_k_cu_881e2f8e_28334cuda3std6ranges3__45__cpo4swapE,@object
	.size		_ZN39_INTERNAL_1f39160b_4_k_cu_881e2f8e_28334cuda3std6ranges3__45__cpo4swapE,(.L_7 - _ZN39_INTERNAL_1f39160b_4_k_cu_881e2f8e_28334cuda3std6ranges3__45__cpo4swapE)
_ZN39_INTERNAL_1f39160b_4_k_cu_881e2f8e_28334cuda3std6ranges3__45__cpo4swapE:
	.zero		1
.L_7:


//--------------------- .nv.constant0._ZN7cutlass13device_kernelINS_4gemm6kernel13GemmUniversalIN4cute5tupleIJiiiiEEENS1_10collective13CollectiveMmaINS1_43MainloopSm90TmaGmmaWarpSpecializedSparseFP8ILi4ENS5_IJNS4_1CILi1EEENSA_ILi2EEESB_EEENS1_35KernelTmaWarpSpecializedCooperativeEEENS5_IJNSA_ILi256EEESG_NSA_ILi128EEEEEENS_12float_e4m3_tENS5_IJNS4_6LayoutINS5_IJiNS5_IJSC_iEEEiEEENS5_IJlNS5_IJSB_SC_EEElEEEEENSK_INS5_IJNS5_IJNSA_ILi64EEEiEEENS5_IJSH_iEEEiEEENS5_IJNS5_IJSH_NSA_ILi8192EEEEEENS5_IJSB_lEEElEEEEEEEESJ_NS5_IJlSB_lEEENS4_8TiledMMAINS4_8MMA_AtomIJNS4_4SM904GMMA6SPARSE32GMMA_64x256x64_F32E4M3E4M3_SS_TNILNS14_7ScaleInE1ELS17_1ELNS14_9SparseSelE0EEEEEENSK_INS5_IJSC_SB_SB_EEENS5_IJSB_NSA_ILi0EEES1C_EEEEENS5_IJNS4_10UnderscoreES1F_S1F_EEEEENS4_23SM90_TMA_LOAD_MULTICASTENS4_14ComposedLayoutINS4_7SwizzleILi2ELi4ELi3EEENS4_25smem_sparse_ptr_flag_bitsILi2ELi8EEENSK_INS5_IJNS5_IJSB_NSA_ILi8EEEEEENS5_IJSC_SQ_EEEEEENS5_IJNS5_IJS1C_SH_EEESN_EEEEEEEvNS4_8identityENS4_13SM90_TMA_LOADENS1J_INS1K_ILi3ELi4ELi3EEENS4_18smem_ptr_flag_bitsILi8EEENSK_INS5_IJS1O_SH_EEENS5_IJSH_SB_EEEEEEEvS1W_EENS_8epilogue10collective6detail29Sm90TmaWarpSpecializedAdapterINS27_15DefaultEpilogueIfNS5_IJSB_llEEES2B_NS26_6thread17LinearCombinationIfLi1EffLNS2C_9ScaleType4KindE0ELNS_15FloatRoundStyleE2EfEENS1_15EpilogueDefaultEEEEEvvEEEEvNT_6ParamsE --------------------------
	.section	.nv.constant0._ZN7cutlass13device_kernelINS_4gemm6kernel13GemmUniversalIN4cute5tupleIJiiiiEEENS1_10collective13CollectiveMmaINS1_43MainloopSm90TmaGmmaWarpSpecializedSparseFP8ILi4ENS5_IJNS4_1CILi1EEENSA_ILi2EEESB_EEENS1_35KernelTmaWarpSpecializedCooperativeEEENS5_IJNSA_ILi256EEESG_NSA_ILi128EEEEEENS_12float_e4m3_tENS5_IJNS4_6LayoutINS5_IJiNS5_IJSC_iEEEiEEENS5_IJlNS5_IJSB_SC_EEElEEEEENSK_INS5_IJNS5_IJNSA_ILi64EEEiEEENS5_IJSH_iEEEiEEENS5_IJNS5_IJSH_NSA_ILi8192EEEEEENS5_IJSB_lEEElEEEEEEEESJ_NS5_IJlSB_lEEENS4_8TiledMMAINS4_8MMA_AtomIJNS4_4SM904GMMA6SPARSE32GMMA_64x256x64_F32E4M3E4M3_SS_TNILNS14_7ScaleInE1ELS17_1ELNS14_9SparseSelE0EEEEEENSK_INS5_IJSC_SB_SB_EEENS5_IJSB_NSA_ILi0EEES1C_EEEEENS5_IJNS4_10UnderscoreES1F_S1F_EEEEENS4_23SM90_TMA_LOAD_MULTICASTENS4_14ComposedLayoutINS4_7SwizzleILi2ELi4ELi3EEENS4_25smem_sparse_ptr_flag_bitsILi2ELi8EEENSK_INS5_IJNS5_IJSB_NSA_ILi8EEEEEENS5_IJSC_SQ_EEEEEENS5_IJNS5_IJS1C_SH_EEESN_EEEEEEEvNS4_8identityENS4_13SM90_TMA_LOADENS1J_INS1K_ILi3ELi4ELi3EEENS4_18smem_ptr_flag_bitsILi8EEENSK_INS5_IJS1O_SH_EEENS5_IJSH_SB_EEEEEEEvS1W_EENS_8epilogue10collective6detail29Sm90TmaWarpSpecializedAdapterINS27_15DefaultEpilogueIfNS5_IJSB_llEEES2B_NS26_6thread17LinearCombinationIfLi1EffLNS2C_9ScaleType4KindE0ELNS_15FloatRoundStyleE2EfEENS1_15EpilogueDefaultEEEEEvvEEEEvNT_6ParamsE,"a",@progbits
	.sectionflags	@""
	.align	4
.nv.constant0._ZN7cutlass13device_kernelINS_4gemm6kernel13GemmUniversalIN4cute5tupleIJiiiiEEENS1_10collective13CollectiveMmaINS1_43MainloopSm90TmaGmmaWarpSpecializedSparseFP8ILi4ENS5_IJNS4_1CILi1EEENSA_ILi2EEESB_EEENS1_35KernelTmaWarpSpecializedCooperativeEEENS5_IJNSA_ILi256EEESG_NSA_ILi128EEEEEENS_12float_e4m3_tENS5_IJNS4_6LayoutINS5_IJiNS5_IJSC_iEEEiEEENS5_IJlNS5_IJSB_SC_EEElEEEEENSK_INS5_IJNS5_IJNSA_ILi64EEEiEEENS5_IJSH_iEEEiEEENS5_IJNS5_IJSH_NSA_ILi8192EEEEEENS5_IJSB_lEEElEEEEEEEESJ_NS5_IJlSB_lEEENS4_8TiledMMAINS4_8MMA_AtomIJNS4_4SM904GMMA6SPARSE32GMMA_64x256x64_F32E4M3E4M3_SS_TNILNS14_7ScaleInE1ELS17_1ELNS14_9SparseSelE0EEEEEENSK_INS5_IJSC_SB_SB_EEENS5_IJSB_NSA_ILi0EEES1C_EEEEENS5_IJNS4_10UnderscoreES1F_S1F_EEEEENS4_23SM90_TMA_LOAD_MULTICASTENS4_14ComposedLayoutINS4_7SwizzleILi2ELi4ELi3EEENS4_25smem_sparse_ptr_flag_bitsILi2ELi8EEENSK_INS5_IJNS5_IJSB_NSA_ILi8EEEEEENS5_IJSC_SQ_EEEEEENS5_IJNS5_IJS1C_SH_EEESN_EEEEEEEvNS4_8identityENS4_13SM90_TMA_LOADENS1J_INS1K_ILi3ELi4ELi3EEENS4_18smem_ptr_flag_bitsILi8EEENSK_INS5_IJS1O_SH_EEENS5_IJSH_SB_EEEEEEEvS1W_EENS_8epilogue10collective6detail29Sm90TmaWarpSpecializedAdapterINS27_15DefaultEpilogueIfNS5_IJSB_llEEES2B_NS26_6thread17LinearCombinationIfLi1EffLNS2C_9ScaleType4KindE0ELNS_15FloatRoundStyleE2EfEENS1_15EpilogueDefaultEEEEEvvEEEEvNT_6ParamsE:
	.zero		1920


//--------------------- SYMBOLS --------------------------

	.type		.nv.reservedSmem.offset0,@object
	.size		.nv.reservedSmem.offset0,0x4
